//
// Generated by NVIDIA NVVM Compiler
//
// Compiler Build ID: CL-36424714
// Cuda compilation tools, release 13.0, V13.0.88
// Based on NVVM 20.0.0
//

.version 9.0
.target sm_100
.address_size 64

	// .globl	_Z23ifnode_threshold_kernelPKfPfi
// _ZZ14linear_fuse_ifPfS_S_S_S_iiiE2As has been demoted
// _ZZ14linear_fuse_ifPfS_S_S_S_iiiE2Bs has been demoted
// _ZZ14linear_fuse_ifPfS_S_S_S_iiiE2Cs has been demoted
// _ZZ14linear_forwardPfS_S_S_iiiE2As has been demoted
// _ZZ14linear_forwardPfS_S_S_iiiE2Bs has been demoted
// _ZZ14linear_forwardPfS_S_S_iiiE2Cs has been demoted
.extern .shared .align 16 .b8 tile[];

.visible .entry _Z23ifnode_threshold_kernelPKfPfi(
	.param .u64 .ptr .align 1 _Z23ifnode_threshold_kernelPKfPfi_param_0,
	.param .u64 .ptr .align 1 _Z23ifnode_threshold_kernelPKfPfi_param_1,
	.param .u32 _Z23ifnode_threshold_kernelPKfPfi_param_2
)
{
	.reg .pred 	%p<3>;
	.reg .b32 	%r<6>;
	.reg .b32 	%f<3>;
	.reg .b64 	%rd<8>;

	ld.param.u64 	%rd1, [_Z23ifnode_threshold_kernelPKfPfi_param_0];
	ld.param.u64 	%rd2, [_Z23ifnode_threshold_kernelPKfPfi_param_1];
	ld.param.u32 	%r2, [_Z23ifnode_threshold_kernelPKfPfi_param_2];
	mov.u32 	%r3, %ctaid.x;
	mov.u32 	%r4, %ntid.x;
	mov.u32 	%r5, %tid.x;
	mad.lo.s32 	%r1, %r3, %r4, %r5;
	setp.ge.s32 	%p1, %r1, %r2;
	@%p1 bra 	$L__BB0_2;
	cvta.to.global.u64 	%rd3, %rd1;
	cvta.to.global.u64 	%rd4, %rd2;
	mul.wide.s32 	%rd5, %r1, 4;
	add.s64 	%rd6, %rd3, %rd5;
	ld.global.nc.f32 	%f1, [%rd6];
	setp.ge.f32 	%p2, %f1, 0f3F800000;
	selp.f32 	%f2, 0f3F800000, 0f00000000, %p2;
	add.s64 	%rd7, %rd4, %rd5;
	st.global.f32 	[%rd7], %f2;
$L__BB0_2:
	ret;

}
	// .globl	_Z19conv2d_c1_k5_kernelPKfS0_S0_Pfii
.visible .entry _Z19conv2d_c1_k5_kernelPKfS0_S0_Pfii(
	.param .u64 .ptr .align 1 _Z19conv2d_c1_k5_kernelPKfS0_S0_Pfii_param_0,
	.param .u64 .ptr .align 1 _Z19conv2d_c1_k5_kernelPKfS0_S0_Pfii_param_1,
	.param .u64 .ptr .align 1 _Z19conv2d_c1_k5_kernelPKfS0_S0_Pfii_param_2,
	.param .u64 .ptr .align 1 _Z19conv2d_c1_k5_kernelPKfS0_S0_Pfii_param_3,
	.param .u32 _Z19conv2d_c1_k5_kernelPKfS0_S0_Pfii_param_4,
	.param .u32 _Z19conv2d_c1_k5_kernelPKfS0_S0_Pfii_param_5
)
{
	.reg .pred 	%p<10>;
	.reg .b32 	%r<57>;
	.reg .b32 	%f<82>;
	.reg .b64 	%rd<39>;

	ld.param.u64 	%rd2, [_Z19conv2d_c1_k5_kernelPKfS0_S0_Pfii_param_0];
	ld.param.u64 	%rd3, [_Z19conv2d_c1_k5_kernelPKfS0_S0_Pfii_param_1];
	ld.param.u64 	%rd4, [_Z19conv2d_c1_k5_kernelPKfS0_S0_Pfii_param_2];
	ld.param.u64 	%rd5, [_Z19conv2d_c1_k5_kernelPKfS0_S0_Pfii_param_3];
	ld.param.u32 	%r28, [_Z19conv2d_c1_k5_kernelPKfS0_S0_Pfii_param_4];
	ld.param.u32 	%r27, [_Z19conv2d_c1_k5_kernelPKfS0_S0_Pfii_param_5];
	mov.u32 	%r1, %ntid.x;
	add.s32 	%r2, %r1, 4;
	mov.u32 	%r3, %ntid.y;
	mov.u32 	%r4, %tid.x;
	mov.u32 	%r5, %tid.y;
	mov.u32 	%r29, %ctaid.x;
	mad.lo.s32 	%r6, %r29, %r1, %r4;
	mov.u32 	%r30, %ctaid.y;
	mul.lo.s32 	%r7, %r30, %r3;
	add.s32 	%r8, %r7, %r5;
	mov.u32 	%r9, %ctaid.z;
	div.s32 	%r10, %r9, %r27;
	setp.ge.s32 	%p1, %r10, %r28;
	@%p1 bra 	$L__BB1_11;
	add.s32 	%r31, %r3, 4;
	setp.ge.u32 	%p2, %r5, %r31;
	@%p2 bra 	$L__BB1_9;
	sub.s32 	%r11, %r4, %r1;
	shl.b32 	%r32, %r4, 2;
	mov.u32 	%r33, tile;
	add.s32 	%r12, %r33, %r32;
	shl.b32 	%r13, %r1, 2;
	mov.u32 	%r52, %r5;
$L__BB1_3:
	setp.ge.u32 	%p3, %r4, %r2;
	add.s32 	%r15, %r52, %r7;
	@%p3 bra 	$L__BB1_8;
	mad.lo.s32 	%r34, %r10, 28, %r15;
	mul.lo.s32 	%r35, %r2, %r52;
	shl.b32 	%r36, %r35, 2;
	add.s32 	%r55, %r12, %r36;
	mad.lo.s32 	%r54, %r34, 28, %r6;
	mov.u32 	%r53, %r6;
	mov.u32 	%r56, %r11;
$L__BB1_5:
	mul.wide.s32 	%rd6, %r54, 4;
	add.s64 	%rd1, %rd2, %rd6;
	max.u32 	%r37, %r15, %r53;
	setp.gt.u32 	%p4, %r37, 27;
	mov.f32 	%f81, 0f00000000;
	@%p4 bra 	$L__BB1_7;
	// begin inline asm
	ld.global.nc.f32 %f81, [%rd1];
	// end inline asm
$L__BB1_7:
	st.shared.f32 	[%r55], %f81;
	add.s32 	%r56, %r56, %r1;
	add.s32 	%r55, %r55, %r13;
	add.s32 	%r54, %r54, %r1;
	add.s32 	%r53, %r53, %r1;
	setp.lt.u32 	%p5, %r56, 4;
	@%p5 bra 	$L__BB1_5;
$L__BB1_8:
	add.s32 	%r26, %r52, %r3;
	setp.lt.u32 	%p6, %r52, 4;
	mov.u32 	%r52, %r26;
	@%p6 bra 	$L__BB1_3;
$L__BB1_9:
	bar.sync 	0;
	setp.gt.u32 	%p7, %r8, 23;
	setp.gt.s32 	%p8, %r6, 23;
	or.pred  	%p9, %p7, %p8;
	@%p9 bra 	$L__BB1_11;
	rem.s32 	%r38, %r9, %r27;
	mul.lo.s32 	%r39, %r38, 25;
	mul.wide.u32 	%rd34, %r38, 4;
	add.s64 	%rd8, %rd4, %rd34;
	// begin inline asm
	ld.global.nc.f32 %f5, [%rd8];
	// end inline asm
	mad.lo.s32 	%r40, %r5, %r2, %r4;
	shl.b32 	%r41, %r40, 2;
	mov.u32 	%r42, tile;
	add.s32 	%r43, %r42, %r41;
	ld.shared.f32 	%f31, [%r43];
	mul.wide.u32 	%rd35, %r39, 4;
	add.s64 	%rd9, %rd3, %rd35;
	// begin inline asm
	ld.global.nc.f32 %f6, [%rd9];
	// end inline asm
	fma.rn.f32 	%f32, %f31, %f6, %f5;
	ld.shared.f32 	%f33, [%r43+4];
	add.s64 	%rd10, %rd9, 4;
	// begin inline asm
	ld.global.nc.f32 %f7, [%rd10];
	// end inline asm
	fma.rn.f32 	%f34, %f33, %f7, %f32;
	ld.shared.f32 	%f35, [%r43+8];
	add.s64 	%rd11, %rd9, 8;
	// begin inline asm
	ld.global.nc.f32 %f8, [%rd11];
	// end inline asm
	fma.rn.f32 	%f36, %f35, %f8, %f34;
	ld.shared.f32 	%f37, [%r43+12];
	add.s64 	%rd12, %rd9, 12;
	// begin inline asm
	ld.global.nc.f32 %f9, [%rd12];
	// end inline asm
	fma.rn.f32 	%f38, %f37, %f9, %f36;
	ld.shared.f32 	%f39, [%r43+16];
	add.s64 	%rd13, %rd9, 16;
	// begin inline asm
	ld.global.nc.f32 %f10, [%rd13];
	// end inline asm
	fma.rn.f32 	%f40, %f39, %f10, %f38;
	shl.b32 	%r44, %r2, 2;
	add.s32 	%r45, %r43, %r44;
	ld.shared.f32 	%f41, [%r45];
	add.s64 	%rd14, %rd9, 20;
	// begin inline asm
	ld.global.nc.f32 %f11, [%rd14];
	// end inline asm
	fma.rn.f32 	%f42, %f41, %f11, %f40;
	ld.shared.f32 	%f43, [%r45+4];
	add.s64 	%rd15, %rd9, 24;
	// begin inline asm
	ld.global.nc.f32 %f12, [%rd15];
	// end inline asm
	fma.rn.f32 	%f44, %f43, %f12, %f42;
	ld.shared.f32 	%f45, [%r45+8];
	add.s64 	%rd16, %rd9, 28;
	// begin inline asm
	ld.global.nc.f32 %f13, [%rd16];
	// end inline asm
	fma.rn.f32 	%f46, %f45, %f13, %f44;
	ld.shared.f32 	%f47, [%r45+12];
	add.s64 	%rd17, %rd9, 32;
	// begin inline asm
	ld.global.nc.f32 %f14, [%rd17];
	// end inline asm
	fma.rn.f32 	%f48, %f47, %f14, %f46;
	ld.shared.f32 	%f49, [%r45+16];
	add.s64 	%rd18, %rd9, 36;
	// begin inline asm
	ld.global.nc.f32 %f15, [%rd18];
	// end inline asm
	fma.rn.f32 	%f50, %f49, %f15, %f48;
	add.s32 	%r46, %r45, %r44;
	ld.shared.f32 	%f51, [%r46];
	add.s64 	%rd19, %rd9, 40;
	// begin inline asm
	ld.global.nc.f32 %f16, [%rd19];
	// end inline asm
	fma.rn.f32 	%f52, %f51, %f16, %f50;
	ld.shared.f32 	%f53, [%r46+4];
	add.s64 	%rd20, %rd9, 44;
	// begin inline asm
	ld.global.nc.f32 %f17, [%rd20];
	// end inline asm
	fma.rn.f32 	%f54, %f53, %f17, %f52;
	ld.shared.f32 	%f55, [%r46+8];
	add.s64 	%rd21, %rd9, 48;
	// begin inline asm
	ld.global.nc.f32 %f18, [%rd21];
	// end inline asm
	fma.rn.f32 	%f56, %f55, %f18, %f54;
	ld.shared.f32 	%f57, [%r46+12];
	add.s64 	%rd22, %rd9, 52;
	// begin inline asm
	ld.global.nc.f32 %f19, [%rd22];
	// end inline asm
	fma.rn.f32 	%f58, %f57, %f19, %f56;
	ld.shared.f32 	%f59, [%r46+16];
	add.s64 	%rd23, %rd9, 56;
	// begin inline asm
	ld.global.nc.f32 %f20, [%rd23];
	// end inline asm
	fma.rn.f32 	%f60, %f59, %f20, %f58;
	add.s32 	%r47, %r46, %r44;
	ld.shared.f32 	%f61, [%r47];
	add.s64 	%rd24, %rd9, 60;
	// begin inline asm
	ld.global.nc.f32 %f21, [%rd24];
	// end inline asm
	fma.rn.f32 	%f62, %f61, %f21, %f60;
	ld.shared.f32 	%f63, [%r47+4];
	add.s64 	%rd25, %rd9, 64;
	// begin inline asm
	ld.global.nc.f32 %f22, [%rd25];
	// end inline asm
	fma.rn.f32 	%f64, %f63, %f22, %f62;
	ld.shared.f32 	%f65, [%r47+8];
	add.s64 	%rd26, %rd9, 68;
	// begin inline asm
	ld.global.nc.f32 %f23, [%rd26];
	// end inline asm
	fma.rn.f32 	%f66, %f65, %f23, %f64;
	ld.shared.f32 	%f67, [%r47+12];
	add.s64 	%rd27, %rd9, 72;
	// begin inline asm
	ld.global.nc.f32 %f24, [%rd27];
	// end inline asm
	fma.rn.f32 	%f68, %f67, %f24, %f66;
	ld.shared.f32 	%f69, [%r47+16];
	add.s64 	%rd28, %rd9, 76;
	// begin inline asm
	ld.global.nc.f32 %f25, [%rd28];
	// end inline asm
	fma.rn.f32 	%f70, %f69, %f25, %f68;
	add.s32 	%r48, %r47, %r44;
	ld.shared.f32 	%f71, [%r48];
	add.s64 	%rd29, %rd9, 80;
	// begin inline asm
	ld.global.nc.f32 %f26, [%rd29];
	// end inline asm
	fma.rn.f32 	%f72, %f71, %f26, %f70;
	ld.shared.f32 	%f73, [%r48+4];
	add.s64 	%rd30, %rd9, 84;
	// begin inline asm
	ld.global.nc.f32 %f27, [%rd30];
	// end inline asm
	fma.rn.f32 	%f74, %f73, %f27, %f72;
	ld.shared.f32 	%f75, [%r48+8];
	add.s64 	%rd31, %rd9, 88;
	// begin inline asm
	ld.global.nc.f32 %f28, [%rd31];
	// end inline asm
	fma.rn.f32 	%f76, %f75, %f28, %f74;
	ld.shared.f32 	%f77, [%r48+12];
	add.s64 	%rd32, %rd9, 92;
	// begin inline asm
	ld.global.nc.f32 %f29, [%rd32];
	// end inline asm
	fma.rn.f32 	%f78, %f77, %f29, %f76;
	ld.shared.f32 	%f79, [%r48+16];
	add.s64 	%rd33, %rd9, 96;
	// begin inline asm
	ld.global.nc.f32 %f30, [%rd33];
	// end inline asm
	fma.rn.f32 	%f80, %f79, %f30, %f78;
	mad.lo.s32 	%r49, %r10, %r27, %r38;
	mad.lo.s32 	%r50, %r49, 24, %r8;
	mad.lo.s32 	%r51, %r50, 24, %r6;
	cvta.to.global.u64 	%rd36, %rd5;
	mul.wide.s32 	%rd37, %r51, 4;
	add.s64 	%rd38, %rd36, %rd37;
	st.global.f32 	[%rd38], %f80;
$L__BB1_11:
	ret;

}
	// .globl	_Z28ifnode_integrate_fire_kernelPKfPfS1_fi
.visible .entry _Z28ifnode_integrate_fire_kernelPKfPfS1_fi(
	.param .u64 .ptr .align 1 _Z28ifnode_integrate_fire_kernelPKfPfS1_fi_param_0,
	.param .u64 .ptr .align 1 _Z28ifnode_integrate_fire_kernelPKfPfS1_fi_param_1,
	.param .u64 .ptr .align 1 _Z28ifnode_integrate_fire_kernelPKfPfS1_fi_param_2,
	.param .f32 _Z28ifnode_integrate_fire_kernelPKfPfS1_fi_param_3,
	.param .u32 _Z28ifnode_integrate_fire_kernelPKfPfS1_fi_param_4
)
{
	.reg .pred 	%p<3>;
	.reg .b32 	%r<6>;
	.reg .b32 	%f<7>;
	.reg .b64 	%rd<11>;

	ld.param.u64 	%rd1, [_Z28ifnode_integrate_fire_kernelPKfPfS1_fi_param_0];
	ld.param.u64 	%rd2, [_Z28ifnode_integrate_fire_kernelPKfPfS1_fi_param_1];
	ld.param.u64 	%rd3, [_Z28ifnode_integrate_fire_kernelPKfPfS1_fi_param_2];
	ld.param.f32 	%f1, [_Z28ifnode_integrate_fire_kernelPKfPfS1_fi_param_3];
	ld.param.u32 	%r2, [_Z28ifnode_integrate_fire_kernelPKfPfS1_fi_param_4];
	mov.u32 	%r3, %ctaid.x;
	mov.u32 	%r4, %ntid.x;
	mov.u32 	%r5, %tid.x;
	mad.lo.s32 	%r1, %r3, %r4, %r5;
	setp.ge.s32 	%p1, %r1, %r2;
	@%p1 bra 	$L__BB2_2;
	cvta.to.global.u64 	%rd4, %rd2;
	cvta.to.global.u64 	%rd5, %rd1;
	cvta.to.global.u64 	%rd6, %rd3;
	mul.wide.s32 	%rd7, %r1, 4;
	add.s64 	%rd8, %rd4, %rd7;
	ld.global.f32 	%f2, [%rd8];
	add.s64 	%rd9, %rd5, %rd7;
	ld.global.nc.f32 	%f3, [%rd9];
	add.f32 	%f4, %f2, %f3;
	setp.ge.f32 	%p2, %f4, %f1;
	selp.f32 	%f5, 0f3F800000, 0f00000000, %p2;
	add.s64 	%rd10, %rd6, %rd7;
	st.global.f32 	[%rd10], %f5;
	selp.f32 	%f6, 0f00000000, %f4, %p2;
	st.global.f32 	[%rd8], %f6;
$L__BB2_2:
	ret;

}
	// .globl	_Z25maxpool2x2_s2_nchw_kernelPKfPfiiii
.visible .entry _Z25maxpool2x2_s2_nchw_kernelPKfPfiiii(
	.param .u64 .ptr .align 1 _Z25maxpool2x2_s2_nchw_kernelPKfPfiiii_param_0,
	.param .u64 .ptr .align 1 _Z25maxpool2x2_s2_nchw_kernelPKfPfiiii_param_1,
	.param .u32 _Z25maxpool2x2_s2_nchw_kernelPKfPfiiii_param_2,
	.param .u32 _Z25maxpool2x2_s2_nchw_kernelPKfPfiiii_param_3,
	.param .u32 _Z25maxpool2x2_s2_nchw_kernelPKfPfiiii_param_4,
	.param .u32 _Z25maxpool2x2_s2_nchw_kernelPKfPfiiii_param_5
)
{
	.reg .pred 	%p<11>;
	.reg .b32 	%r<33>;
	.reg .b32 	%f<18>;
	.reg .b64 	%rd<14>;

	ld.param.u64 	%rd3, [_Z25maxpool2x2_s2_nchw_kernelPKfPfiiii_param_0];
	ld.param.u64 	%rd4, [_Z25maxpool2x2_s2_nchw_kernelPKfPfiiii_param_1];
	ld.param.u32 	%r13, [_Z25maxpool2x2_s2_nchw_kernelPKfPfiiii_param_2];
	ld.param.u32 	%r10, [_Z25maxpool2x2_s2_nchw_kernelPKfPfiiii_param_3];
	ld.param.u32 	%r11, [_Z25maxpool2x2_s2_nchw_kernelPKfPfiiii_param_4];
	ld.param.u32 	%r12, [_Z25maxpool2x2_s2_nchw_kernelPKfPfiiii_param_5];
	shr.u32 	%r14, %r11, 31;
	add.s32 	%r15, %r11, %r14;
	shr.s32 	%r16, %r15, 1;
	shr.u32 	%r17, %r12, 31;
	add.s32 	%r18, %r12, %r17;
	shr.s32 	%r2, %r18, 1;
	mov.u32 	%r19, %tid.x;
	mov.u32 	%r20, %tid.y;
	mov.u32 	%r21, %ctaid.x;
	mov.u32 	%r22, %ntid.x;
	mad.lo.s32 	%r3, %r21, %r22, %r19;
	mov.u32 	%r23, %ctaid.y;
	mov.u32 	%r24, %ntid.y;
	mad.lo.s32 	%r25, %r23, %r24, %r20;
	mov.u32 	%r5, %ctaid.z;
	div.s32 	%r6, %r5, %r10;
	setp.ge.s32 	%p1, %r6, %r13;
	setp.lt.s32 	%p2, %r10, 0;
	setp.ge.s32 	%p3, %r25, %r16;
	or.pred  	%p4, %p1, %p3;
	or.pred  	%p5, %p4, %p2;
	setp.ge.s32 	%p6, %r3, %r2;
	or.pred  	%p7, %p6, %p5;
	@%p7 bra 	$L__BB3_7;
	shl.b32 	%r7, %r25, 1;
	shl.b32 	%r26, %r3, 1;
	rem.s32 	%r27, %r5, %r10;
	mad.lo.s32 	%r8, %r6, %r10, %r27;
	mad.lo.s32 	%r28, %r8, %r11, %r7;
	mad.lo.s32 	%r29, %r28, %r12, %r26;
	mul.wide.s32 	%rd6, %r29, 4;
	add.s64 	%rd5, %rd3, %rd6;
	// begin inline asm
	ld.global.nc.f32 %f8, [%rd5];
	// end inline asm
	or.b32  	%r9, %r26, 1;
	setp.ge.s32 	%p8, %r9, %r12;
	mov.f32 	%f15, %f8;
	@%p8 bra 	$L__BB3_3;
	add.s64 	%rd7, %rd5, 4;
	// begin inline asm
	ld.global.nc.f32 %f15, [%rd7];
	// end inline asm
$L__BB3_3:
	add.s32 	%r30, %r7, 1;
	setp.ge.s32 	%p9, %r30, %r11;
	mov.f32 	%f16, %f8;
	mov.f32 	%f17, %f8;
	@%p9 bra 	$L__BB3_6;
	setp.ge.s32 	%p10, %r9, %r12;
	mul.wide.s32 	%rd9, %r12, 4;
	add.s64 	%rd8, %rd5, %rd9;
	// begin inline asm
	ld.global.nc.f32 %f16, [%rd8];
	// end inline asm
	@%p10 bra 	$L__BB3_6;
	add.s64 	%rd10, %rd8, 4;
	// begin inline asm
	ld.global.nc.f32 %f17, [%rd10];
	// end inline asm
$L__BB3_6:
	max.f32 	%f12, %f8, %f15;
	max.f32 	%f13, %f16, %f17;
	max.f32 	%f14, %f12, %f13;
	mad.lo.s32 	%r31, %r8, %r16, %r25;
	mad.lo.s32 	%r32, %r31, %r2, %r3;
	cvta.to.global.u64 	%rd11, %rd4;
	mul.wide.s32 	%rd12, %r32, 4;
	add.s64 	%rd13, %rd11, %rd12;
	st.global.f32 	[%rd13], %f14;
$L__BB3_7:
	ret;

}
	// .globl	_Z14linear_fuse_ifPfS_S_S_S_iii
.visible .entry _Z14linear_fuse_ifPfS_S_S_S_iii(
	.param .u64 .ptr .align 1 _Z14linear_fuse_ifPfS_S_S_S_iii_param_0,
	.param .u64 .ptr .align 1 _Z14linear_fuse_ifPfS_S_S_S_iii_param_1,
	.param .u64 .ptr .align 1 _Z14linear_fuse_ifPfS_S_S_S_iii_param_2,
	.param .u64 .ptr .align 1 _Z14linear_fuse_ifPfS_S_S_S_iii_param_3,
	.param .u64 .ptr .align 1 _Z14linear_fuse_ifPfS_S_S_S_iii_param_4,
	.param .u32 _Z14linear_fuse_ifPfS_S_S_S_iii_param_5,
	.param .u32 _Z14linear_fuse_ifPfS_S_S_S_iii_param_6,
	.param .u32 _Z14linear_fuse_ifPfS_S_S_S_iii_param_7
)
{
	.local .align 16 .b8 	__local_depot4[128];
	.reg .b64 	%SP;
	.reg .b64 	%SPL;
	.reg .pred 	%p<2272>;
	.reg .b16 	%rs<450>;
	.reg .b32 	%r<7114>;
	.reg .b32 	%f<3194>;
	.reg .b64 	%rd<2417>;
	// demoted variable
	.shared .align 2 .b8 _ZZ14linear_fuse_ifPfS_S_S_S_iiiE2As[4096];
	// demoted variable
	.shared .align 2 .b8 _ZZ14linear_fuse_ifPfS_S_S_S_iiiE2Bs[2048];
	// demoted variable
	.shared .align 2 .b8 _ZZ14linear_fuse_ifPfS_S_S_S_iiiE2Cs[4096];
	mov.u64 	%SPL, __local_depot4;
	ld.param.u64 	%rd143, [_Z14linear_fuse_ifPfS_S_S_S_iii_param_0];
	ld.param.u64 	%rd144, [_Z14linear_fuse_ifPfS_S_S_S_iii_param_1];
	ld.param.u64 	%rd145, [_Z14linear_fuse_ifPfS_S_S_S_iii_param_2];
	ld.param.u64 	%rd146, [_Z14linear_fuse_ifPfS_S_S_S_iii_param_3];
	ld.param.u64 	%rd147, [_Z14linear_fuse_ifPfS_S_S_S_iii_param_4];
	ld.param.u32 	%r2567, [_Z14linear_fuse_ifPfS_S_S_S_iii_param_5];
	ld.param.u32 	%r2568, [_Z14linear_fuse_ifPfS_S_S_S_iii_param_6];
	ld.param.u32 	%r2569, [_Z14linear_fuse_ifPfS_S_S_S_iii_param_7];
	cvta.to.global.u64 	%rd1, %rd143;
	cvta.to.global.u64 	%rd2, %rd144;
	cvta.to.global.u64 	%rd3, %rd146;
	cvta.to.global.u64 	%rd2416, %rd145;
	cvta.to.global.u64 	%rd5, %rd147;
	add.u64 	%rd6, %SPL, 0;
	mov.u32 	%r2570, %ctaid.x;
	shl.b32 	%r1, %r2570, 6;
	mov.u32 	%r2571, %ctaid.y;
	shl.b32 	%r2, %r2571, 5;
	mov.f32 	%f1, 0f00000000;
	// begin inline asm
	{  cvt.rn.f16.f32 %rs1, %f1;}

	// end inline asm
	mov.b32 	%r2572, {%rs1, %rs1};
	st.local.v4.b32 	[%rd6], {%r2572, %r2572, %r2572, %r2572};
	st.local.v4.b32 	[%rd6+16], {%r2572, %r2572, %r2572, %r2572};
	st.local.v4.b32 	[%rd6+32], {%r2572, %r2572, %r2572, %r2572};
	st.local.v4.b32 	[%rd6+48], {%r2572, %r2572, %r2572, %r2572};
	st.local.v4.b32 	[%rd6+64], {%r2572, %r2572, %r2572, %r2572};
	st.local.v4.b32 	[%rd6+80], {%r2572, %r2572, %r2572, %r2572};
	st.local.v4.b32 	[%rd6+96], {%r2572, %r2572, %r2572, %r2572};
	st.local.v4.b32 	[%rd6+112], {%r2572, %r2572, %r2572, %r2572};
	setp.lt.s32 	%p1, %r2569, 1;
	@%p1 bra 	$L__BB4_43;
	mov.u32 	%r2574, %tid.y;
	mov.u32 	%r2575, %ntid.x;
	mov.u32 	%r2576, %tid.x;
	mad.lo.s32 	%r3, %r2574, %r2575, %r2576;
	mov.u32 	%r2577, %ntid.y;
	mul.lo.s32 	%r4, %r2575, %r2577;
	div.u32 	%r2578, 511, %r4;
	add.s32 	%r2579, %r2578, 1;
	div.u32 	%r2580, 255, %r4;
	add.s32 	%r2581, %r2580, 1;
	and.b32  	%r5, %r2579, 3;
	and.b32  	%r6, %r2581, 3;
	and.b32  	%r7, %r2581, 508;
	add.s32 	%r2582, %r2574, %r2577;
	mad.lo.s32 	%r8, %r2575, %r2582, %r2576;
	and.b32  	%r2583, %r2579, 1020;
	neg.s32 	%r9, %r2583;
	mov.b32 	%r6395, 0;
$L__BB4_2:
	setp.gt.u32 	%p2, %r4, 170;
	mov.b32 	%r6406, 0;
	@%p2 bra 	$L__BB4_13;
	mov.u32 	%r2586, %ntid.x;
	mov.u32 	%r2587, %tid.y;
	mov.u32 	%r2588, %ntid.y;
	mad.lo.s32 	%r2589, %r2588, 3, %r2587;
	mul.lo.s32 	%r2590, %r2586, %r2589;
	shl.b32 	%r2591, %r2590, 2;
	mov.u32 	%r2592, %tid.x;
	shl.b32 	%r2593, %r2592, 2;
	add.s32 	%r6399, %r2591, %r2593;
	shl.b32 	%r2594, %r2588, 1;
	add.s32 	%r2595, %r2587, %r2594;
	mul.lo.s32 	%r2596, %r2586, %r2595;
	shl.b32 	%r2597, %r2596, 2;
	add.s32 	%r6401, %r2597, %r2593;
	add.s32 	%r6400, %r2592, %r2590;
	add.s32 	%r6402, %r2592, %r2596;
	shl.b32 	%r6403, %r8, 2;
	shl.b32 	%r6397, %r3, 2;
	mov.b32 	%r6406, 0;
	mov.u32 	%r6396, %r9;
	mov.u32 	%r6398, %r3;
	mov.u32 	%r6404, %r8;
$L__BB4_4:
	setp.gt.u32 	%p3, %r6398, 511;
	@%p3 bra 	$L__BB4_6;
	and.b32  	%r2600, %r6397, 28;
	shr.u32 	%r2601, %r6398, 3;
	add.s32 	%r2602, %r1, %r2601;
	add.s32 	%r2603, %r2600, %r6395;
	mad.lo.s32 	%r2604, %r2602, %r2569, %r2603;
	mul.wide.s32 	%rd149, %r2604, 4;
	add.s64 	%rd150, %rd1, %rd149;
	ld.global.v4.f32 	{%f2, %f3, %f4, %f5}, [%rd150];
	// begin inline asm
	{ cvt.rn.f16x2.f32 %r2598, %f3, %f2; }

	// end inline asm
	// begin inline asm
	{ cvt.rn.f16x2.f32 %r2599, %f5, %f4; }

	// end inline asm
	shl.b32 	%r2605, %r6397, 1;
	and.b32  	%r2606, %r2605, 56;
	shl.b32 	%r2607, %r2601, 6;
	or.b32  	%r2608, %r2607, %r2606;
	mov.u32 	%r2609, _ZZ14linear_fuse_ifPfS_S_S_S_iiiE2As;
	add.s32 	%r2610, %r2609, %r2608;
	st.shared.u32 	[%r2610], %r2598;
	st.shared.u32 	[%r2610+4], %r2599;
$L__BB4_6:
	setp.gt.u32 	%p4, %r6404, 511;
	@%p4 bra 	$L__BB4_8;
	and.b32  	%r2613, %r6403, 28;
	shr.u32 	%r2614, %r6404, 3;
	add.s32 	%r2615, %r1, %r2614;
	add.s32 	%r2616, %r2613, %r6395;
	mad.lo.s32 	%r2617, %r2615, %r2569, %r2616;
	mul.wide.s32 	%rd151, %r2617, 4;
	add.s64 	%rd152, %rd1, %rd151;
	ld.global.v4.f32 	{%f6, %f7, %f8, %f9}, [%rd152];
	// begin inline asm
	{ cvt.rn.f16x2.f32 %r2611, %f7, %f6; }

	// end inline asm
	// begin inline asm
	{ cvt.rn.f16x2.f32 %r2612, %f9, %f8; }

	// end inline asm
	shl.b32 	%r2618, %r6403, 1;
	and.b32  	%r2619, %r2618, 56;
	shl.b32 	%r2620, %r2614, 6;
	or.b32  	%r2621, %r2620, %r2619;
	mov.u32 	%r2622, _ZZ14linear_fuse_ifPfS_S_S_S_iiiE2As;
	add.s32 	%r2623, %r2622, %r2621;
	st.shared.u32 	[%r2623], %r2611;
	st.shared.u32 	[%r2623+4], %r2612;
$L__BB4_8:
	setp.gt.u32 	%p5, %r6402, 511;
	@%p5 bra 	$L__BB4_10;
	and.b32  	%r2626, %r6401, 28;
	shr.u32 	%r2627, %r6402, 3;
	add.s32 	%r2628, %r1, %r2627;
	add.s32 	%r2629, %r2626, %r6395;
	mad.lo.s32 	%r2630, %r2628, %r2569, %r2629;
	mul.wide.s32 	%rd153, %r2630, 4;
	add.s64 	%rd154, %rd1, %rd153;
	ld.global.v4.f32 	{%f10, %f11, %f12, %f13}, [%rd154];
	// begin inline asm
	{ cvt.rn.f16x2.f32 %r2624, %f11, %f10; }

	// end inline asm
	// begin inline asm
	{ cvt.rn.f16x2.f32 %r2625, %f13, %f12; }

	// end inline asm
	shl.b32 	%r2631, %r6401, 1;
	and.b32  	%r2632, %r2631, 56;
	shl.b32 	%r2633, %r2627, 6;
	or.b32  	%r2634, %r2633, %r2632;
	mov.u32 	%r2635, _ZZ14linear_fuse_ifPfS_S_S_S_iiiE2As;
	add.s32 	%r2636, %r2635, %r2634;
	st.shared.u32 	[%r2636], %r2624;
	st.shared.u32 	[%r2636+4], %r2625;
$L__BB4_10:
	setp.gt.u32 	%p6, %r6400, 511;
	@%p6 bra 	$L__BB4_12;
	and.b32  	%r2639, %r6399, 28;
	shr.u32 	%r2640, %r6400, 3;
	add.s32 	%r2641, %r1, %r2640;
	add.s32 	%r2642, %r2639, %r6395;
	mad.lo.s32 	%r2643, %r2641, %r2569, %r2642;
	mul.wide.s32 	%rd155, %r2643, 4;
	add.s64 	%rd156, %rd1, %rd155;
	ld.global.v4.f32 	{%f14, %f15, %f16, %f17}, [%rd156];
	// begin inline asm
	{ cvt.rn.f16x2.f32 %r2637, %f15, %f14; }

	// end inline asm
	// begin inline asm
	{ cvt.rn.f16x2.f32 %r2638, %f17, %f16; }

	// end inline asm
	shl.b32 	%r2644, %r6399, 1;
	and.b32  	%r2645, %r2644, 56;
	shl.b32 	%r2646, %r2640, 6;
	or.b32  	%r2647, %r2646, %r2645;
	mov.u32 	%r2648, _ZZ14linear_fuse_ifPfS_S_S_S_iiiE2As;
	add.s32 	%r2649, %r2648, %r2647;
	st.shared.u32 	[%r2649], %r2637;
	st.shared.u32 	[%r2649+4], %r2638;
$L__BB4_12:
	shl.b32 	%r2650, %r4, 2;
	add.s32 	%r6406, %r6406, %r2650;
	add.s32 	%r6404, %r6404, %r2650;
	shl.b32 	%r2651, %r4, 4;
	add.s32 	%r6403, %r6403, %r2651;
	add.s32 	%r6402, %r6402, %r2650;
	add.s32 	%r6401, %r6401, %r2651;
	add.s32 	%r6400, %r6400, %r2650;
	add.s32 	%r6399, %r6399, %r2651;
	add.s32 	%r6398, %r6398, %r2650;
	add.s32 	%r6397, %r6397, %r2651;
	add.s32 	%r6396, %r6396, 4;
	setp.ne.s32 	%p7, %r6396, 0;
	@%p7 bra 	$L__BB4_4;
$L__BB4_13:
	setp.eq.s32 	%p8, %r5, 0;
	@%p8 bra 	$L__BB4_22;
	add.s32 	%r38, %r6406, %r3;
	setp.gt.u32 	%p9, %r38, 511;
	@%p9 bra 	$L__BB4_16;
	shl.b32 	%r2654, %r38, 2;
	and.b32  	%r2655, %r2654, 28;
	shr.u32 	%r2656, %r38, 3;
	add.s32 	%r2657, %r1, %r2656;
	add.s32 	%r2658, %r2655, %r6395;
	mad.lo.s32 	%r2659, %r2657, %r2569, %r2658;
	mul.wide.s32 	%rd157, %r2659, 4;
	add.s64 	%rd158, %rd1, %rd157;
	ld.global.v4.f32 	{%f18, %f19, %f20, %f21}, [%rd158];
	// begin inline asm
	{ cvt.rn.f16x2.f32 %r2652, %f19, %f18; }

	// end inline asm
	// begin inline asm
	{ cvt.rn.f16x2.f32 %r2653, %f21, %f20; }

	// end inline asm
	shl.b32 	%r2660, %r38, 3;
	and.b32  	%r2661, %r2660, 56;
	shl.b32 	%r2662, %r2656, 6;
	or.b32  	%r2663, %r2662, %r2661;
	mov.u32 	%r2664, _ZZ14linear_fuse_ifPfS_S_S_S_iiiE2As;
	add.s32 	%r2665, %r2664, %r2663;
	st.shared.u32 	[%r2665], %r2652;
	st.shared.u32 	[%r2665+4], %r2653;
$L__BB4_16:
	setp.eq.s32 	%p10, %r5, 1;
	@%p10 bra 	$L__BB4_22;
	add.s32 	%r39, %r38, %r4;
	setp.gt.u32 	%p11, %r39, 511;
	@%p11 bra 	$L__BB4_19;
	shl.b32 	%r2668, %r39, 2;
	and.b32  	%r2669, %r2668, 28;
	shr.u32 	%r2670, %r39, 3;
	add.s32 	%r2671, %r1, %r2670;
	add.s32 	%r2672, %r2669, %r6395;
	mad.lo.s32 	%r2673, %r2671, %r2569, %r2672;
	mul.wide.s32 	%rd159, %r2673, 4;
	add.s64 	%rd160, %rd1, %rd159;
	ld.global.v4.f32 	{%f22, %f23, %f24, %f25}, [%rd160];
	// begin inline asm
	{ cvt.rn.f16x2.f32 %r2666, %f23, %f22; }

	// end inline asm
	// begin inline asm
	{ cvt.rn.f16x2.f32 %r2667, %f25, %f24; }

	// end inline asm
	shl.b32 	%r2674, %r39, 3;
	and.b32  	%r2675, %r2674, 56;
	shl.b32 	%r2676, %r2670, 6;
	or.b32  	%r2677, %r2676, %r2675;
	mov.u32 	%r2678, _ZZ14linear_fuse_ifPfS_S_S_S_iiiE2As;
	add.s32 	%r2679, %r2678, %r2677;
	st.shared.u32 	[%r2679], %r2666;
	st.shared.u32 	[%r2679+4], %r2667;
$L__BB4_19:
	setp.eq.s32 	%p12, %r5, 2;
	@%p12 bra 	$L__BB4_22;
	add.s32 	%r40, %r39, %r4;
	setp.gt.u32 	%p13, %r40, 511;
	@%p13 bra 	$L__BB4_22;
	shl.b32 	%r2682, %r40, 2;
	and.b32  	%r2683, %r2682, 28;
	shr.u32 	%r2684, %r40, 3;
	add.s32 	%r2685, %r1, %r2684;
	add.s32 	%r2686, %r2683, %r6395;
	mad.lo.s32 	%r2687, %r2685, %r2569, %r2686;
	mul.wide.s32 	%rd161, %r2687, 4;
	add.s64 	%rd162, %rd1, %rd161;
	ld.global.v4.f32 	{%f26, %f27, %f28, %f29}, [%rd162];
	// begin inline asm
	{ cvt.rn.f16x2.f32 %r2680, %f27, %f26; }

	// end inline asm
	// begin inline asm
	{ cvt.rn.f16x2.f32 %r2681, %f29, %f28; }

	// end inline asm
	shl.b32 	%r2688, %r40, 3;
	and.b32  	%r2689, %r2688, 56;
	shl.b32 	%r2690, %r2684, 6;
	or.b32  	%r2691, %r2690, %r2689;
	mov.u32 	%r2692, _ZZ14linear_fuse_ifPfS_S_S_S_iiiE2As;
	add.s32 	%r2693, %r2692, %r2691;
	st.shared.u32 	[%r2693], %r2680;
	st.shared.u32 	[%r2693+4], %r2681;
$L__BB4_22:
	setp.gt.u32 	%p14, %r4, 85;
	bar.sync 	0;
	mov.b32 	%r6409, 0;
	@%p14 bra 	$L__BB4_33;
	mov.b32 	%r6409, 0;
	mov.u32 	%r6408, %r6409;
$L__BB4_24:
	add.s32 	%r43, %r6409, %r3;
	setp.gt.u32 	%p15, %r43, 255;
	@%p15 bra 	$L__BB4_26;
	shl.b32 	%r2698, %r43, 2;
	and.b32  	%r2699, %r2698, 28;
	shr.u32 	%r2700, %r43, 3;
	add.s32 	%r2701, %r2, %r2700;
	add.s32 	%r2702, %r2699, %r6395;
	mad.lo.s32 	%r2703, %r2701, %r2569, %r2702;
	mul.wide.s32 	%rd163, %r2703, 4;
	add.s64 	%rd164, %rd2, %rd163;
	ld.global.v4.f32 	{%f30, %f31, %f32, %f33}, [%rd164];
	// begin inline asm
	{ cvt.rn.f16x2.f32 %r2696, %f31, %f30; }

	// end inline asm
	// begin inline asm
	{ cvt.rn.f16x2.f32 %r2697, %f33, %f32; }

	// end inline asm
	shl.b32 	%r2704, %r43, 3;
	and.b32  	%r2705, %r2704, 56;
	shl.b32 	%r2706, %r2700, 6;
	or.b32  	%r2707, %r2706, %r2705;
	mov.u32 	%r2708, _ZZ14linear_fuse_ifPfS_S_S_S_iiiE2Bs;
	add.s32 	%r2709, %r2708, %r2707;
	st.shared.u32 	[%r2709], %r2696;
	st.shared.u32 	[%r2709+4], %r2697;
$L__BB4_26:
	add.s32 	%r44, %r43, %r4;
	setp.gt.u32 	%p16, %r44, 255;
	@%p16 bra 	$L__BB4_28;
	shl.b32 	%r2712, %r44, 2;
	and.b32  	%r2713, %r2712, 28;
	shr.u32 	%r2714, %r44, 3;
	add.s32 	%r2715, %r2, %r2714;
	add.s32 	%r2716, %r2713, %r6395;
	mad.lo.s32 	%r2717, %r2715, %r2569, %r2716;
	mul.wide.s32 	%rd165, %r2717, 4;
	add.s64 	%rd166, %rd2, %rd165;
	ld.global.v4.f32 	{%f34, %f35, %f36, %f37}, [%rd166];
	// begin inline asm
	{ cvt.rn.f16x2.f32 %r2710, %f35, %f34; }

	// end inline asm
	// begin inline asm
	{ cvt.rn.f16x2.f32 %r2711, %f37, %f36; }

	// end inline asm
	shl.b32 	%r2718, %r44, 3;
	and.b32  	%r2719, %r2718, 56;
	shl.b32 	%r2720, %r2714, 6;
	or.b32  	%r2721, %r2720, %r2719;
	mov.u32 	%r2722, _ZZ14linear_fuse_ifPfS_S_S_S_iiiE2Bs;
	add.s32 	%r2723, %r2722, %r2721;
	st.shared.u32 	[%r2723], %r2710;
	st.shared.u32 	[%r2723+4], %r2711;
$L__BB4_28:
	add.s32 	%r45, %r44, %r4;
	setp.gt.u32 	%p17, %r45, 255;
	@%p17 bra 	$L__BB4_30;
	shl.b32 	%r2726, %r45, 2;
	and.b32  	%r2727, %r2726, 28;
	shr.u32 	%r2728, %r45, 3;
	add.s32 	%r2729, %r2, %r2728;
	add.s32 	%r2730, %r2727, %r6395;
	mad.lo.s32 	%r2731, %r2729, %r2569, %r2730;
	mul.wide.s32 	%rd167, %r2731, 4;
	add.s64 	%rd168, %rd2, %rd167;
	ld.global.v4.f32 	{%f38, %f39, %f40, %f41}, [%rd168];
	// begin inline asm
	{ cvt.rn.f16x2.f32 %r2724, %f39, %f38; }

	// end inline asm
	// begin inline asm
	{ cvt.rn.f16x2.f32 %r2725, %f41, %f40; }

	// end inline asm
	shl.b32 	%r2732, %r45, 3;
	and.b32  	%r2733, %r2732, 56;
	shl.b32 	%r2734, %r2728, 6;
	or.b32  	%r2735, %r2734, %r2733;
	mov.u32 	%r2736, _ZZ14linear_fuse_ifPfS_S_S_S_iiiE2Bs;
	add.s32 	%r2737, %r2736, %r2735;
	st.shared.u32 	[%r2737], %r2724;
	st.shared.u32 	[%r2737+4], %r2725;
$L__BB4_30:
	add.s32 	%r46, %r45, %r4;
	setp.gt.u32 	%p18, %r46, 255;
	@%p18 bra 	$L__BB4_32;
	shl.b32 	%r2740, %r46, 2;
	and.b32  	%r2741, %r2740, 28;
	shr.u32 	%r2742, %r46, 3;
	add.s32 	%r2743, %r2, %r2742;
	add.s32 	%r2744, %r2741, %r6395;
	mad.lo.s32 	%r2745, %r2743, %r2569, %r2744;
	mul.wide.s32 	%rd169, %r2745, 4;
	add.s64 	%rd170, %rd2, %rd169;
	ld.global.v4.f32 	{%f42, %f43, %f44, %f45}, [%rd170];
	// begin inline asm
	{ cvt.rn.f16x2.f32 %r2738, %f43, %f42; }

	// end inline asm
	// begin inline asm
	{ cvt.rn.f16x2.f32 %r2739, %f45, %f44; }

	// end inline asm
	shl.b32 	%r2746, %r46, 3;
	and.b32  	%r2747, %r2746, 56;
	shl.b32 	%r2748, %r2742, 6;
	or.b32  	%r2749, %r2748, %r2747;
	mov.u32 	%r2750, _ZZ14linear_fuse_ifPfS_S_S_S_iiiE2Bs;
	add.s32 	%r2751, %r2750, %r2749;
	st.shared.u32 	[%r2751], %r2738;
	st.shared.u32 	[%r2751+4], %r2739;
$L__BB4_32:
	shl.b32 	%r2752, %r4, 2;
	add.s32 	%r6409, %r2752, %r6409;
	add.s32 	%r6408, %r6408, 4;
	setp.ne.s32 	%p19, %r6408, %r7;
	@%p19 bra 	$L__BB4_24;
$L__BB4_33:
	setp.eq.s32 	%p20, %r6, 0;
	@%p20 bra 	$L__BB4_42;
	add.s32 	%r50, %r6409, %r3;
	setp.gt.u32 	%p21, %r50, 255;
	@%p21 bra 	$L__BB4_36;
	shl.b32 	%r2755, %r50, 2;
	and.b32  	%r2756, %r2755, 28;
	shr.u32 	%r2757, %r50, 3;
	add.s32 	%r2758, %r2, %r2757;
	add.s32 	%r2759, %r2756, %r6395;
	mad.lo.s32 	%r2760, %r2758, %r2569, %r2759;
	mul.wide.s32 	%rd171, %r2760, 4;
	add.s64 	%rd172, %rd2, %rd171;
	ld.global.v4.f32 	{%f46, %f47, %f48, %f49}, [%rd172];
	// begin inline asm
	{ cvt.rn.f16x2.f32 %r2753, %f47, %f46; }

	// end inline asm
	// begin inline asm
	{ cvt.rn.f16x2.f32 %r2754, %f49, %f48; }

	// end inline asm
	shl.b32 	%r2761, %r50, 3;
	and.b32  	%r2762, %r2761, 56;
	shl.b32 	%r2763, %r2757, 6;
	or.b32  	%r2764, %r2763, %r2762;
	mov.u32 	%r2765, _ZZ14linear_fuse_ifPfS_S_S_S_iiiE2Bs;
	add.s32 	%r2766, %r2765, %r2764;
	st.shared.u32 	[%r2766], %r2753;
	st.shared.u32 	[%r2766+4], %r2754;
$L__BB4_36:
	setp.eq.s32 	%p22, %r6, 1;
	@%p22 bra 	$L__BB4_42;
	add.s32 	%r51, %r50, %r4;
	setp.gt.u32 	%p23, %r51, 255;
	@%p23 bra 	$L__BB4_39;
	shl.b32 	%r2769, %r51, 2;
	and.b32  	%r2770, %r2769, 28;
	shr.u32 	%r2771, %r51, 3;
	add.s32 	%r2772, %r2, %r2771;
	add.s32 	%r2773, %r2770, %r6395;
	mad.lo.s32 	%r2774, %r2772, %r2569, %r2773;
	mul.wide.s32 	%rd173, %r2774, 4;
	add.s64 	%rd174, %rd2, %rd173;
	ld.global.v4.f32 	{%f50, %f51, %f52, %f53}, [%rd174];
	// begin inline asm
	{ cvt.rn.f16x2.f32 %r2767, %f51, %f50; }

	// end inline asm
	// begin inline asm
	{ cvt.rn.f16x2.f32 %r2768, %f53, %f52; }

	// end inline asm
	shl.b32 	%r2775, %r51, 3;
	and.b32  	%r2776, %r2775, 56;
	shl.b32 	%r2777, %r2771, 6;
	or.b32  	%r2778, %r2777, %r2776;
	mov.u32 	%r2779, _ZZ14linear_fuse_ifPfS_S_S_S_iiiE2Bs;
	add.s32 	%r2780, %r2779, %r2778;
	st.shared.u32 	[%r2780], %r2767;
	st.shared.u32 	[%r2780+4], %r2768;
$L__BB4_39:
	setp.eq.s32 	%p24, %r6, 2;
	@%p24 bra 	$L__BB4_42;
	add.s32 	%r52, %r51, %r4;
	setp.gt.u32 	%p25, %r52, 255;
	@%p25 bra 	$L__BB4_42;
	shl.b32 	%r2783, %r52, 2;
	and.b32  	%r2784, %r2783, 28;
	shr.u32 	%r2785, %r52, 3;
	add.s32 	%r2786, %r2, %r2785;
	add.s32 	%r2787, %r2784, %r6395;
	mad.lo.s32 	%r2788, %r2786, %r2569, %r2787;
	mul.wide.s32 	%rd175, %r2788, 4;
	add.s64 	%rd176, %rd2, %rd175;
	ld.global.v4.f32 	{%f54, %f55, %f56, %f57}, [%rd176];
	// begin inline asm
	{ cvt.rn.f16x2.f32 %r2781, %f55, %f54; }

	// end inline asm
	// begin inline asm
	{ cvt.rn.f16x2.f32 %r2782, %f57, %f56; }

	// end inline asm
	shl.b32 	%r2789, %r52, 3;
	and.b32  	%r2790, %r2789, 56;
	shl.b32 	%r2791, %r2785, 6;
	or.b32  	%r2792, %r2791, %r2790;
	mov.u32 	%r2793, _ZZ14linear_fuse_ifPfS_S_S_S_iiiE2Bs;
	add.s32 	%r2794, %r2793, %r2792;
	st.shared.u32 	[%r2794], %r2781;
	st.shared.u32 	[%r2794+4], %r2782;
$L__BB4_42:
	bar.sync 	0;
	shl.b32 	%r2795, %r3, 4;
	and.b32  	%r2796, %r2795, 67107840;
	mov.u32 	%r2797, _ZZ14linear_fuse_ifPfS_S_S_S_iiiE2As;
	add.s32 	%r2798, %r2797, %r2796;
	mov.b32 	%r2799, 32;
	wmma.load.a.sync.aligned.row.m16n16k16.shared.f16 	{%r2800, %r2801, %r2802, %r2803, %r2804, %r2805, %r2806, %r2807}, [%r2798], %r2799;
	shr.u32 	%r2808, %r3, 5;
	shl.b32 	%r2809, %r3, 5;
	and.b32  	%r2810, %r2809, 1024;
	mov.u32 	%r2811, _ZZ14linear_fuse_ifPfS_S_S_S_iiiE2Bs;
	add.s32 	%r2812, %r2811, %r2810;
	wmma.load.b.sync.aligned.col.m16n16k16.shared.f16 	{%r2813, %r2814, %r2815, %r2816, %r2817, %r2818, %r2819, %r2820}, [%r2812], %r2799;
	mul.wide.u32 	%rd177, %r2808, 16;
	add.s64 	%rd178, %rd6, %rd177;
	ld.local.v4.u32 	{%r2821, %r2822, %r2823, %r2824}, [%rd178];
	wmma.mma.sync.aligned.row.col.m16n16k16.f16.f16 {%r2825, %r2826, %r2827, %r2828}, {%r2800, %r2801, %r2802, %r2803, %r2804, %r2805, %r2806, %r2807}, {%r2813, %r2814, %r2815, %r2816, %r2817, %r2818, %r2819, %r2820}, {%r2821, %r2822, %r2823, %r2824};
	add.s32 	%r2829, %r2798, 32;
	wmma.load.a.sync.aligned.row.m16n16k16.shared.f16 	{%r2830, %r2831, %r2832, %r2833, %r2834, %r2835, %r2836, %r2837}, [%r2829], %r2799;
	add.s32 	%r2838, %r2812, 32;
	wmma.load.b.sync.aligned.col.m16n16k16.shared.f16 	{%r2839, %r2840, %r2841, %r2842, %r2843, %r2844, %r2845, %r2846}, [%r2838], %r2799;
	wmma.mma.sync.aligned.row.col.m16n16k16.f16.f16 {%r2847, %r2848, %r2849, %r2850}, {%r2830, %r2831, %r2832, %r2833, %r2834, %r2835, %r2836, %r2837}, {%r2839, %r2840, %r2841, %r2842, %r2843, %r2844, %r2845, %r2846}, {%r2825, %r2826, %r2827, %r2828};
	st.local.v4.u32 	[%rd178], {%r2847, %r2848, %r2849, %r2850};
	bar.sync 	0;
	add.s32 	%r6395, %r6395, 32;
	setp.lt.s32 	%p26, %r6395, %r2569;
	@%p26 bra 	$L__BB4_2;
$L__BB4_43:
	mov.u32 	%r54, %tid.y;
	mov.u32 	%r55, %ntid.x;
	mov.u32 	%r7103, %tid.x;
	mad.lo.s32 	%r2851, %r54, %r55, %r7103;
	shr.u32 	%r57, %r2851, 5;
	shr.u32 	%r58, %r2851, 6;
	shl.b32 	%r2852, %r58, 4;
	add.s32 	%r2853, %r1, %r2852;
	shr.u32 	%r2854, %r2851, 1;
	and.b32  	%r59, %r2854, 16;
	add.s32 	%r2855, %r2, %r59;
	setp.ge.s32 	%p27, %r2853, %r2567;
	setp.ge.s32 	%p28, %r2855, %r2568;
	or.pred  	%p29, %p27, %p28;
	@%p29 bra 	$L__BB4_45;
	shl.b32 	%r2857, %r59, 1;
	shl.b32 	%r2858, %r58, 10;
	or.b32  	%r2859, %r2858, %r2857;
	mov.u32 	%r2860, _ZZ14linear_fuse_ifPfS_S_S_S_iiiE2Cs;
	add.s32 	%r2861, %r2860, %r2859;
	mul.wide.u32 	%rd179, %r57, 16;
	add.s64 	%rd180, %rd6, %rd179;
	ld.local.v4.u32 	{%r2862, %r2863, %r2864, %r2865}, [%rd180];
	mov.b32 	%r2866, 32;
	wmma.store.d.sync.aligned.row.m16n16k16.shared.f16 	[%r2861], {%r2862, %r2863, %r2864, %r2865}, %r2866;
$L__BB4_45:
	setp.gt.u32 	%p30, %r54, 63;
	@%p30 bra 	$L__BB4_1516;
	setp.gt.u32 	%p31, %r7103, 31;
	mov.u32 	%r60, %ntid.y;
	add.s32 	%r61, %r7103, %r55;
	max.u32 	%r2867, %r61, 32;
	setp.lt.u32 	%p32, %r61, 32;
	selp.u32 	%r2868, 1, 0, %p32;
	add.s32 	%r2869, %r61, %r2868;
	sub.s32 	%r2870, %r2867, %r2869;
	div.u32 	%r2871, %r2870, %r55;
	add.s32 	%r62, %r2871, %r2868;
	add.s32 	%r63, %r62, 1;
	add.s32 	%r64, %r7103, %r2;
	mul.wide.u32 	%rd181, %r64, 4;
	add.s64 	%rd7, %rd2416, %rd181;
	add.s32 	%r65, %r64, %r55;
	mul.wide.s32 	%rd182, %r55, 4;
	add.s64 	%rd8, %rd7, %rd182;
	add.s32 	%r66, %r61, %r55;
	add.s32 	%r67, %r65, %r55;
	add.s64 	%rd9, %rd8, %rd182;
	@%p31 bra 	$L__BB4_68;
	add.s32 	%r68, %r54, %r1;
	mul.lo.s32 	%r69, %r68, %r2568;
	shl.b32 	%r70, %r54, 5;
	and.b32  	%r71, %r63, 3;
	setp.eq.s32 	%p33, %r71, 0;
	mov.u32 	%r6410, %r7103;
	@%p33 bra 	$L__BB4_57;
	setp.ge.s32 	%p34, %r68, %r2567;
	setp.ge.s32 	%p35, %r64, %r2568;
	or.pred  	%p36, %p34, %p35;
	@%p36 bra 	$L__BB4_50;
	add.s32 	%r2873, %r64, %r69;
	mul.wide.s32 	%rd183, %r2873, 4;
	add.s64 	%rd184, %rd5, %rd183;
	ld.global.f32 	%f59, [%rd184];
	add.s32 	%r2874, %r70, %r7103;
	shl.b32 	%r2875, %r2874, 1;
	mov.u32 	%r2876, _ZZ14linear_fuse_ifPfS_S_S_S_iiiE2Cs;
	add.s32 	%r2877, %r2876, %r2875;
	ld.shared.u16 	%rs2, [%r2877];
	// begin inline asm
	{  cvt.f32.f16 %f58, %rs2;}

	// end inline asm
	add.f32 	%f60, %f59, %f58;
	ld.global.f32 	%f61, [%rd7];
	add.f32 	%f62, %f60, %f61;
	setp.ge.f32 	%p37, %f62, 0f3F800000;
	selp.f32 	%f63, 0f3F800000, 0f00000000, %p37;
	add.s64 	%rd185, %rd3, %rd183;
	st.global.f32 	[%rd185], %f63;
	selp.f32 	%f64, 0f00000000, %f62, %p37;
	st.global.f32 	[%rd184], %f64;
$L__BB4_50:
	setp.eq.s32 	%p38, %r71, 1;
	mov.u32 	%r6410, %r61;
	@%p38 bra 	$L__BB4_57;
	setp.ge.s32 	%p39, %r68, %r2567;
	setp.ge.s32 	%p40, %r65, %r2568;
	or.pred  	%p41, %p39, %p40;
	@%p41 bra 	$L__BB4_53;
	add.s32 	%r2878, %r65, %r69;
	mul.wide.s32 	%rd186, %r2878, 4;
	add.s64 	%rd187, %rd5, %rd186;
	ld.global.f32 	%f66, [%rd187];
	add.s32 	%r2879, %r70, %r61;
	shl.b32 	%r2880, %r2879, 1;
	mov.u32 	%r2881, _ZZ14linear_fuse_ifPfS_S_S_S_iiiE2Cs;
	add.s32 	%r2882, %r2881, %r2880;
	ld.shared.u16 	%rs3, [%r2882];
	// begin inline asm
	{  cvt.f32.f16 %f65, %rs3;}

	// end inline asm
	add.f32 	%f67, %f66, %f65;
	ld.global.f32 	%f68, [%rd8];
	add.f32 	%f69, %f67, %f68;
	setp.ge.f32 	%p42, %f69, 0f3F800000;
	selp.f32 	%f70, 0f3F800000, 0f00000000, %p42;
	add.s64 	%rd188, %rd3, %rd186;
	st.global.f32 	[%rd188], %f70;
	selp.f32 	%f71, 0f00000000, %f69, %p42;
	st.global.f32 	[%rd187], %f71;
$L__BB4_53:
	setp.eq.s32 	%p43, %r71, 2;
	mov.u32 	%r6410, %r66;
	@%p43 bra 	$L__BB4_57;
	setp.ge.s32 	%p44, %r68, %r2567;
	setp.ge.s32 	%p45, %r67, %r2568;
	or.pred  	%p46, %p44, %p45;
	@%p46 bra 	$L__BB4_56;
	add.s32 	%r2883, %r67, %r69;
	mul.wide.s32 	%rd189, %r2883, 4;
	add.s64 	%rd190, %rd5, %rd189;
	ld.global.f32 	%f73, [%rd190];
	add.s32 	%r2884, %r70, %r66;
	shl.b32 	%r2885, %r2884, 1;
	mov.u32 	%r2886, _ZZ14linear_fuse_ifPfS_S_S_S_iiiE2Cs;
	add.s32 	%r2887, %r2886, %r2885;
	ld.shared.u16 	%rs4, [%r2887];
	// begin inline asm
	{  cvt.f32.f16 %f72, %rs4;}

	// end inline asm
	add.f32 	%f74, %f73, %f72;
	ld.global.f32 	%f75, [%rd9];
	add.f32 	%f76, %f74, %f75;
	setp.ge.f32 	%p47, %f76, 0f3F800000;
	selp.f32 	%f77, 0f3F800000, 0f00000000, %p47;
	add.s64 	%rd191, %rd3, %rd189;
	st.global.f32 	[%rd191], %f77;
	selp.f32 	%f78, 0f00000000, %f76, %p47;
	st.global.f32 	[%rd190], %f78;
$L__BB4_56:
	add.s32 	%r6410, %r66, %r55;
$L__BB4_57:
	setp.lt.u32 	%p48, %r62, 3;
	@%p48 bra 	$L__BB4_68;
	shl.b32 	%r2889, %r55, 1;
	mul.lo.s32 	%r2890, %r55, 3;
	add.s32 	%r6411, %r6410, %r2;
	add.s32 	%r6418, %r6411, %r55;
	add.s32 	%r6417, %r6418, %r69;
	add.s32 	%r6416, %r6411, %r2889;
	add.s32 	%r6412, %r6411, %r69;
	add.s32 	%r6415, %r6412, %r2889;
	add.s32 	%r6414, %r6411, %r2890;
	add.s32 	%r6413, %r6412, %r2890;
	mov.u32 	%r6419, _ZZ14linear_fuse_ifPfS_S_S_S_iiiE2Cs;
	mov.u64 	%rd2353, %rd2416;
	mov.u32 	%r6420, %r6410;
$L__BB4_59:
	setp.ge.s32 	%p49, %r68, %r2567;
	setp.ge.s32 	%p50, %r6411, %r2568;
	or.pred  	%p51, %p49, %p50;
	@%p51 bra 	$L__BB4_61;
	mul.wide.s32 	%rd192, %r6412, 4;
	add.s64 	%rd193, %rd5, %rd192;
	ld.global.f32 	%f80, [%rd193];
	shl.b32 	%r2892, %r54, 6;
	shl.b32 	%r2893, %r6410, 1;
	add.s32 	%r2894, %r2892, %r2893;
	add.s32 	%r2895, %r6419, %r2894;
	ld.shared.u16 	%rs5, [%r2895];
	// begin inline asm
	{  cvt.f32.f16 %f79, %rs5;}

	// end inline asm
	add.f32 	%f81, %f80, %f79;
	add.s32 	%r2896, %r6410, %r2;
	mul.wide.u32 	%rd194, %r2896, 4;
	add.s64 	%rd195, %rd2353, %rd194;
	ld.global.f32 	%f82, [%rd195];
	add.f32 	%f83, %f81, %f82;
	setp.ge.f32 	%p52, %f83, 0f3F800000;
	selp.f32 	%f84, 0f3F800000, 0f00000000, %p52;
	add.s64 	%rd196, %rd3, %rd192;
	st.global.f32 	[%rd196], %f84;
	selp.f32 	%f85, 0f00000000, %f83, %p52;
	st.global.f32 	[%rd193], %f85;
$L__BB4_61:
	setp.ge.s32 	%p53, %r68, %r2567;
	setp.ge.s32 	%p54, %r6418, %r2568;
	or.pred  	%p55, %p53, %p54;
	@%p55 bra 	$L__BB4_63;
	mul.wide.s32 	%rd197, %r6417, 4;
	add.s64 	%rd198, %rd5, %rd197;
	ld.global.f32 	%f87, [%rd198];
	add.s32 	%r2897, %r55, %r6410;
	add.s32 	%r2899, %r2897, %r70;
	shl.b32 	%r2900, %r2899, 1;
	add.s32 	%r2901, %r6419, %r2900;
	ld.shared.u16 	%rs6, [%r2901];
	// begin inline asm
	{  cvt.f32.f16 %f86, %rs6;}

	// end inline asm
	add.f32 	%f88, %f87, %f86;
	add.s32 	%r2902, %r2897, %r2;
	mul.wide.u32 	%rd199, %r2902, 4;
	add.s64 	%rd200, %rd2353, %rd199;
	ld.global.f32 	%f89, [%rd200];
	add.f32 	%f90, %f88, %f89;
	setp.ge.f32 	%p56, %f90, 0f3F800000;
	selp.f32 	%f91, 0f3F800000, 0f00000000, %p56;
	add.s64 	%rd201, %rd3, %rd197;
	st.global.f32 	[%rd201], %f91;
	selp.f32 	%f92, 0f00000000, %f90, %p56;
	st.global.f32 	[%rd198], %f92;
$L__BB4_63:
	setp.ge.s32 	%p57, %r68, %r2567;
	add.s32 	%r92, %r6420, %r55;
	setp.ge.s32 	%p58, %r6416, %r2568;
	or.pred  	%p59, %p57, %p58;
	@%p59 bra 	$L__BB4_65;
	mul.wide.s32 	%rd202, %r6415, 4;
	add.s64 	%rd203, %rd5, %rd202;
	ld.global.f32 	%f94, [%rd203];
	add.s32 	%r2904, %r6410, %r70;
	add.s32 	%r2906, %r2904, %r2889;
	shl.b32 	%r2907, %r2906, 1;
	add.s32 	%r2908, %r6419, %r2907;
	ld.shared.u16 	%rs7, [%r2908];
	// begin inline asm
	{  cvt.f32.f16 %f93, %rs7;}

	// end inline asm
	add.f32 	%f95, %f94, %f93;
	add.s32 	%r2909, %r6410, %r2;
	add.s32 	%r2910, %r2909, %r2889;
	mul.wide.u32 	%rd204, %r2910, 4;
	add.s64 	%rd205, %rd2353, %rd204;
	ld.global.f32 	%f96, [%rd205];
	add.f32 	%f97, %f95, %f96;
	setp.ge.f32 	%p60, %f97, 0f3F800000;
	selp.f32 	%f98, 0f3F800000, 0f00000000, %p60;
	add.s64 	%rd206, %rd3, %rd202;
	st.global.f32 	[%rd206], %f98;
	selp.f32 	%f99, 0f00000000, %f97, %p60;
	st.global.f32 	[%rd203], %f99;
$L__BB4_65:
	setp.ge.s32 	%p61, %r68, %r2567;
	add.s32 	%r93, %r92, %r55;
	setp.ge.s32 	%p62, %r6414, %r2568;
	or.pred  	%p63, %p61, %p62;
	@%p63 bra 	$L__BB4_67;
	mul.wide.s32 	%rd207, %r6413, 4;
	add.s64 	%rd208, %rd5, %rd207;
	ld.global.f32 	%f101, [%rd208];
	add.s32 	%r2912, %r6410, %r70;
	add.s32 	%r2914, %r2912, %r2890;
	shl.b32 	%r2915, %r2914, 1;
	add.s32 	%r2916, %r6419, %r2915;
	ld.shared.u16 	%rs8, [%r2916];
	// begin inline asm
	{  cvt.f32.f16 %f100, %rs8;}

	// end inline asm
	add.f32 	%f102, %f101, %f100;
	add.s32 	%r2917, %r6410, %r2;
	add.s32 	%r2918, %r2917, %r2890;
	mul.wide.u32 	%rd209, %r2918, 4;
	add.s64 	%rd210, %rd2353, %rd209;
	ld.global.f32 	%f103, [%rd210];
	add.f32 	%f104, %f102, %f103;
	setp.ge.f32 	%p64, %f104, 0f3F800000;
	selp.f32 	%f105, 0f3F800000, 0f00000000, %p64;
	add.s64 	%rd211, %rd3, %rd207;
	st.global.f32 	[%rd211], %f105;
	selp.f32 	%f106, 0f00000000, %f104, %p64;
	st.global.f32 	[%rd208], %f106;
$L__BB4_67:
	add.s32 	%r2919, %r93, %r55;
	add.s32 	%r6420, %r2919, %r55;
	shl.b32 	%r2920, %r55, 3;
	add.s32 	%r6419, %r6419, %r2920;
	shl.b32 	%r2921, %r55, 2;
	add.s32 	%r6418, %r6418, %r2921;
	add.s32 	%r6417, %r6417, %r2921;
	mul.wide.u32 	%rd212, %r55, 16;
	add.s64 	%rd2353, %rd2353, %rd212;
	add.s32 	%r6416, %r6416, %r2921;
	add.s32 	%r6415, %r6415, %r2921;
	add.s32 	%r6414, %r6414, %r2921;
	add.s32 	%r6413, %r6413, %r2921;
	add.s32 	%r6412, %r6412, %r2921;
	add.s32 	%r6411, %r6411, %r2921;
	setp.lt.u32 	%p65, %r6420, 32;
	@%p65 bra 	$L__BB4_59;
$L__BB4_68:
	add.s32 	%r104, %r54, %r60;
	setp.gt.u32 	%p66, %r104, 63;
	@%p66 bra 	$L__BB4_1516;
	setp.gt.u32 	%p67, %r7103, 31;
	@%p67 bra 	$L__BB4_91;
	add.s32 	%r105, %r104, %r1;
	mul.lo.s32 	%r106, %r105, %r2568;
	shl.b32 	%r107, %r104, 5;
	and.b32  	%r108, %r63, 3;
	setp.eq.s32 	%p68, %r108, 0;
	mov.u32 	%r6421, %r7103;
	@%p68 bra 	$L__BB4_80;
	setp.ge.s32 	%p69, %r105, %r2567;
	setp.ge.s32 	%p70, %r64, %r2568;
	or.pred  	%p71, %p69, %p70;
	@%p71 bra 	$L__BB4_73;
	add.s32 	%r2924, %r64, %r106;
	mul.wide.s32 	%rd213, %r2924, 4;
	add.s64 	%rd214, %rd5, %rd213;
	ld.global.f32 	%f108, [%rd214];
	add.s32 	%r2925, %r107, %r7103;
	shl.b32 	%r2926, %r2925, 1;
	mov.u32 	%r2927, _ZZ14linear_fuse_ifPfS_S_S_S_iiiE2Cs;
	add.s32 	%r2928, %r2927, %r2926;
	ld.shared.u16 	%rs9, [%r2928];
	// begin inline asm
	{  cvt.f32.f16 %f107, %rs9;}

	// end inline asm
	add.f32 	%f109, %f108, %f107;
	mul.wide.u32 	%rd215, %r64, 4;
	add.s64 	%rd216, %rd2416, %rd215;
	ld.global.f32 	%f110, [%rd216];
	add.f32 	%f111, %f109, %f110;
	setp.ge.f32 	%p72, %f111, 0f3F800000;
	selp.f32 	%f112, 0f3F800000, 0f00000000, %p72;
	add.s64 	%rd217, %rd3, %rd213;
	st.global.f32 	[%rd217], %f112;
	selp.f32 	%f113, 0f00000000, %f111, %p72;
	st.global.f32 	[%rd214], %f113;
$L__BB4_73:
	setp.eq.s32 	%p73, %r108, 1;
	mov.u32 	%r6421, %r61;
	@%p73 bra 	$L__BB4_80;
	setp.ge.s32 	%p74, %r105, %r2567;
	setp.ge.s32 	%p75, %r65, %r2568;
	or.pred  	%p76, %p74, %p75;
	@%p76 bra 	$L__BB4_76;
	add.s32 	%r2929, %r65, %r106;
	mul.wide.s32 	%rd218, %r2929, 4;
	add.s64 	%rd219, %rd5, %rd218;
	ld.global.f32 	%f115, [%rd219];
	add.s32 	%r2930, %r107, %r61;
	shl.b32 	%r2931, %r2930, 1;
	mov.u32 	%r2932, _ZZ14linear_fuse_ifPfS_S_S_S_iiiE2Cs;
	add.s32 	%r2933, %r2932, %r2931;
	ld.shared.u16 	%rs10, [%r2933];
	// begin inline asm
	{  cvt.f32.f16 %f114, %rs10;}

	// end inline asm
	add.f32 	%f116, %f115, %f114;
	ld.global.f32 	%f117, [%rd8];
	add.f32 	%f118, %f116, %f117;
	setp.ge.f32 	%p77, %f118, 0f3F800000;
	selp.f32 	%f119, 0f3F800000, 0f00000000, %p77;
	add.s64 	%rd220, %rd3, %rd218;
	st.global.f32 	[%rd220], %f119;
	selp.f32 	%f120, 0f00000000, %f118, %p77;
	st.global.f32 	[%rd219], %f120;
$L__BB4_76:
	setp.eq.s32 	%p78, %r108, 2;
	mov.u32 	%r6421, %r66;
	@%p78 bra 	$L__BB4_80;
	setp.ge.s32 	%p79, %r105, %r2567;
	setp.ge.s32 	%p80, %r67, %r2568;
	or.pred  	%p81, %p79, %p80;
	@%p81 bra 	$L__BB4_79;
	add.s32 	%r2934, %r67, %r106;
	mul.wide.s32 	%rd221, %r2934, 4;
	add.s64 	%rd222, %rd5, %rd221;
	ld.global.f32 	%f122, [%rd222];
	add.s32 	%r2935, %r107, %r66;
	shl.b32 	%r2936, %r2935, 1;
	mov.u32 	%r2937, _ZZ14linear_fuse_ifPfS_S_S_S_iiiE2Cs;
	add.s32 	%r2938, %r2937, %r2936;
	ld.shared.u16 	%rs11, [%r2938];
	// begin inline asm
	{  cvt.f32.f16 %f121, %rs11;}

	// end inline asm
	add.f32 	%f123, %f122, %f121;
	mul.wide.s32 	%rd223, %r55, 4;
	add.s64 	%rd224, %rd8, %rd223;
	ld.global.f32 	%f124, [%rd224];
	add.f32 	%f125, %f123, %f124;
	setp.ge.f32 	%p82, %f125, 0f3F800000;
	selp.f32 	%f126, 0f3F800000, 0f00000000, %p82;
	add.s64 	%rd225, %rd3, %rd221;
	st.global.f32 	[%rd225], %f126;
	selp.f32 	%f127, 0f00000000, %f125, %p82;
	st.global.f32 	[%rd222], %f127;
$L__BB4_79:
	add.s32 	%r6421, %r66, %r55;
$L__BB4_80:
	setp.lt.u32 	%p83, %r62, 3;
	@%p83 bra 	$L__BB4_91;
	shl.b32 	%r2940, %r55, 1;
	mul.lo.s32 	%r2941, %r55, 3;
	add.s32 	%r6422, %r6421, %r2;
	add.s32 	%r6429, %r6422, %r55;
	add.s32 	%r6428, %r6429, %r106;
	add.s32 	%r6427, %r6422, %r2940;
	add.s32 	%r6423, %r6422, %r106;
	add.s32 	%r6426, %r6423, %r2940;
	add.s32 	%r6425, %r6422, %r2941;
	add.s32 	%r6424, %r6423, %r2941;
	mov.u32 	%r6430, _ZZ14linear_fuse_ifPfS_S_S_S_iiiE2Cs;
	mov.u64 	%rd2354, %rd2416;
	mov.u32 	%r6431, %r6421;
$L__BB4_82:
	setp.ge.s32 	%p84, %r105, %r2567;
	setp.ge.s32 	%p85, %r6422, %r2568;
	or.pred  	%p86, %p84, %p85;
	@%p86 bra 	$L__BB4_84;
	mul.wide.s32 	%rd226, %r6423, 4;
	add.s64 	%rd227, %rd5, %rd226;
	ld.global.f32 	%f129, [%rd227];
	shl.b32 	%r2944, %r104, 6;
	shl.b32 	%r2945, %r6421, 1;
	add.s32 	%r2946, %r2944, %r2945;
	add.s32 	%r2947, %r6430, %r2946;
	ld.shared.u16 	%rs12, [%r2947];
	// begin inline asm
	{  cvt.f32.f16 %f128, %rs12;}

	// end inline asm
	add.f32 	%f130, %f129, %f128;
	add.s32 	%r2948, %r6421, %r2;
	mul.wide.u32 	%rd228, %r2948, 4;
	add.s64 	%rd229, %rd2354, %rd228;
	ld.global.f32 	%f131, [%rd229];
	add.f32 	%f132, %f130, %f131;
	setp.ge.f32 	%p87, %f132, 0f3F800000;
	selp.f32 	%f133, 0f3F800000, 0f00000000, %p87;
	add.s64 	%rd230, %rd3, %rd226;
	st.global.f32 	[%rd230], %f133;
	selp.f32 	%f134, 0f00000000, %f132, %p87;
	st.global.f32 	[%rd227], %f134;
$L__BB4_84:
	setp.ge.s32 	%p88, %r105, %r2567;
	setp.ge.s32 	%p89, %r6429, %r2568;
	or.pred  	%p90, %p88, %p89;
	@%p90 bra 	$L__BB4_86;
	mul.wide.s32 	%rd231, %r6428, 4;
	add.s64 	%rd232, %rd5, %rd231;
	ld.global.f32 	%f136, [%rd232];
	add.s32 	%r2949, %r55, %r6421;
	add.s32 	%r2952, %r2949, %r107;
	shl.b32 	%r2953, %r2952, 1;
	add.s32 	%r2954, %r6430, %r2953;
	ld.shared.u16 	%rs13, [%r2954];
	// begin inline asm
	{  cvt.f32.f16 %f135, %rs13;}

	// end inline asm
	add.f32 	%f137, %f136, %f135;
	add.s32 	%r2955, %r2949, %r2;
	mul.wide.u32 	%rd233, %r2955, 4;
	add.s64 	%rd234, %rd2354, %rd233;
	ld.global.f32 	%f138, [%rd234];
	add.f32 	%f139, %f137, %f138;
	setp.ge.f32 	%p91, %f139, 0f3F800000;
	selp.f32 	%f140, 0f3F800000, 0f00000000, %p91;
	add.s64 	%rd235, %rd3, %rd231;
	st.global.f32 	[%rd235], %f140;
	selp.f32 	%f141, 0f00000000, %f139, %p91;
	st.global.f32 	[%rd232], %f141;
$L__BB4_86:
	setp.ge.s32 	%p92, %r105, %r2567;
	add.s32 	%r131, %r6431, %r55;
	setp.ge.s32 	%p93, %r6427, %r2568;
	or.pred  	%p94, %p92, %p93;
	@%p94 bra 	$L__BB4_88;
	mul.wide.s32 	%rd236, %r6426, 4;
	add.s64 	%rd237, %rd5, %rd236;
	ld.global.f32 	%f143, [%rd237];
	add.s32 	%r2958, %r6421, %r107;
	add.s32 	%r2960, %r2958, %r2940;
	shl.b32 	%r2961, %r2960, 1;
	add.s32 	%r2962, %r6430, %r2961;
	ld.shared.u16 	%rs14, [%r2962];
	// begin inline asm
	{  cvt.f32.f16 %f142, %rs14;}

	// end inline asm
	add.f32 	%f144, %f143, %f142;
	add.s32 	%r2963, %r6421, %r2;
	add.s32 	%r2964, %r2963, %r2940;
	mul.wide.u32 	%rd238, %r2964, 4;
	add.s64 	%rd239, %rd2354, %rd238;
	ld.global.f32 	%f145, [%rd239];
	add.f32 	%f146, %f144, %f145;
	setp.ge.f32 	%p95, %f146, 0f3F800000;
	selp.f32 	%f147, 0f3F800000, 0f00000000, %p95;
	add.s64 	%rd240, %rd3, %rd236;
	st.global.f32 	[%rd240], %f147;
	selp.f32 	%f148, 0f00000000, %f146, %p95;
	st.global.f32 	[%rd237], %f148;
$L__BB4_88:
	setp.ge.s32 	%p96, %r105, %r2567;
	add.s32 	%r132, %r131, %r55;
	setp.ge.s32 	%p97, %r6425, %r2568;
	or.pred  	%p98, %p96, %p97;
	@%p98 bra 	$L__BB4_90;
	mul.wide.s32 	%rd241, %r6424, 4;
	add.s64 	%rd242, %rd5, %rd241;
	ld.global.f32 	%f150, [%rd242];
	add.s32 	%r2967, %r6421, %r107;
	add.s32 	%r2969, %r2967, %r2941;
	shl.b32 	%r2970, %r2969, 1;
	add.s32 	%r2971, %r6430, %r2970;
	ld.shared.u16 	%rs15, [%r2971];
	// begin inline asm
	{  cvt.f32.f16 %f149, %rs15;}

	// end inline asm
	add.f32 	%f151, %f150, %f149;
	add.s32 	%r2972, %r6421, %r2;
	add.s32 	%r2973, %r2972, %r2941;
	mul.wide.u32 	%rd243, %r2973, 4;
	add.s64 	%rd244, %rd2354, %rd243;
	ld.global.f32 	%f152, [%rd244];
	add.f32 	%f153, %f151, %f152;
	setp.ge.f32 	%p99, %f153, 0f3F800000;
	selp.f32 	%f154, 0f3F800000, 0f00000000, %p99;
	add.s64 	%rd245, %rd3, %rd241;
	st.global.f32 	[%rd245], %f154;
	selp.f32 	%f155, 0f00000000, %f153, %p99;
	st.global.f32 	[%rd242], %f155;
$L__BB4_90:
	add.s32 	%r2974, %r132, %r55;
	add.s32 	%r6431, %r2974, %r55;
	shl.b32 	%r2975, %r55, 3;
	add.s32 	%r6430, %r6430, %r2975;
	shl.b32 	%r2976, %r55, 2;
	add.s32 	%r6429, %r6429, %r2976;
	add.s32 	%r6428, %r6428, %r2976;
	mul.wide.u32 	%rd246, %r55, 16;
	add.s64 	%rd2354, %rd2354, %rd246;
	add.s32 	%r6427, %r6427, %r2976;
	add.s32 	%r6426, %r6426, %r2976;
	add.s32 	%r6425, %r6425, %r2976;
	add.s32 	%r6424, %r6424, %r2976;
	add.s32 	%r6423, %r6423, %r2976;
	add.s32 	%r6422, %r6422, %r2976;
	setp.lt.u32 	%p100, %r6431, 32;
	@%p100 bra 	$L__BB4_82;
$L__BB4_91:
	add.s32 	%r143, %r104, %r60;
	setp.gt.u32 	%p101, %r143, 63;
	@%p101 bra 	$L__BB4_1516;
	setp.gt.u32 	%p102, %r7103, 31;
	@%p102 bra 	$L__BB4_114;
	add.s32 	%r144, %r143, %r1;
	mul.lo.s32 	%r145, %r144, %r2568;
	shl.b32 	%r146, %r143, 5;
	and.b32  	%r147, %r63, 3;
	setp.eq.s32 	%p103, %r147, 0;
	mov.u32 	%r6432, %r7103;
	@%p103 bra 	$L__BB4_103;
	setp.ge.s32 	%p104, %r144, %r2567;
	setp.ge.s32 	%p105, %r64, %r2568;
	or.pred  	%p106, %p104, %p105;
	@%p106 bra 	$L__BB4_96;
	add.s32 	%r2980, %r64, %r145;
	mul.wide.s32 	%rd247, %r2980, 4;
	add.s64 	%rd248, %rd5, %rd247;
	ld.global.f32 	%f157, [%rd248];
	add.s32 	%r2981, %r146, %r7103;
	shl.b32 	%r2982, %r2981, 1;
	mov.u32 	%r2983, _ZZ14linear_fuse_ifPfS_S_S_S_iiiE2Cs;
	add.s32 	%r2984, %r2983, %r2982;
	ld.shared.u16 	%rs16, [%r2984];
	// begin inline asm
	{  cvt.f32.f16 %f156, %rs16;}

	// end inline asm
	add.f32 	%f158, %f157, %f156;
	mul.wide.u32 	%rd249, %r64, 4;
	add.s64 	%rd250, %rd2416, %rd249;
	ld.global.f32 	%f159, [%rd250];
	add.f32 	%f160, %f158, %f159;
	setp.ge.f32 	%p107, %f160, 0f3F800000;
	selp.f32 	%f161, 0f3F800000, 0f00000000, %p107;
	add.s64 	%rd251, %rd3, %rd247;
	st.global.f32 	[%rd251], %f161;
	selp.f32 	%f162, 0f00000000, %f160, %p107;
	st.global.f32 	[%rd248], %f162;
$L__BB4_96:
	setp.eq.s32 	%p108, %r147, 1;
	mov.u32 	%r6432, %r61;
	@%p108 bra 	$L__BB4_103;
	setp.ge.s32 	%p109, %r144, %r2567;
	setp.ge.s32 	%p110, %r65, %r2568;
	or.pred  	%p111, %p109, %p110;
	@%p111 bra 	$L__BB4_99;
	add.s32 	%r2985, %r65, %r145;
	mul.wide.s32 	%rd252, %r2985, 4;
	add.s64 	%rd253, %rd5, %rd252;
	ld.global.f32 	%f164, [%rd253];
	add.s32 	%r2986, %r146, %r61;
	shl.b32 	%r2987, %r2986, 1;
	mov.u32 	%r2988, _ZZ14linear_fuse_ifPfS_S_S_S_iiiE2Cs;
	add.s32 	%r2989, %r2988, %r2987;
	ld.shared.u16 	%rs17, [%r2989];
	// begin inline asm
	{  cvt.f32.f16 %f163, %rs17;}

	// end inline asm
	add.f32 	%f165, %f164, %f163;
	ld.global.f32 	%f166, [%rd8];
	add.f32 	%f167, %f165, %f166;
	setp.ge.f32 	%p112, %f167, 0f3F800000;
	selp.f32 	%f168, 0f3F800000, 0f00000000, %p112;
	add.s64 	%rd254, %rd3, %rd252;
	st.global.f32 	[%rd254], %f168;
	selp.f32 	%f169, 0f00000000, %f167, %p112;
	st.global.f32 	[%rd253], %f169;
$L__BB4_99:
	setp.eq.s32 	%p113, %r147, 2;
	mov.u32 	%r6432, %r66;
	@%p113 bra 	$L__BB4_103;
	setp.ge.s32 	%p114, %r144, %r2567;
	add.s32 	%r149, %r65, %r55;
	setp.ge.s32 	%p115, %r149, %r2568;
	or.pred  	%p116, %p114, %p115;
	@%p116 bra 	$L__BB4_102;
	add.s32 	%r2990, %r149, %r145;
	mul.wide.s32 	%rd255, %r2990, 4;
	add.s64 	%rd256, %rd5, %rd255;
	ld.global.f32 	%f171, [%rd256];
	add.s32 	%r2991, %r146, %r66;
	shl.b32 	%r2992, %r2991, 1;
	mov.u32 	%r2993, _ZZ14linear_fuse_ifPfS_S_S_S_iiiE2Cs;
	add.s32 	%r2994, %r2993, %r2992;
	ld.shared.u16 	%rs18, [%r2994];
	// begin inline asm
	{  cvt.f32.f16 %f170, %rs18;}

	// end inline asm
	add.f32 	%f172, %f171, %f170;
	mul.wide.s32 	%rd257, %r55, 4;
	add.s64 	%rd258, %rd8, %rd257;
	ld.global.f32 	%f173, [%rd258];
	add.f32 	%f174, %f172, %f173;
	setp.ge.f32 	%p117, %f174, 0f3F800000;
	selp.f32 	%f175, 0f3F800000, 0f00000000, %p117;
	add.s64 	%rd259, %rd3, %rd255;
	st.global.f32 	[%rd259], %f175;
	selp.f32 	%f176, 0f00000000, %f174, %p117;
	st.global.f32 	[%rd256], %f176;
$L__BB4_102:
	add.s32 	%r6432, %r66, %r55;
$L__BB4_103:
	setp.lt.u32 	%p118, %r62, 3;
	@%p118 bra 	$L__BB4_114;
	shl.b32 	%r2996, %r55, 1;
	mul.lo.s32 	%r2997, %r55, 3;
	add.s32 	%r6433, %r6432, %r2;
	add.s32 	%r6440, %r6433, %r55;
	add.s32 	%r6439, %r6440, %r145;
	add.s32 	%r6438, %r6433, %r2996;
	add.s32 	%r6434, %r6433, %r145;
	add.s32 	%r6437, %r6434, %r2996;
	add.s32 	%r6436, %r6433, %r2997;
	add.s32 	%r6435, %r6434, %r2997;
	mov.u32 	%r6441, _ZZ14linear_fuse_ifPfS_S_S_S_iiiE2Cs;
	mov.u64 	%rd2355, %rd2416;
	mov.u32 	%r6442, %r6432;
$L__BB4_105:
	setp.ge.s32 	%p119, %r144, %r2567;
	setp.ge.s32 	%p120, %r6433, %r2568;
	or.pred  	%p121, %p119, %p120;
	@%p121 bra 	$L__BB4_107;
	mul.wide.s32 	%rd260, %r6434, 4;
	add.s64 	%rd261, %rd5, %rd260;
	ld.global.f32 	%f178, [%rd261];
	shl.b32 	%r2999, %r60, 6;
	add.s32 	%r3000, %r6432, %r2999;
	shl.b32 	%r3001, %r54, 5;
	add.s32 	%r3002, %r3000, %r3001;
	shl.b32 	%r3003, %r3002, 1;
	add.s32 	%r3004, %r6441, %r3003;
	ld.shared.u16 	%rs19, [%r3004];
	// begin inline asm
	{  cvt.f32.f16 %f177, %rs19;}

	// end inline asm
	add.f32 	%f179, %f178, %f177;
	add.s32 	%r3005, %r6432, %r2;
	mul.wide.u32 	%rd262, %r3005, 4;
	add.s64 	%rd263, %rd2355, %rd262;
	ld.global.f32 	%f180, [%rd263];
	add.f32 	%f181, %f179, %f180;
	setp.ge.f32 	%p122, %f181, 0f3F800000;
	selp.f32 	%f182, 0f3F800000, 0f00000000, %p122;
	add.s64 	%rd264, %rd3, %rd260;
	st.global.f32 	[%rd264], %f182;
	selp.f32 	%f183, 0f00000000, %f181, %p122;
	st.global.f32 	[%rd261], %f183;
$L__BB4_107:
	setp.ge.s32 	%p123, %r144, %r2567;
	setp.ge.s32 	%p124, %r6440, %r2568;
	or.pred  	%p125, %p123, %p124;
	@%p125 bra 	$L__BB4_109;
	mul.wide.s32 	%rd265, %r6439, 4;
	add.s64 	%rd266, %rd5, %rd265;
	ld.global.f32 	%f185, [%rd266];
	add.s32 	%r3006, %r55, %r6432;
	shl.b32 	%r3007, %r60, 6;
	add.s32 	%r3008, %r3006, %r3007;
	shl.b32 	%r3009, %r54, 5;
	add.s32 	%r3010, %r3008, %r3009;
	shl.b32 	%r3011, %r3010, 1;
	add.s32 	%r3012, %r6441, %r3011;
	ld.shared.u16 	%rs20, [%r3012];
	// begin inline asm
	{  cvt.f32.f16 %f184, %rs20;}

	// end inline asm
	add.f32 	%f186, %f185, %f184;
	add.s32 	%r3013, %r3006, %r2;
	mul.wide.u32 	%rd267, %r3013, 4;
	add.s64 	%rd268, %rd2355, %rd267;
	ld.global.f32 	%f187, [%rd268];
	add.f32 	%f188, %f186, %f187;
	setp.ge.f32 	%p126, %f188, 0f3F800000;
	selp.f32 	%f189, 0f3F800000, 0f00000000, %p126;
	add.s64 	%rd269, %rd3, %rd265;
	st.global.f32 	[%rd269], %f189;
	selp.f32 	%f190, 0f00000000, %f188, %p126;
	st.global.f32 	[%rd266], %f190;
$L__BB4_109:
	setp.ge.s32 	%p127, %r144, %r2567;
	add.s32 	%r170, %r6442, %r55;
	setp.ge.s32 	%p128, %r6438, %r2568;
	or.pred  	%p129, %p127, %p128;
	@%p129 bra 	$L__BB4_111;
	mul.wide.s32 	%rd270, %r6437, 4;
	add.s64 	%rd271, %rd5, %rd270;
	ld.global.f32 	%f192, [%rd271];
	shl.b32 	%r3014, %r60, 6;
	add.s32 	%r3015, %r6432, %r3014;
	shl.b32 	%r3016, %r54, 5;
	add.s32 	%r3017, %r3015, %r3016;
	add.s32 	%r3019, %r3017, %r2996;
	shl.b32 	%r3020, %r3019, 1;
	add.s32 	%r3021, %r6441, %r3020;
	ld.shared.u16 	%rs21, [%r3021];
	// begin inline asm
	{  cvt.f32.f16 %f191, %rs21;}

	// end inline asm
	add.f32 	%f193, %f192, %f191;
	add.s32 	%r3022, %r6432, %r2;
	add.s32 	%r3023, %r3022, %r2996;
	mul.wide.u32 	%rd272, %r3023, 4;
	add.s64 	%rd273, %rd2355, %rd272;
	ld.global.f32 	%f194, [%rd273];
	add.f32 	%f195, %f193, %f194;
	setp.ge.f32 	%p130, %f195, 0f3F800000;
	selp.f32 	%f196, 0f3F800000, 0f00000000, %p130;
	add.s64 	%rd274, %rd3, %rd270;
	st.global.f32 	[%rd274], %f196;
	selp.f32 	%f197, 0f00000000, %f195, %p130;
	st.global.f32 	[%rd271], %f197;
$L__BB4_111:
	setp.ge.s32 	%p131, %r144, %r2567;
	add.s32 	%r171, %r170, %r55;
	setp.ge.s32 	%p132, %r6436, %r2568;
	or.pred  	%p133, %p131, %p132;
	@%p133 bra 	$L__BB4_113;
	mul.wide.s32 	%rd275, %r6435, 4;
	add.s64 	%rd276, %rd5, %rd275;
	ld.global.f32 	%f199, [%rd276];
	shl.b32 	%r3024, %r60, 6;
	add.s32 	%r3025, %r6432, %r3024;
	shl.b32 	%r3026, %r54, 5;
	add.s32 	%r3027, %r3025, %r3026;
	add.s32 	%r3029, %r3027, %r2997;
	shl.b32 	%r3030, %r3029, 1;
	add.s32 	%r3031, %r6441, %r3030;
	ld.shared.u16 	%rs22, [%r3031];
	// begin inline asm
	{  cvt.f32.f16 %f198, %rs22;}

	// end inline asm
	add.f32 	%f200, %f199, %f198;
	add.s32 	%r3032, %r6432, %r2;
	add.s32 	%r3033, %r3032, %r2997;
	mul.wide.u32 	%rd277, %r3033, 4;
	add.s64 	%rd278, %rd2355, %rd277;
	ld.global.f32 	%f201, [%rd278];
	add.f32 	%f202, %f200, %f201;
	setp.ge.f32 	%p134, %f202, 0f3F800000;
	selp.f32 	%f203, 0f3F800000, 0f00000000, %p134;
	add.s64 	%rd279, %rd3, %rd275;
	st.global.f32 	[%rd279], %f203;
	selp.f32 	%f204, 0f00000000, %f202, %p134;
	st.global.f32 	[%rd276], %f204;
$L__BB4_113:
	add.s32 	%r3034, %r171, %r55;
	add.s32 	%r6442, %r3034, %r55;
	shl.b32 	%r3035, %r55, 3;
	add.s32 	%r6441, %r6441, %r3035;
	shl.b32 	%r3036, %r55, 2;
	add.s32 	%r6440, %r6440, %r3036;
	add.s32 	%r6439, %r6439, %r3036;
	mul.wide.u32 	%rd280, %r55, 16;
	add.s64 	%rd2355, %rd2355, %rd280;
	add.s32 	%r6438, %r6438, %r3036;
	add.s32 	%r6437, %r6437, %r3036;
	add.s32 	%r6436, %r6436, %r3036;
	add.s32 	%r6435, %r6435, %r3036;
	add.s32 	%r6434, %r6434, %r3036;
	add.s32 	%r6433, %r6433, %r3036;
	setp.lt.u32 	%p135, %r6442, 32;
	@%p135 bra 	$L__BB4_105;
$L__BB4_114:
	add.s32 	%r182, %r143, %r60;
	setp.gt.u32 	%p136, %r182, 63;
	@%p136 bra 	$L__BB4_1516;
	setp.gt.u32 	%p137, %r7103, 31;
	@%p137 bra 	$L__BB4_137;
	add.s32 	%r183, %r182, %r1;
	mul.lo.s32 	%r184, %r183, %r2568;
	shl.b32 	%r185, %r182, 5;
	and.b32  	%r186, %r63, 3;
	setp.eq.s32 	%p138, %r186, 0;
	mov.u32 	%r6443, %r7103;
	@%p138 bra 	$L__BB4_126;
	setp.ge.s32 	%p139, %r183, %r2567;
	setp.ge.s32 	%p140, %r64, %r2568;
	or.pred  	%p141, %p139, %p140;
	@%p141 bra 	$L__BB4_119;
	add.s32 	%r3041, %r64, %r184;
	mul.wide.s32 	%rd281, %r3041, 4;
	add.s64 	%rd282, %rd5, %rd281;
	ld.global.f32 	%f206, [%rd282];
	add.s32 	%r3042, %r185, %r7103;
	shl.b32 	%r3043, %r3042, 1;
	mov.u32 	%r3044, _ZZ14linear_fuse_ifPfS_S_S_S_iiiE2Cs;
	add.s32 	%r3045, %r3044, %r3043;
	ld.shared.u16 	%rs23, [%r3045];
	// begin inline asm
	{  cvt.f32.f16 %f205, %rs23;}

	// end inline asm
	add.f32 	%f207, %f206, %f205;
	mul.wide.u32 	%rd283, %r64, 4;
	add.s64 	%rd284, %rd2416, %rd283;
	ld.global.f32 	%f208, [%rd284];
	add.f32 	%f209, %f207, %f208;
	setp.ge.f32 	%p142, %f209, 0f3F800000;
	selp.f32 	%f210, 0f3F800000, 0f00000000, %p142;
	add.s64 	%rd285, %rd3, %rd281;
	st.global.f32 	[%rd285], %f210;
	selp.f32 	%f211, 0f00000000, %f209, %p142;
	st.global.f32 	[%rd282], %f211;
$L__BB4_119:
	setp.eq.s32 	%p143, %r186, 1;
	mov.u32 	%r6443, %r61;
	@%p143 bra 	$L__BB4_126;
	setp.ge.s32 	%p144, %r183, %r2567;
	setp.ge.s32 	%p145, %r65, %r2568;
	or.pred  	%p146, %p144, %p145;
	@%p146 bra 	$L__BB4_122;
	add.s32 	%r3046, %r65, %r184;
	mul.wide.s32 	%rd286, %r3046, 4;
	add.s64 	%rd287, %rd5, %rd286;
	ld.global.f32 	%f213, [%rd287];
	add.s32 	%r3047, %r185, %r61;
	shl.b32 	%r3048, %r3047, 1;
	mov.u32 	%r3049, _ZZ14linear_fuse_ifPfS_S_S_S_iiiE2Cs;
	add.s32 	%r3050, %r3049, %r3048;
	ld.shared.u16 	%rs24, [%r3050];
	// begin inline asm
	{  cvt.f32.f16 %f212, %rs24;}

	// end inline asm
	add.f32 	%f214, %f213, %f212;
	ld.global.f32 	%f215, [%rd8];
	add.f32 	%f216, %f214, %f215;
	setp.ge.f32 	%p147, %f216, 0f3F800000;
	selp.f32 	%f217, 0f3F800000, 0f00000000, %p147;
	add.s64 	%rd288, %rd3, %rd286;
	st.global.f32 	[%rd288], %f217;
	selp.f32 	%f218, 0f00000000, %f216, %p147;
	st.global.f32 	[%rd287], %f218;
$L__BB4_122:
	setp.eq.s32 	%p148, %r186, 2;
	mov.u32 	%r6443, %r66;
	@%p148 bra 	$L__BB4_126;
	setp.ge.s32 	%p149, %r183, %r2567;
	add.s32 	%r188, %r65, %r55;
	setp.ge.s32 	%p150, %r188, %r2568;
	or.pred  	%p151, %p149, %p150;
	@%p151 bra 	$L__BB4_125;
	add.s32 	%r3051, %r188, %r184;
	mul.wide.s32 	%rd289, %r3051, 4;
	add.s64 	%rd290, %rd5, %rd289;
	ld.global.f32 	%f220, [%rd290];
	add.s32 	%r3052, %r185, %r66;
	shl.b32 	%r3053, %r3052, 1;
	mov.u32 	%r3054, _ZZ14linear_fuse_ifPfS_S_S_S_iiiE2Cs;
	add.s32 	%r3055, %r3054, %r3053;
	ld.shared.u16 	%rs25, [%r3055];
	// begin inline asm
	{  cvt.f32.f16 %f219, %rs25;}

	// end inline asm
	add.f32 	%f221, %f220, %f219;
	mul.wide.s32 	%rd291, %r55, 4;
	add.s64 	%rd292, %rd8, %rd291;
	ld.global.f32 	%f222, [%rd292];
	add.f32 	%f223, %f221, %f222;
	setp.ge.f32 	%p152, %f223, 0f3F800000;
	selp.f32 	%f224, 0f3F800000, 0f00000000, %p152;
	add.s64 	%rd293, %rd3, %rd289;
	st.global.f32 	[%rd293], %f224;
	selp.f32 	%f225, 0f00000000, %f223, %p152;
	st.global.f32 	[%rd290], %f225;
$L__BB4_125:
	add.s32 	%r6443, %r66, %r55;
$L__BB4_126:
	setp.lt.u32 	%p153, %r62, 3;
	@%p153 bra 	$L__BB4_137;
	shl.b32 	%r3057, %r55, 1;
	mul.lo.s32 	%r3058, %r55, 3;
	add.s32 	%r6444, %r6443, %r2;
	add.s32 	%r6451, %r6444, %r55;
	add.s32 	%r6450, %r6451, %r184;
	add.s32 	%r6449, %r6444, %r3057;
	add.s32 	%r6445, %r6444, %r184;
	add.s32 	%r6448, %r6445, %r3057;
	add.s32 	%r6447, %r6444, %r3058;
	add.s32 	%r6446, %r6445, %r3058;
	mov.u32 	%r6452, _ZZ14linear_fuse_ifPfS_S_S_S_iiiE2Cs;
	mov.u64 	%rd2356, %rd2416;
	mov.u32 	%r6453, %r6443;
$L__BB4_128:
	setp.ge.s32 	%p154, %r183, %r2567;
	setp.ge.s32 	%p155, %r6444, %r2568;
	or.pred  	%p156, %p154, %p155;
	@%p156 bra 	$L__BB4_130;
	mul.wide.s32 	%rd294, %r6445, 4;
	add.s64 	%rd295, %rd5, %rd294;
	ld.global.f32 	%f227, [%rd295];
	mad.lo.s32 	%r3060, %r60, 96, %r6443;
	shl.b32 	%r3061, %r54, 5;
	add.s32 	%r3062, %r3060, %r3061;
	shl.b32 	%r3063, %r3062, 1;
	add.s32 	%r3064, %r6452, %r3063;
	ld.shared.u16 	%rs26, [%r3064];
	// begin inline asm
	{  cvt.f32.f16 %f226, %rs26;}

	// end inline asm
	add.f32 	%f228, %f227, %f226;
	add.s32 	%r3065, %r6443, %r2;
	mul.wide.u32 	%rd296, %r3065, 4;
	add.s64 	%rd297, %rd2356, %rd296;
	ld.global.f32 	%f229, [%rd297];
	add.f32 	%f230, %f228, %f229;
	setp.ge.f32 	%p157, %f230, 0f3F800000;
	selp.f32 	%f231, 0f3F800000, 0f00000000, %p157;
	add.s64 	%rd298, %rd3, %rd294;
	st.global.f32 	[%rd298], %f231;
	selp.f32 	%f232, 0f00000000, %f230, %p157;
	st.global.f32 	[%rd295], %f232;
$L__BB4_130:
	setp.ge.s32 	%p158, %r183, %r2567;
	setp.ge.s32 	%p159, %r6451, %r2568;
	or.pred  	%p160, %p158, %p159;
	@%p160 bra 	$L__BB4_132;
	mul.wide.s32 	%rd299, %r6450, 4;
	add.s64 	%rd300, %rd5, %rd299;
	ld.global.f32 	%f234, [%rd300];
	add.s32 	%r3066, %r55, %r6443;
	mad.lo.s32 	%r3067, %r60, 96, %r3066;
	shl.b32 	%r3068, %r54, 5;
	add.s32 	%r3069, %r3067, %r3068;
	shl.b32 	%r3070, %r3069, 1;
	add.s32 	%r3071, %r6452, %r3070;
	ld.shared.u16 	%rs27, [%r3071];
	// begin inline asm
	{  cvt.f32.f16 %f233, %rs27;}

	// end inline asm
	add.f32 	%f235, %f234, %f233;
	add.s32 	%r3072, %r3066, %r2;
	mul.wide.u32 	%rd301, %r3072, 4;
	add.s64 	%rd302, %rd2356, %rd301;
	ld.global.f32 	%f236, [%rd302];
	add.f32 	%f237, %f235, %f236;
	setp.ge.f32 	%p161, %f237, 0f3F800000;
	selp.f32 	%f238, 0f3F800000, 0f00000000, %p161;
	add.s64 	%rd303, %rd3, %rd299;
	st.global.f32 	[%rd303], %f238;
	selp.f32 	%f239, 0f00000000, %f237, %p161;
	st.global.f32 	[%rd300], %f239;
$L__BB4_132:
	setp.ge.s32 	%p162, %r183, %r2567;
	add.s32 	%r209, %r6453, %r55;
	setp.ge.s32 	%p163, %r6449, %r2568;
	or.pred  	%p164, %p162, %p163;
	@%p164 bra 	$L__BB4_134;
	mul.wide.s32 	%rd304, %r6448, 4;
	add.s64 	%rd305, %rd5, %rd304;
	ld.global.f32 	%f241, [%rd305];
	mad.lo.s32 	%r3073, %r60, 96, %r6443;
	shl.b32 	%r3074, %r54, 5;
	add.s32 	%r3075, %r3073, %r3074;
	add.s32 	%r3077, %r3075, %r3057;
	shl.b32 	%r3078, %r3077, 1;
	add.s32 	%r3079, %r6452, %r3078;
	ld.shared.u16 	%rs28, [%r3079];
	// begin inline asm
	{  cvt.f32.f16 %f240, %rs28;}

	// end inline asm
	add.f32 	%f242, %f241, %f240;
	add.s32 	%r3080, %r6443, %r2;
	add.s32 	%r3081, %r3080, %r3057;
	mul.wide.u32 	%rd306, %r3081, 4;
	add.s64 	%rd307, %rd2356, %rd306;
	ld.global.f32 	%f243, [%rd307];
	add.f32 	%f244, %f242, %f243;
	setp.ge.f32 	%p165, %f244, 0f3F800000;
	selp.f32 	%f245, 0f3F800000, 0f00000000, %p165;
	add.s64 	%rd308, %rd3, %rd304;
	st.global.f32 	[%rd308], %f245;
	selp.f32 	%f246, 0f00000000, %f244, %p165;
	st.global.f32 	[%rd305], %f246;
$L__BB4_134:
	setp.ge.s32 	%p166, %r183, %r2567;
	add.s32 	%r210, %r209, %r55;
	setp.ge.s32 	%p167, %r6447, %r2568;
	or.pred  	%p168, %p166, %p167;
	@%p168 bra 	$L__BB4_136;
	mul.wide.s32 	%rd309, %r6446, 4;
	add.s64 	%rd310, %rd5, %rd309;
	ld.global.f32 	%f248, [%rd310];
	mad.lo.s32 	%r3082, %r60, 96, %r6443;
	shl.b32 	%r3083, %r54, 5;
	add.s32 	%r3084, %r3082, %r3083;
	add.s32 	%r3086, %r3084, %r3058;
	shl.b32 	%r3087, %r3086, 1;
	add.s32 	%r3088, %r6452, %r3087;
	ld.shared.u16 	%rs29, [%r3088];
	// begin inline asm
	{  cvt.f32.f16 %f247, %rs29;}

	// end inline asm
	add.f32 	%f249, %f248, %f247;
	add.s32 	%r3089, %r6443, %r2;
	add.s32 	%r3090, %r3089, %r3058;
	mul.wide.u32 	%rd311, %r3090, 4;
	add.s64 	%rd312, %rd2356, %rd311;
	ld.global.f32 	%f250, [%rd312];
	add.f32 	%f251, %f249, %f250;
	setp.ge.f32 	%p169, %f251, 0f3F800000;
	selp.f32 	%f252, 0f3F800000, 0f00000000, %p169;
	add.s64 	%rd313, %rd3, %rd309;
	st.global.f32 	[%rd313], %f252;
	selp.f32 	%f253, 0f00000000, %f251, %p169;
	st.global.f32 	[%rd310], %f253;
$L__BB4_136:
	add.s32 	%r3091, %r210, %r55;
	add.s32 	%r6453, %r3091, %r55;
	shl.b32 	%r3092, %r55, 3;
	add.s32 	%r6452, %r6452, %r3092;
	shl.b32 	%r3093, %r55, 2;
	add.s32 	%r6451, %r6451, %r3093;
	add.s32 	%r6450, %r6450, %r3093;
	mul.wide.u32 	%rd314, %r55, 16;
	add.s64 	%rd2356, %rd2356, %rd314;
	add.s32 	%r6449, %r6449, %r3093;
	add.s32 	%r6448, %r6448, %r3093;
	add.s32 	%r6447, %r6447, %r3093;
	add.s32 	%r6446, %r6446, %r3093;
	add.s32 	%r6445, %r6445, %r3093;
	add.s32 	%r6444, %r6444, %r3093;
	setp.lt.u32 	%p170, %r6453, 32;
	@%p170 bra 	$L__BB4_128;
$L__BB4_137:
	add.s32 	%r221, %r182, %r60;
	setp.gt.u32 	%p171, %r221, 63;
	@%p171 bra 	$L__BB4_1516;
	setp.gt.u32 	%p172, %r7103, 31;
	@%p172 bra 	$L__BB4_160;
	add.s32 	%r222, %r221, %r1;
	mul.lo.s32 	%r223, %r222, %r2568;
	shl.b32 	%r224, %r221, 5;
	and.b32  	%r225, %r63, 3;
	setp.eq.s32 	%p173, %r225, 0;
	mov.u32 	%r6454, %r7103;
	@%p173 bra 	$L__BB4_149;
	setp.ge.s32 	%p174, %r222, %r2567;
	setp.ge.s32 	%p175, %r64, %r2568;
	or.pred  	%p176, %p174, %p175;
	@%p176 bra 	$L__BB4_142;
	add.s32 	%r3096, %r64, %r223;
	mul.wide.s32 	%rd315, %r3096, 4;
	add.s64 	%rd316, %rd5, %rd315;
	ld.global.f32 	%f255, [%rd316];
	add.s32 	%r3097, %r224, %r7103;
	shl.b32 	%r3098, %r3097, 1;
	mov.u32 	%r3099, _ZZ14linear_fuse_ifPfS_S_S_S_iiiE2Cs;
	add.s32 	%r3100, %r3099, %r3098;
	ld.shared.u16 	%rs30, [%r3100];
	// begin inline asm
	{  cvt.f32.f16 %f254, %rs30;}

	// end inline asm
	add.f32 	%f256, %f255, %f254;
	mul.wide.u32 	%rd317, %r64, 4;
	add.s64 	%rd318, %rd2416, %rd317;
	ld.global.f32 	%f257, [%rd318];
	add.f32 	%f258, %f256, %f257;
	setp.ge.f32 	%p177, %f258, 0f3F800000;
	selp.f32 	%f259, 0f3F800000, 0f00000000, %p177;
	add.s64 	%rd319, %rd3, %rd315;
	st.global.f32 	[%rd319], %f259;
	selp.f32 	%f260, 0f00000000, %f258, %p177;
	st.global.f32 	[%rd316], %f260;
$L__BB4_142:
	setp.eq.s32 	%p178, %r225, 1;
	mov.u32 	%r6454, %r61;
	@%p178 bra 	$L__BB4_149;
	setp.ge.s32 	%p179, %r222, %r2567;
	setp.ge.s32 	%p180, %r65, %r2568;
	or.pred  	%p181, %p179, %p180;
	@%p181 bra 	$L__BB4_145;
	add.s32 	%r3101, %r65, %r223;
	mul.wide.s32 	%rd320, %r3101, 4;
	add.s64 	%rd321, %rd5, %rd320;
	ld.global.f32 	%f262, [%rd321];
	add.s32 	%r3102, %r224, %r61;
	shl.b32 	%r3103, %r3102, 1;
	mov.u32 	%r3104, _ZZ14linear_fuse_ifPfS_S_S_S_iiiE2Cs;
	add.s32 	%r3105, %r3104, %r3103;
	ld.shared.u16 	%rs31, [%r3105];
	// begin inline asm
	{  cvt.f32.f16 %f261, %rs31;}

	// end inline asm
	add.f32 	%f263, %f262, %f261;
	ld.global.f32 	%f264, [%rd8];
	add.f32 	%f265, %f263, %f264;
	setp.ge.f32 	%p182, %f265, 0f3F800000;
	selp.f32 	%f266, 0f3F800000, 0f00000000, %p182;
	add.s64 	%rd322, %rd3, %rd320;
	st.global.f32 	[%rd322], %f266;
	selp.f32 	%f267, 0f00000000, %f265, %p182;
	st.global.f32 	[%rd321], %f267;
$L__BB4_145:
	setp.eq.s32 	%p183, %r225, 2;
	mov.u32 	%r6454, %r66;
	@%p183 bra 	$L__BB4_149;
	setp.ge.s32 	%p184, %r222, %r2567;
	add.s32 	%r227, %r65, %r55;
	setp.ge.s32 	%p185, %r227, %r2568;
	or.pred  	%p186, %p184, %p185;
	@%p186 bra 	$L__BB4_148;
	add.s32 	%r3106, %r227, %r223;
	mul.wide.s32 	%rd323, %r3106, 4;
	add.s64 	%rd324, %rd5, %rd323;
	ld.global.f32 	%f269, [%rd324];
	add.s32 	%r3107, %r224, %r66;
	shl.b32 	%r3108, %r3107, 1;
	mov.u32 	%r3109, _ZZ14linear_fuse_ifPfS_S_S_S_iiiE2Cs;
	add.s32 	%r3110, %r3109, %r3108;
	ld.shared.u16 	%rs32, [%r3110];
	// begin inline asm
	{  cvt.f32.f16 %f268, %rs32;}

	// end inline asm
	add.f32 	%f270, %f269, %f268;
	mul.wide.s32 	%rd325, %r55, 4;
	add.s64 	%rd326, %rd8, %rd325;
	ld.global.f32 	%f271, [%rd326];
	add.f32 	%f272, %f270, %f271;
	setp.ge.f32 	%p187, %f272, 0f3F800000;
	selp.f32 	%f273, 0f3F800000, 0f00000000, %p187;
	add.s64 	%rd327, %rd3, %rd323;
	st.global.f32 	[%rd327], %f273;
	selp.f32 	%f274, 0f00000000, %f272, %p187;
	st.global.f32 	[%rd324], %f274;
$L__BB4_148:
	add.s32 	%r6454, %r66, %r55;
$L__BB4_149:
	setp.lt.u32 	%p188, %r62, 3;
	@%p188 bra 	$L__BB4_160;
	shl.b32 	%r3112, %r55, 1;
	mul.lo.s32 	%r3113, %r55, 3;
	add.s32 	%r6455, %r6454, %r2;
	add.s32 	%r6462, %r6455, %r55;
	add.s32 	%r6461, %r6462, %r223;
	add.s32 	%r6460, %r6455, %r3112;
	add.s32 	%r6456, %r6455, %r223;
	add.s32 	%r6459, %r6456, %r3112;
	add.s32 	%r6458, %r6455, %r3113;
	add.s32 	%r6457, %r6456, %r3113;
	mov.u32 	%r6463, _ZZ14linear_fuse_ifPfS_S_S_S_iiiE2Cs;
	mov.u64 	%rd2357, %rd2416;
	mov.u32 	%r6464, %r6454;
$L__BB4_151:
	setp.ge.s32 	%p189, %r222, %r2567;
	setp.ge.s32 	%p190, %r6455, %r2568;
	or.pred  	%p191, %p189, %p190;
	@%p191 bra 	$L__BB4_153;
	mul.wide.s32 	%rd328, %r6456, 4;
	add.s64 	%rd329, %rd5, %rd328;
	ld.global.f32 	%f276, [%rd329];
	shl.b32 	%r3115, %r60, 7;
	add.s32 	%r3116, %r6454, %r3115;
	shl.b32 	%r3117, %r54, 5;
	add.s32 	%r3118, %r3116, %r3117;
	shl.b32 	%r3119, %r3118, 1;
	add.s32 	%r3120, %r6463, %r3119;
	ld.shared.u16 	%rs33, [%r3120];
	// begin inline asm
	{  cvt.f32.f16 %f275, %rs33;}

	// end inline asm
	add.f32 	%f277, %f276, %f275;
	add.s32 	%r3121, %r6454, %r2;
	mul.wide.u32 	%rd330, %r3121, 4;
	add.s64 	%rd331, %rd2357, %rd330;
	ld.global.f32 	%f278, [%rd331];
	add.f32 	%f279, %f277, %f278;
	setp.ge.f32 	%p192, %f279, 0f3F800000;
	selp.f32 	%f280, 0f3F800000, 0f00000000, %p192;
	add.s64 	%rd332, %rd3, %rd328;
	st.global.f32 	[%rd332], %f280;
	selp.f32 	%f281, 0f00000000, %f279, %p192;
	st.global.f32 	[%rd329], %f281;
$L__BB4_153:
	setp.ge.s32 	%p193, %r222, %r2567;
	setp.ge.s32 	%p194, %r6462, %r2568;
	or.pred  	%p195, %p193, %p194;
	@%p195 bra 	$L__BB4_155;
	mul.wide.s32 	%rd333, %r6461, 4;
	add.s64 	%rd334, %rd5, %rd333;
	ld.global.f32 	%f283, [%rd334];
	add.s32 	%r3122, %r55, %r6454;
	shl.b32 	%r3123, %r60, 7;
	add.s32 	%r3124, %r3122, %r3123;
	shl.b32 	%r3125, %r54, 5;
	add.s32 	%r3126, %r3124, %r3125;
	shl.b32 	%r3127, %r3126, 1;
	add.s32 	%r3128, %r6463, %r3127;
	ld.shared.u16 	%rs34, [%r3128];
	// begin inline asm
	{  cvt.f32.f16 %f282, %rs34;}

	// end inline asm
	add.f32 	%f284, %f283, %f282;
	add.s32 	%r3129, %r3122, %r2;
	mul.wide.u32 	%rd335, %r3129, 4;
	add.s64 	%rd336, %rd2357, %rd335;
	ld.global.f32 	%f285, [%rd336];
	add.f32 	%f286, %f284, %f285;
	setp.ge.f32 	%p196, %f286, 0f3F800000;
	selp.f32 	%f287, 0f3F800000, 0f00000000, %p196;
	add.s64 	%rd337, %rd3, %rd333;
	st.global.f32 	[%rd337], %f287;
	selp.f32 	%f288, 0f00000000, %f286, %p196;
	st.global.f32 	[%rd334], %f288;
$L__BB4_155:
	setp.ge.s32 	%p197, %r222, %r2567;
	add.s32 	%r248, %r6464, %r55;
	setp.ge.s32 	%p198, %r6460, %r2568;
	or.pred  	%p199, %p197, %p198;
	@%p199 bra 	$L__BB4_157;
	mul.wide.s32 	%rd338, %r6459, 4;
	add.s64 	%rd339, %rd5, %rd338;
	ld.global.f32 	%f290, [%rd339];
	shl.b32 	%r3130, %r60, 7;
	add.s32 	%r3131, %r6454, %r3130;
	shl.b32 	%r3132, %r54, 5;
	add.s32 	%r3133, %r3131, %r3132;
	add.s32 	%r3135, %r3133, %r3112;
	shl.b32 	%r3136, %r3135, 1;
	add.s32 	%r3137, %r6463, %r3136;
	ld.shared.u16 	%rs35, [%r3137];
	// begin inline asm
	{  cvt.f32.f16 %f289, %rs35;}

	// end inline asm
	add.f32 	%f291, %f290, %f289;
	add.s32 	%r3138, %r6454, %r2;
	add.s32 	%r3139, %r3138, %r3112;
	mul.wide.u32 	%rd340, %r3139, 4;
	add.s64 	%rd341, %rd2357, %rd340;
	ld.global.f32 	%f292, [%rd341];
	add.f32 	%f293, %f291, %f292;
	setp.ge.f32 	%p200, %f293, 0f3F800000;
	selp.f32 	%f294, 0f3F800000, 0f00000000, %p200;
	add.s64 	%rd342, %rd3, %rd338;
	st.global.f32 	[%rd342], %f294;
	selp.f32 	%f295, 0f00000000, %f293, %p200;
	st.global.f32 	[%rd339], %f295;
$L__BB4_157:
	setp.ge.s32 	%p201, %r222, %r2567;
	add.s32 	%r249, %r248, %r55;
	setp.ge.s32 	%p202, %r6458, %r2568;
	or.pred  	%p203, %p201, %p202;
	@%p203 bra 	$L__BB4_159;
	mul.wide.s32 	%rd343, %r6457, 4;
	add.s64 	%rd344, %rd5, %rd343;
	ld.global.f32 	%f297, [%rd344];
	shl.b32 	%r3140, %r60, 7;
	add.s32 	%r3141, %r6454, %r3140;
	shl.b32 	%r3142, %r54, 5;
	add.s32 	%r3143, %r3141, %r3142;
	add.s32 	%r3145, %r3143, %r3113;
	shl.b32 	%r3146, %r3145, 1;
	add.s32 	%r3147, %r6463, %r3146;
	ld.shared.u16 	%rs36, [%r3147];
	// begin inline asm
	{  cvt.f32.f16 %f296, %rs36;}

	// end inline asm
	add.f32 	%f298, %f297, %f296;
	add.s32 	%r3148, %r6454, %r2;
	add.s32 	%r3149, %r3148, %r3113;
	mul.wide.u32 	%rd345, %r3149, 4;
	add.s64 	%rd346, %rd2357, %rd345;
	ld.global.f32 	%f299, [%rd346];
	add.f32 	%f300, %f298, %f299;
	setp.ge.f32 	%p204, %f300, 0f3F800000;
	selp.f32 	%f301, 0f3F800000, 0f00000000, %p204;
	add.s64 	%rd347, %rd3, %rd343;
	st.global.f32 	[%rd347], %f301;
	selp.f32 	%f302, 0f00000000, %f300, %p204;
	st.global.f32 	[%rd344], %f302;
$L__BB4_159:
	add.s32 	%r3150, %r249, %r55;
	add.s32 	%r6464, %r3150, %r55;
	shl.b32 	%r3151, %r55, 3;
	add.s32 	%r6463, %r6463, %r3151;
	shl.b32 	%r3152, %r55, 2;
	add.s32 	%r6462, %r6462, %r3152;
	add.s32 	%r6461, %r6461, %r3152;
	mul.wide.u32 	%rd348, %r55, 16;
	add.s64 	%rd2357, %rd2357, %rd348;
	add.s32 	%r6460, %r6460, %r3152;
	add.s32 	%r6459, %r6459, %r3152;
	add.s32 	%r6458, %r6458, %r3152;
	add.s32 	%r6457, %r6457, %r3152;
	add.s32 	%r6456, %r6456, %r3152;
	add.s32 	%r6455, %r6455, %r3152;
	setp.lt.u32 	%p205, %r6464, 32;
	@%p205 bra 	$L__BB4_151;
$L__BB4_160:
	add.s32 	%r260, %r221, %r60;
	setp.gt.u32 	%p206, %r260, 63;
	@%p206 bra 	$L__BB4_1516;
	setp.gt.u32 	%p207, %r7103, 31;
	@%p207 bra 	$L__BB4_183;
	add.s32 	%r261, %r260, %r1;
	mul.lo.s32 	%r262, %r261, %r2568;
	shl.b32 	%r263, %r260, 5;
	and.b32  	%r264, %r63, 3;
	setp.eq.s32 	%p208, %r264, 0;
	mov.u32 	%r6465, %r7103;
	@%p208 bra 	$L__BB4_172;
	setp.ge.s32 	%p209, %r261, %r2567;
	setp.ge.s32 	%p210, %r64, %r2568;
	or.pred  	%p211, %p209, %p210;
	@%p211 bra 	$L__BB4_165;
	add.s32 	%r3155, %r64, %r262;
	mul.wide.s32 	%rd349, %r3155, 4;
	add.s64 	%rd350, %rd5, %rd349;
	ld.global.f32 	%f304, [%rd350];
	add.s32 	%r3156, %r263, %r7103;
	shl.b32 	%r3157, %r3156, 1;
	mov.u32 	%r3158, _ZZ14linear_fuse_ifPfS_S_S_S_iiiE2Cs;
	add.s32 	%r3159, %r3158, %r3157;
	ld.shared.u16 	%rs37, [%r3159];
	// begin inline asm
	{  cvt.f32.f16 %f303, %rs37;}

	// end inline asm
	add.f32 	%f305, %f304, %f303;
	mul.wide.u32 	%rd351, %r64, 4;
	add.s64 	%rd352, %rd2416, %rd351;
	ld.global.f32 	%f306, [%rd352];
	add.f32 	%f307, %f305, %f306;
	setp.ge.f32 	%p212, %f307, 0f3F800000;
	selp.f32 	%f308, 0f3F800000, 0f00000000, %p212;
	add.s64 	%rd353, %rd3, %rd349;
	st.global.f32 	[%rd353], %f308;
	selp.f32 	%f309, 0f00000000, %f307, %p212;
	st.global.f32 	[%rd350], %f309;
$L__BB4_165:
	setp.eq.s32 	%p213, %r264, 1;
	mov.u32 	%r6465, %r61;
	@%p213 bra 	$L__BB4_172;
	setp.ge.s32 	%p214, %r261, %r2567;
	setp.ge.s32 	%p215, %r65, %r2568;
	or.pred  	%p216, %p214, %p215;
	@%p216 bra 	$L__BB4_168;
	add.s32 	%r3160, %r65, %r262;
	mul.wide.s32 	%rd354, %r3160, 4;
	add.s64 	%rd355, %rd5, %rd354;
	ld.global.f32 	%f311, [%rd355];
	add.s32 	%r3161, %r263, %r61;
	shl.b32 	%r3162, %r3161, 1;
	mov.u32 	%r3163, _ZZ14linear_fuse_ifPfS_S_S_S_iiiE2Cs;
	add.s32 	%r3164, %r3163, %r3162;
	ld.shared.u16 	%rs38, [%r3164];
	// begin inline asm
	{  cvt.f32.f16 %f310, %rs38;}

	// end inline asm
	add.f32 	%f312, %f311, %f310;
	ld.global.f32 	%f313, [%rd8];
	add.f32 	%f314, %f312, %f313;
	setp.ge.f32 	%p217, %f314, 0f3F800000;
	selp.f32 	%f315, 0f3F800000, 0f00000000, %p217;
	add.s64 	%rd356, %rd3, %rd354;
	st.global.f32 	[%rd356], %f315;
	selp.f32 	%f316, 0f00000000, %f314, %p217;
	st.global.f32 	[%rd355], %f316;
$L__BB4_168:
	setp.eq.s32 	%p218, %r264, 2;
	mov.u32 	%r6465, %r66;
	@%p218 bra 	$L__BB4_172;
	setp.ge.s32 	%p219, %r261, %r2567;
	add.s32 	%r266, %r65, %r55;
	setp.ge.s32 	%p220, %r266, %r2568;
	or.pred  	%p221, %p219, %p220;
	@%p221 bra 	$L__BB4_171;
	add.s32 	%r3165, %r266, %r262;
	mul.wide.s32 	%rd357, %r3165, 4;
	add.s64 	%rd358, %rd5, %rd357;
	ld.global.f32 	%f318, [%rd358];
	add.s32 	%r3166, %r263, %r66;
	shl.b32 	%r3167, %r3166, 1;
	mov.u32 	%r3168, _ZZ14linear_fuse_ifPfS_S_S_S_iiiE2Cs;
	add.s32 	%r3169, %r3168, %r3167;
	ld.shared.u16 	%rs39, [%r3169];
	// begin inline asm
	{  cvt.f32.f16 %f317, %rs39;}

	// end inline asm
	add.f32 	%f319, %f318, %f317;
	mul.wide.s32 	%rd359, %r55, 4;
	add.s64 	%rd360, %rd8, %rd359;
	ld.global.f32 	%f320, [%rd360];
	add.f32 	%f321, %f319, %f320;
	setp.ge.f32 	%p222, %f321, 0f3F800000;
	selp.f32 	%f322, 0f3F800000, 0f00000000, %p222;
	add.s64 	%rd361, %rd3, %rd357;
	st.global.f32 	[%rd361], %f322;
	selp.f32 	%f323, 0f00000000, %f321, %p222;
	st.global.f32 	[%rd358], %f323;
$L__BB4_171:
	add.s32 	%r6465, %r66, %r55;
$L__BB4_172:
	setp.lt.u32 	%p223, %r62, 3;
	@%p223 bra 	$L__BB4_183;
	shl.b32 	%r3171, %r55, 1;
	mul.lo.s32 	%r3172, %r55, 3;
	add.s32 	%r6466, %r6465, %r2;
	add.s32 	%r6473, %r6466, %r55;
	add.s32 	%r6472, %r6473, %r262;
	add.s32 	%r6471, %r6466, %r3171;
	add.s32 	%r6467, %r6466, %r262;
	add.s32 	%r6470, %r6467, %r3171;
	add.s32 	%r6469, %r6466, %r3172;
	add.s32 	%r6468, %r6467, %r3172;
	mov.u32 	%r6474, _ZZ14linear_fuse_ifPfS_S_S_S_iiiE2Cs;
	mov.u64 	%rd2358, %rd2416;
	mov.u32 	%r6475, %r6465;
$L__BB4_174:
	setp.ge.s32 	%p224, %r261, %r2567;
	setp.ge.s32 	%p225, %r6466, %r2568;
	or.pred  	%p226, %p224, %p225;
	@%p226 bra 	$L__BB4_176;
	mul.wide.s32 	%rd362, %r6467, 4;
	add.s64 	%rd363, %rd5, %rd362;
	ld.global.f32 	%f325, [%rd363];
	mad.lo.s32 	%r3174, %r60, 160, %r6465;
	shl.b32 	%r3175, %r54, 5;
	add.s32 	%r3176, %r3174, %r3175;
	shl.b32 	%r3177, %r3176, 1;
	add.s32 	%r3178, %r6474, %r3177;
	ld.shared.u16 	%rs40, [%r3178];
	// begin inline asm
	{  cvt.f32.f16 %f324, %rs40;}

	// end inline asm
	add.f32 	%f326, %f325, %f324;
	add.s32 	%r3179, %r6465, %r2;
	mul.wide.u32 	%rd364, %r3179, 4;
	add.s64 	%rd365, %rd2358, %rd364;
	ld.global.f32 	%f327, [%rd365];
	add.f32 	%f328, %f326, %f327;
	setp.ge.f32 	%p227, %f328, 0f3F800000;
	selp.f32 	%f329, 0f3F800000, 0f00000000, %p227;
	add.s64 	%rd366, %rd3, %rd362;
	st.global.f32 	[%rd366], %f329;
	selp.f32 	%f330, 0f00000000, %f328, %p227;
	st.global.f32 	[%rd363], %f330;
$L__BB4_176:
	setp.ge.s32 	%p228, %r261, %r2567;
	setp.ge.s32 	%p229, %r6473, %r2568;
	or.pred  	%p230, %p228, %p229;
	@%p230 bra 	$L__BB4_178;
	mul.wide.s32 	%rd367, %r6472, 4;
	add.s64 	%rd368, %rd5, %rd367;
	ld.global.f32 	%f332, [%rd368];
	add.s32 	%r3180, %r55, %r6465;
	mad.lo.s32 	%r3181, %r60, 160, %r3180;
	shl.b32 	%r3182, %r54, 5;
	add.s32 	%r3183, %r3181, %r3182;
	shl.b32 	%r3184, %r3183, 1;
	add.s32 	%r3185, %r6474, %r3184;
	ld.shared.u16 	%rs41, [%r3185];
	// begin inline asm
	{  cvt.f32.f16 %f331, %rs41;}

	// end inline asm
	add.f32 	%f333, %f332, %f331;
	add.s32 	%r3186, %r3180, %r2;
	mul.wide.u32 	%rd369, %r3186, 4;
	add.s64 	%rd370, %rd2358, %rd369;
	ld.global.f32 	%f334, [%rd370];
	add.f32 	%f335, %f333, %f334;
	setp.ge.f32 	%p231, %f335, 0f3F800000;
	selp.f32 	%f336, 0f3F800000, 0f00000000, %p231;
	add.s64 	%rd371, %rd3, %rd367;
	st.global.f32 	[%rd371], %f336;
	selp.f32 	%f337, 0f00000000, %f335, %p231;
	st.global.f32 	[%rd368], %f337;
$L__BB4_178:
	setp.ge.s32 	%p232, %r261, %r2567;
	add.s32 	%r287, %r6475, %r55;
	setp.ge.s32 	%p233, %r6471, %r2568;
	or.pred  	%p234, %p232, %p233;
	@%p234 bra 	$L__BB4_180;
	mul.wide.s32 	%rd372, %r6470, 4;
	add.s64 	%rd373, %rd5, %rd372;
	ld.global.f32 	%f339, [%rd373];
	mad.lo.s32 	%r3187, %r60, 160, %r6465;
	shl.b32 	%r3188, %r54, 5;
	add.s32 	%r3189, %r3187, %r3188;
	add.s32 	%r3191, %r3189, %r3171;
	shl.b32 	%r3192, %r3191, 1;
	add.s32 	%r3193, %r6474, %r3192;
	ld.shared.u16 	%rs42, [%r3193];
	// begin inline asm
	{  cvt.f32.f16 %f338, %rs42;}

	// end inline asm
	add.f32 	%f340, %f339, %f338;
	add.s32 	%r3194, %r6465, %r2;
	add.s32 	%r3195, %r3194, %r3171;
	mul.wide.u32 	%rd374, %r3195, 4;
	add.s64 	%rd375, %rd2358, %rd374;
	ld.global.f32 	%f341, [%rd375];
	add.f32 	%f342, %f340, %f341;
	setp.ge.f32 	%p235, %f342, 0f3F800000;
	selp.f32 	%f343, 0f3F800000, 0f00000000, %p235;
	add.s64 	%rd376, %rd3, %rd372;
	st.global.f32 	[%rd376], %f343;
	selp.f32 	%f344, 0f00000000, %f342, %p235;
	st.global.f32 	[%rd373], %f344;
$L__BB4_180:
	setp.ge.s32 	%p236, %r261, %r2567;
	add.s32 	%r288, %r287, %r55;
	setp.ge.s32 	%p237, %r6469, %r2568;
	or.pred  	%p238, %p236, %p237;
	@%p238 bra 	$L__BB4_182;
	mul.wide.s32 	%rd377, %r6468, 4;
	add.s64 	%rd378, %rd5, %rd377;
	ld.global.f32 	%f346, [%rd378];
	mad.lo.s32 	%r3196, %r60, 160, %r6465;
	shl.b32 	%r3197, %r54, 5;
	add.s32 	%r3198, %r3196, %r3197;
	add.s32 	%r3200, %r3198, %r3172;
	shl.b32 	%r3201, %r3200, 1;
	add.s32 	%r3202, %r6474, %r3201;
	ld.shared.u16 	%rs43, [%r3202];
	// begin inline asm
	{  cvt.f32.f16 %f345, %rs43;}

	// end inline asm
	add.f32 	%f347, %f346, %f345;
	add.s32 	%r3203, %r6465, %r2;
	add.s32 	%r3204, %r3203, %r3172;
	mul.wide.u32 	%rd379, %r3204, 4;
	add.s64 	%rd380, %rd2358, %rd379;
	ld.global.f32 	%f348, [%rd380];
	add.f32 	%f349, %f347, %f348;
	setp.ge.f32 	%p239, %f349, 0f3F800000;
	selp.f32 	%f350, 0f3F800000, 0f00000000, %p239;
	add.s64 	%rd381, %rd3, %rd377;
	st.global.f32 	[%rd381], %f350;
	selp.f32 	%f351, 0f00000000, %f349, %p239;
	st.global.f32 	[%rd378], %f351;
$L__BB4_182:
	add.s32 	%r3205, %r288, %r55;
	add.s32 	%r6475, %r3205, %r55;
	shl.b32 	%r3206, %r55, 3;
	add.s32 	%r6474, %r6474, %r3206;
	shl.b32 	%r3207, %r55, 2;
	add.s32 	%r6473, %r6473, %r3207;
	add.s32 	%r6472, %r6472, %r3207;
	mul.wide.u32 	%rd382, %r55, 16;
	add.s64 	%rd2358, %rd2358, %rd382;
	add.s32 	%r6471, %r6471, %r3207;
	add.s32 	%r6470, %r6470, %r3207;
	add.s32 	%r6469, %r6469, %r3207;
	add.s32 	%r6468, %r6468, %r3207;
	add.s32 	%r6467, %r6467, %r3207;
	add.s32 	%r6466, %r6466, %r3207;
	setp.lt.u32 	%p240, %r6475, 32;
	@%p240 bra 	$L__BB4_174;
$L__BB4_183:
	add.s32 	%r299, %r260, %r60;
	setp.gt.u32 	%p241, %r299, 63;
	@%p241 bra 	$L__BB4_1516;
	setp.gt.u32 	%p242, %r7103, 31;
	@%p242 bra 	$L__BB4_206;
	add.s32 	%r300, %r299, %r1;
	mul.lo.s32 	%r301, %r300, %r2568;
	shl.b32 	%r302, %r299, 5;
	and.b32  	%r303, %r63, 3;
	setp.eq.s32 	%p243, %r303, 0;
	mov.u32 	%r6476, %r7103;
	@%p243 bra 	$L__BB4_195;
	setp.ge.s32 	%p244, %r300, %r2567;
	setp.ge.s32 	%p245, %r64, %r2568;
	or.pred  	%p246, %p244, %p245;
	@%p246 bra 	$L__BB4_188;
	add.s32 	%r3210, %r64, %r301;
	mul.wide.s32 	%rd383, %r3210, 4;
	add.s64 	%rd384, %rd5, %rd383;
	ld.global.f32 	%f353, [%rd384];
	add.s32 	%r3211, %r302, %r7103;
	shl.b32 	%r3212, %r3211, 1;
	mov.u32 	%r3213, _ZZ14linear_fuse_ifPfS_S_S_S_iiiE2Cs;
	add.s32 	%r3214, %r3213, %r3212;
	ld.shared.u16 	%rs44, [%r3214];
	// begin inline asm
	{  cvt.f32.f16 %f352, %rs44;}

	// end inline asm
	add.f32 	%f354, %f353, %f352;
	mul.wide.u32 	%rd385, %r64, 4;
	add.s64 	%rd386, %rd2416, %rd385;
	ld.global.f32 	%f355, [%rd386];
	add.f32 	%f356, %f354, %f355;
	setp.ge.f32 	%p247, %f356, 0f3F800000;
	selp.f32 	%f357, 0f3F800000, 0f00000000, %p247;
	add.s64 	%rd387, %rd3, %rd383;
	st.global.f32 	[%rd387], %f357;
	selp.f32 	%f358, 0f00000000, %f356, %p247;
	st.global.f32 	[%rd384], %f358;
$L__BB4_188:
	setp.eq.s32 	%p248, %r303, 1;
	mov.u32 	%r6476, %r61;
	@%p248 bra 	$L__BB4_195;
	setp.ge.s32 	%p249, %r300, %r2567;
	setp.ge.s32 	%p250, %r65, %r2568;
	or.pred  	%p251, %p249, %p250;
	@%p251 bra 	$L__BB4_191;
	add.s32 	%r3215, %r65, %r301;
	mul.wide.s32 	%rd388, %r3215, 4;
	add.s64 	%rd389, %rd5, %rd388;
	ld.global.f32 	%f360, [%rd389];
	add.s32 	%r3216, %r302, %r61;
	shl.b32 	%r3217, %r3216, 1;
	mov.u32 	%r3218, _ZZ14linear_fuse_ifPfS_S_S_S_iiiE2Cs;
	add.s32 	%r3219, %r3218, %r3217;
	ld.shared.u16 	%rs45, [%r3219];
	// begin inline asm
	{  cvt.f32.f16 %f359, %rs45;}

	// end inline asm
	add.f32 	%f361, %f360, %f359;
	ld.global.f32 	%f362, [%rd8];
	add.f32 	%f363, %f361, %f362;
	setp.ge.f32 	%p252, %f363, 0f3F800000;
	selp.f32 	%f364, 0f3F800000, 0f00000000, %p252;
	add.s64 	%rd390, %rd3, %rd388;
	st.global.f32 	[%rd390], %f364;
	selp.f32 	%f365, 0f00000000, %f363, %p252;
	st.global.f32 	[%rd389], %f365;
$L__BB4_191:
	setp.eq.s32 	%p253, %r303, 2;
	mov.u32 	%r6476, %r66;
	@%p253 bra 	$L__BB4_195;
	setp.ge.s32 	%p254, %r300, %r2567;
	add.s32 	%r305, %r65, %r55;
	setp.ge.s32 	%p255, %r305, %r2568;
	or.pred  	%p256, %p254, %p255;
	@%p256 bra 	$L__BB4_194;
	add.s32 	%r3220, %r305, %r301;
	mul.wide.s32 	%rd391, %r3220, 4;
	add.s64 	%rd392, %rd5, %rd391;
	ld.global.f32 	%f367, [%rd392];
	add.s32 	%r3221, %r302, %r66;
	shl.b32 	%r3222, %r3221, 1;
	mov.u32 	%r3223, _ZZ14linear_fuse_ifPfS_S_S_S_iiiE2Cs;
	add.s32 	%r3224, %r3223, %r3222;
	ld.shared.u16 	%rs46, [%r3224];
	// begin inline asm
	{  cvt.f32.f16 %f366, %rs46;}

	// end inline asm
	add.f32 	%f368, %f367, %f366;
	mul.wide.s32 	%rd393, %r55, 4;
	add.s64 	%rd394, %rd8, %rd393;
	ld.global.f32 	%f369, [%rd394];
	add.f32 	%f370, %f368, %f369;
	setp.ge.f32 	%p257, %f370, 0f3F800000;
	selp.f32 	%f371, 0f3F800000, 0f00000000, %p257;
	add.s64 	%rd395, %rd3, %rd391;
	st.global.f32 	[%rd395], %f371;
	selp.f32 	%f372, 0f00000000, %f370, %p257;
	st.global.f32 	[%rd392], %f372;
$L__BB4_194:
	add.s32 	%r6476, %r66, %r55;
$L__BB4_195:
	setp.lt.u32 	%p258, %r62, 3;
	@%p258 bra 	$L__BB4_206;
	shl.b32 	%r3226, %r55, 1;
	mul.lo.s32 	%r3227, %r55, 3;
	add.s32 	%r6477, %r6476, %r2;
	add.s32 	%r6484, %r6477, %r55;
	add.s32 	%r6483, %r6484, %r301;
	add.s32 	%r6482, %r6477, %r3226;
	add.s32 	%r6478, %r6477, %r301;
	add.s32 	%r6481, %r6478, %r3226;
	add.s32 	%r6480, %r6477, %r3227;
	add.s32 	%r6479, %r6478, %r3227;
	mov.u32 	%r6485, _ZZ14linear_fuse_ifPfS_S_S_S_iiiE2Cs;
	mov.u64 	%rd2359, %rd2416;
	mov.u32 	%r6486, %r6476;
$L__BB4_197:
	setp.ge.s32 	%p259, %r300, %r2567;
	setp.ge.s32 	%p260, %r6477, %r2568;
	or.pred  	%p261, %p259, %p260;
	@%p261 bra 	$L__BB4_199;
	mul.wide.s32 	%rd396, %r6478, 4;
	add.s64 	%rd397, %rd5, %rd396;
	ld.global.f32 	%f374, [%rd397];
	mad.lo.s32 	%r3229, %r60, 192, %r6476;
	shl.b32 	%r3230, %r54, 5;
	add.s32 	%r3231, %r3229, %r3230;
	shl.b32 	%r3232, %r3231, 1;
	add.s32 	%r3233, %r6485, %r3232;
	ld.shared.u16 	%rs47, [%r3233];
	// begin inline asm
	{  cvt.f32.f16 %f373, %rs47;}

	// end inline asm
	add.f32 	%f375, %f374, %f373;
	add.s32 	%r3234, %r6476, %r2;
	mul.wide.u32 	%rd398, %r3234, 4;
	add.s64 	%rd399, %rd2359, %rd398;
	ld.global.f32 	%f376, [%rd399];
	add.f32 	%f377, %f375, %f376;
	setp.ge.f32 	%p262, %f377, 0f3F800000;
	selp.f32 	%f378, 0f3F800000, 0f00000000, %p262;
	add.s64 	%rd400, %rd3, %rd396;
	st.global.f32 	[%rd400], %f378;
	selp.f32 	%f379, 0f00000000, %f377, %p262;
	st.global.f32 	[%rd397], %f379;
$L__BB4_199:
	setp.ge.s32 	%p263, %r300, %r2567;
	setp.ge.s32 	%p264, %r6484, %r2568;
	or.pred  	%p265, %p263, %p264;
	@%p265 bra 	$L__BB4_201;
	mul.wide.s32 	%rd401, %r6483, 4;
	add.s64 	%rd402, %rd5, %rd401;
	ld.global.f32 	%f381, [%rd402];
	add.s32 	%r3235, %r55, %r6476;
	mad.lo.s32 	%r3236, %r60, 192, %r3235;
	shl.b32 	%r3237, %r54, 5;
	add.s32 	%r3238, %r3236, %r3237;
	shl.b32 	%r3239, %r3238, 1;
	add.s32 	%r3240, %r6485, %r3239;
	ld.shared.u16 	%rs48, [%r3240];
	// begin inline asm
	{  cvt.f32.f16 %f380, %rs48;}

	// end inline asm
	add.f32 	%f382, %f381, %f380;
	add.s32 	%r3241, %r3235, %r2;
	mul.wide.u32 	%rd403, %r3241, 4;
	add.s64 	%rd404, %rd2359, %rd403;
	ld.global.f32 	%f383, [%rd404];
	add.f32 	%f384, %f382, %f383;
	setp.ge.f32 	%p266, %f384, 0f3F800000;
	selp.f32 	%f385, 0f3F800000, 0f00000000, %p266;
	add.s64 	%rd405, %rd3, %rd401;
	st.global.f32 	[%rd405], %f385;
	selp.f32 	%f386, 0f00000000, %f384, %p266;
	st.global.f32 	[%rd402], %f386;
$L__BB4_201:
	setp.ge.s32 	%p267, %r300, %r2567;
	add.s32 	%r326, %r6486, %r55;
	setp.ge.s32 	%p268, %r6482, %r2568;
	or.pred  	%p269, %p267, %p268;
	@%p269 bra 	$L__BB4_203;
	mul.wide.s32 	%rd406, %r6481, 4;
	add.s64 	%rd407, %rd5, %rd406;
	ld.global.f32 	%f388, [%rd407];
	mad.lo.s32 	%r3242, %r60, 192, %r6476;
	shl.b32 	%r3243, %r54, 5;
	add.s32 	%r3244, %r3242, %r3243;
	add.s32 	%r3246, %r3244, %r3226;
	shl.b32 	%r3247, %r3246, 1;
	add.s32 	%r3248, %r6485, %r3247;
	ld.shared.u16 	%rs49, [%r3248];
	// begin inline asm
	{  cvt.f32.f16 %f387, %rs49;}

	// end inline asm
	add.f32 	%f389, %f388, %f387;
	add.s32 	%r3249, %r6476, %r2;
	add.s32 	%r3250, %r3249, %r3226;
	mul.wide.u32 	%rd408, %r3250, 4;
	add.s64 	%rd409, %rd2359, %rd408;
	ld.global.f32 	%f390, [%rd409];
	add.f32 	%f391, %f389, %f390;
	setp.ge.f32 	%p270, %f391, 0f3F800000;
	selp.f32 	%f392, 0f3F800000, 0f00000000, %p270;
	add.s64 	%rd410, %rd3, %rd406;
	st.global.f32 	[%rd410], %f392;
	selp.f32 	%f393, 0f00000000, %f391, %p270;
	st.global.f32 	[%rd407], %f393;
$L__BB4_203:
	setp.ge.s32 	%p271, %r300, %r2567;
	add.s32 	%r327, %r326, %r55;
	setp.ge.s32 	%p272, %r6480, %r2568;
	or.pred  	%p273, %p271, %p272;
	@%p273 bra 	$L__BB4_205;
	mul.wide.s32 	%rd411, %r6479, 4;
	add.s64 	%rd412, %rd5, %rd411;
	ld.global.f32 	%f395, [%rd412];
	mad.lo.s32 	%r3251, %r60, 192, %r6476;
	shl.b32 	%r3252, %r54, 5;
	add.s32 	%r3253, %r3251, %r3252;
	add.s32 	%r3255, %r3253, %r3227;
	shl.b32 	%r3256, %r3255, 1;
	add.s32 	%r3257, %r6485, %r3256;
	ld.shared.u16 	%rs50, [%r3257];
	// begin inline asm
	{  cvt.f32.f16 %f394, %rs50;}

	// end inline asm
	add.f32 	%f396, %f395, %f394;
	add.s32 	%r3258, %r6476, %r2;
	add.s32 	%r3259, %r3258, %r3227;
	mul.wide.u32 	%rd413, %r3259, 4;
	add.s64 	%rd414, %rd2359, %rd413;
	ld.global.f32 	%f397, [%rd414];
	add.f32 	%f398, %f396, %f397;
	setp.ge.f32 	%p274, %f398, 0f3F800000;
	selp.f32 	%f399, 0f3F800000, 0f00000000, %p274;
	add.s64 	%rd415, %rd3, %rd411;
	st.global.f32 	[%rd415], %f399;
	selp.f32 	%f400, 0f00000000, %f398, %p274;
	st.global.f32 	[%rd412], %f400;
$L__BB4_205:
	add.s32 	%r3260, %r327, %r55;
	add.s32 	%r6486, %r3260, %r55;
	shl.b32 	%r3261, %r55, 3;
	add.s32 	%r6485, %r6485, %r3261;
	shl.b32 	%r3262, %r55, 2;
	add.s32 	%r6484, %r6484, %r3262;
	add.s32 	%r6483, %r6483, %r3262;
	mul.wide.u32 	%rd416, %r55, 16;
	add.s64 	%rd2359, %rd2359, %rd416;
	add.s32 	%r6482, %r6482, %r3262;
	add.s32 	%r6481, %r6481, %r3262;
	add.s32 	%r6480, %r6480, %r3262;
	add.s32 	%r6479, %r6479, %r3262;
	add.s32 	%r6478, %r6478, %r3262;
	add.s32 	%r6477, %r6477, %r3262;
	setp.lt.u32 	%p275, %r6486, 32;
	@%p275 bra 	$L__BB4_197;
$L__BB4_206:
	add.s32 	%r338, %r299, %r60;
	setp.gt.u32 	%p276, %r338, 63;
	@%p276 bra 	$L__BB4_1516;
	setp.gt.u32 	%p277, %r7103, 31;
	@%p277 bra 	$L__BB4_229;
	add.s32 	%r339, %r338, %r1;
	mul.lo.s32 	%r340, %r339, %r2568;
	shl.b32 	%r341, %r338, 5;
	and.b32  	%r342, %r63, 3;
	setp.eq.s32 	%p278, %r342, 0;
	mov.u32 	%r6487, %r7103;
	@%p278 bra 	$L__BB4_218;
	setp.ge.s32 	%p279, %r339, %r2567;
	setp.ge.s32 	%p280, %r64, %r2568;
	or.pred  	%p281, %p279, %p280;
	@%p281 bra 	$L__BB4_211;
	add.s32 	%r3265, %r64, %r340;
	mul.wide.s32 	%rd417, %r3265, 4;
	add.s64 	%rd418, %rd5, %rd417;
	ld.global.f32 	%f402, [%rd418];
	add.s32 	%r3266, %r341, %r7103;
	shl.b32 	%r3267, %r3266, 1;
	mov.u32 	%r3268, _ZZ14linear_fuse_ifPfS_S_S_S_iiiE2Cs;
	add.s32 	%r3269, %r3268, %r3267;
	ld.shared.u16 	%rs51, [%r3269];
	// begin inline asm
	{  cvt.f32.f16 %f401, %rs51;}

	// end inline asm
	add.f32 	%f403, %f402, %f401;
	mul.wide.u32 	%rd419, %r64, 4;
	add.s64 	%rd420, %rd2416, %rd419;
	ld.global.f32 	%f404, [%rd420];
	add.f32 	%f405, %f403, %f404;
	setp.ge.f32 	%p282, %f405, 0f3F800000;
	selp.f32 	%f406, 0f3F800000, 0f00000000, %p282;
	add.s64 	%rd421, %rd3, %rd417;
	st.global.f32 	[%rd421], %f406;
	selp.f32 	%f407, 0f00000000, %f405, %p282;
	st.global.f32 	[%rd418], %f407;
$L__BB4_211:
	setp.eq.s32 	%p283, %r342, 1;
	mov.u32 	%r6487, %r61;
	@%p283 bra 	$L__BB4_218;
	setp.ge.s32 	%p284, %r339, %r2567;
	setp.ge.s32 	%p285, %r65, %r2568;
	or.pred  	%p286, %p284, %p285;
	@%p286 bra 	$L__BB4_214;
	add.s32 	%r3270, %r65, %r340;
	mul.wide.s32 	%rd422, %r3270, 4;
	add.s64 	%rd423, %rd5, %rd422;
	ld.global.f32 	%f409, [%rd423];
	add.s32 	%r3271, %r341, %r61;
	shl.b32 	%r3272, %r3271, 1;
	mov.u32 	%r3273, _ZZ14linear_fuse_ifPfS_S_S_S_iiiE2Cs;
	add.s32 	%r3274, %r3273, %r3272;
	ld.shared.u16 	%rs52, [%r3274];
	// begin inline asm
	{  cvt.f32.f16 %f408, %rs52;}

	// end inline asm
	add.f32 	%f410, %f409, %f408;
	ld.global.f32 	%f411, [%rd8];
	add.f32 	%f412, %f410, %f411;
	setp.ge.f32 	%p287, %f412, 0f3F800000;
	selp.f32 	%f413, 0f3F800000, 0f00000000, %p287;
	add.s64 	%rd424, %rd3, %rd422;
	st.global.f32 	[%rd424], %f413;
	selp.f32 	%f414, 0f00000000, %f412, %p287;
	st.global.f32 	[%rd423], %f414;
$L__BB4_214:
	setp.eq.s32 	%p288, %r342, 2;
	mov.u32 	%r6487, %r66;
	@%p288 bra 	$L__BB4_218;
	setp.ge.s32 	%p289, %r339, %r2567;
	add.s32 	%r344, %r65, %r55;
	setp.ge.s32 	%p290, %r344, %r2568;
	or.pred  	%p291, %p289, %p290;
	@%p291 bra 	$L__BB4_217;
	add.s32 	%r3275, %r344, %r340;
	mul.wide.s32 	%rd425, %r3275, 4;
	add.s64 	%rd426, %rd5, %rd425;
	ld.global.f32 	%f416, [%rd426];
	add.s32 	%r3276, %r341, %r66;
	shl.b32 	%r3277, %r3276, 1;
	mov.u32 	%r3278, _ZZ14linear_fuse_ifPfS_S_S_S_iiiE2Cs;
	add.s32 	%r3279, %r3278, %r3277;
	ld.shared.u16 	%rs53, [%r3279];
	// begin inline asm
	{  cvt.f32.f16 %f415, %rs53;}

	// end inline asm
	add.f32 	%f417, %f416, %f415;
	mul.wide.s32 	%rd427, %r55, 4;
	add.s64 	%rd428, %rd8, %rd427;
	ld.global.f32 	%f418, [%rd428];
	add.f32 	%f419, %f417, %f418;
	setp.ge.f32 	%p292, %f419, 0f3F800000;
	selp.f32 	%f420, 0f3F800000, 0f00000000, %p292;
	add.s64 	%rd429, %rd3, %rd425;
	st.global.f32 	[%rd429], %f420;
	selp.f32 	%f421, 0f00000000, %f419, %p292;
	st.global.f32 	[%rd426], %f421;
$L__BB4_217:
	add.s32 	%r6487, %r66, %r55;
$L__BB4_218:
	setp.lt.u32 	%p293, %r62, 3;
	@%p293 bra 	$L__BB4_229;
	shl.b32 	%r3281, %r55, 1;
	mul.lo.s32 	%r3282, %r55, 3;
	add.s32 	%r6488, %r6487, %r2;
	add.s32 	%r6495, %r6488, %r55;
	add.s32 	%r6494, %r6495, %r340;
	add.s32 	%r6493, %r6488, %r3281;
	add.s32 	%r6489, %r6488, %r340;
	add.s32 	%r6492, %r6489, %r3281;
	add.s32 	%r6491, %r6488, %r3282;
	add.s32 	%r6490, %r6489, %r3282;
	mov.u32 	%r6496, _ZZ14linear_fuse_ifPfS_S_S_S_iiiE2Cs;
	mov.u64 	%rd2360, %rd2416;
	mov.u32 	%r6497, %r6487;
$L__BB4_220:
	setp.ge.s32 	%p294, %r339, %r2567;
	setp.ge.s32 	%p295, %r6488, %r2568;
	or.pred  	%p296, %p294, %p295;
	@%p296 bra 	$L__BB4_222;
	mul.wide.s32 	%rd430, %r6489, 4;
	add.s64 	%rd431, %rd5, %rd430;
	ld.global.f32 	%f423, [%rd431];
	mad.lo.s32 	%r3284, %r60, 224, %r6487;
	shl.b32 	%r3285, %r54, 5;
	add.s32 	%r3286, %r3284, %r3285;
	shl.b32 	%r3287, %r3286, 1;
	add.s32 	%r3288, %r6496, %r3287;
	ld.shared.u16 	%rs54, [%r3288];
	// begin inline asm
	{  cvt.f32.f16 %f422, %rs54;}

	// end inline asm
	add.f32 	%f424, %f423, %f422;
	add.s32 	%r3289, %r6487, %r2;
	mul.wide.u32 	%rd432, %r3289, 4;
	add.s64 	%rd433, %rd2360, %rd432;
	ld.global.f32 	%f425, [%rd433];
	add.f32 	%f426, %f424, %f425;
	setp.ge.f32 	%p297, %f426, 0f3F800000;
	selp.f32 	%f427, 0f3F800000, 0f00000000, %p297;
	add.s64 	%rd434, %rd3, %rd430;
	st.global.f32 	[%rd434], %f427;
	selp.f32 	%f428, 0f00000000, %f426, %p297;
	st.global.f32 	[%rd431], %f428;
$L__BB4_222:
	setp.ge.s32 	%p298, %r339, %r2567;
	setp.ge.s32 	%p299, %r6495, %r2568;
	or.pred  	%p300, %p298, %p299;
	@%p300 bra 	$L__BB4_224;
	mul.wide.s32 	%rd435, %r6494, 4;
	add.s64 	%rd436, %rd5, %rd435;
	ld.global.f32 	%f430, [%rd436];
	add.s32 	%r3290, %r55, %r6487;
	mad.lo.s32 	%r3291, %r60, 224, %r3290;
	shl.b32 	%r3292, %r54, 5;
	add.s32 	%r3293, %r3291, %r3292;
	shl.b32 	%r3294, %r3293, 1;
	add.s32 	%r3295, %r6496, %r3294;
	ld.shared.u16 	%rs55, [%r3295];
	// begin inline asm
	{  cvt.f32.f16 %f429, %rs55;}

	// end inline asm
	add.f32 	%f431, %f430, %f429;
	add.s32 	%r3296, %r3290, %r2;
	mul.wide.u32 	%rd437, %r3296, 4;
	add.s64 	%rd438, %rd2360, %rd437;
	ld.global.f32 	%f432, [%rd438];
	add.f32 	%f433, %f431, %f432;
	setp.ge.f32 	%p301, %f433, 0f3F800000;
	selp.f32 	%f434, 0f3F800000, 0f00000000, %p301;
	add.s64 	%rd439, %rd3, %rd435;
	st.global.f32 	[%rd439], %f434;
	selp.f32 	%f435, 0f00000000, %f433, %p301;
	st.global.f32 	[%rd436], %f435;
$L__BB4_224:
	setp.ge.s32 	%p302, %r339, %r2567;
	add.s32 	%r365, %r6497, %r55;
	setp.ge.s32 	%p303, %r6493, %r2568;
	or.pred  	%p304, %p302, %p303;
	@%p304 bra 	$L__BB4_226;
	mul.wide.s32 	%rd440, %r6492, 4;
	add.s64 	%rd441, %rd5, %rd440;
	ld.global.f32 	%f437, [%rd441];
	mad.lo.s32 	%r3297, %r60, 224, %r6487;
	shl.b32 	%r3298, %r54, 5;
	add.s32 	%r3299, %r3297, %r3298;
	add.s32 	%r3301, %r3299, %r3281;
	shl.b32 	%r3302, %r3301, 1;
	add.s32 	%r3303, %r6496, %r3302;
	ld.shared.u16 	%rs56, [%r3303];
	// begin inline asm
	{  cvt.f32.f16 %f436, %rs56;}

	// end inline asm
	add.f32 	%f438, %f437, %f436;
	add.s32 	%r3304, %r6487, %r2;
	add.s32 	%r3305, %r3304, %r3281;
	mul.wide.u32 	%rd442, %r3305, 4;
	add.s64 	%rd443, %rd2360, %rd442;
	ld.global.f32 	%f439, [%rd443];
	add.f32 	%f440, %f438, %f439;
	setp.ge.f32 	%p305, %f440, 0f3F800000;
	selp.f32 	%f441, 0f3F800000, 0f00000000, %p305;
	add.s64 	%rd444, %rd3, %rd440;
	st.global.f32 	[%rd444], %f441;
	selp.f32 	%f442, 0f00000000, %f440, %p305;
	st.global.f32 	[%rd441], %f442;
$L__BB4_226:
	setp.ge.s32 	%p306, %r339, %r2567;
	add.s32 	%r366, %r365, %r55;
	setp.ge.s32 	%p307, %r6491, %r2568;
	or.pred  	%p308, %p306, %p307;
	@%p308 bra 	$L__BB4_228;
	mul.wide.s32 	%rd445, %r6490, 4;
	add.s64 	%rd446, %rd5, %rd445;
	ld.global.f32 	%f444, [%rd446];
	mad.lo.s32 	%r3306, %r60, 224, %r6487;
	shl.b32 	%r3307, %r54, 5;
	add.s32 	%r3308, %r3306, %r3307;
	add.s32 	%r3310, %r3308, %r3282;
	shl.b32 	%r3311, %r3310, 1;
	add.s32 	%r3312, %r6496, %r3311;
	ld.shared.u16 	%rs57, [%r3312];
	// begin inline asm
	{  cvt.f32.f16 %f443, %rs57;}

	// end inline asm
	add.f32 	%f445, %f444, %f443;
	add.s32 	%r3313, %r6487, %r2;
	add.s32 	%r3314, %r3313, %r3282;
	mul.wide.u32 	%rd447, %r3314, 4;
	add.s64 	%rd448, %rd2360, %rd447;
	ld.global.f32 	%f446, [%rd448];
	add.f32 	%f447, %f445, %f446;
	setp.ge.f32 	%p309, %f447, 0f3F800000;
	selp.f32 	%f448, 0f3F800000, 0f00000000, %p309;
	add.s64 	%rd449, %rd3, %rd445;
	st.global.f32 	[%rd449], %f448;
	selp.f32 	%f449, 0f00000000, %f447, %p309;
	st.global.f32 	[%rd446], %f449;
$L__BB4_228:
	add.s32 	%r3315, %r366, %r55;
	add.s32 	%r6497, %r3315, %r55;
	shl.b32 	%r3316, %r55, 3;
	add.s32 	%r6496, %r6496, %r3316;
	shl.b32 	%r3317, %r55, 2;
	add.s32 	%r6495, %r6495, %r3317;
	add.s32 	%r6494, %r6494, %r3317;
	mul.wide.u32 	%rd450, %r55, 16;
	add.s64 	%rd2360, %rd2360, %rd450;
	add.s32 	%r6493, %r6493, %r3317;
	add.s32 	%r6492, %r6492, %r3317;
	add.s32 	%r6491, %r6491, %r3317;
	add.s32 	%r6490, %r6490, %r3317;
	add.s32 	%r6489, %r6489, %r3317;
	add.s32 	%r6488, %r6488, %r3317;
	setp.lt.u32 	%p310, %r6497, 32;
	@%p310 bra 	$L__BB4_220;
$L__BB4_229:
	add.s32 	%r377, %r338, %r60;
	setp.gt.u32 	%p311, %r377, 63;
	@%p311 bra 	$L__BB4_1516;
	setp.gt.u32 	%p312, %r7103, 31;
	@%p312 bra 	$L__BB4_252;
	add.s32 	%r378, %r377, %r1;
	mul.lo.s32 	%r379, %r378, %r2568;
	shl.b32 	%r380, %r377, 5;
	and.b32  	%r381, %r63, 3;
	setp.eq.s32 	%p313, %r381, 0;
	mov.u32 	%r6498, %r7103;
	@%p313 bra 	$L__BB4_241;
	setp.ge.s32 	%p314, %r378, %r2567;
	setp.ge.s32 	%p315, %r64, %r2568;
	or.pred  	%p316, %p314, %p315;
	@%p316 bra 	$L__BB4_234;
	add.s32 	%r3320, %r64, %r379;
	mul.wide.s32 	%rd451, %r3320, 4;
	add.s64 	%rd452, %rd5, %rd451;
	ld.global.f32 	%f451, [%rd452];
	add.s32 	%r3321, %r380, %r7103;
	shl.b32 	%r3322, %r3321, 1;
	mov.u32 	%r3323, _ZZ14linear_fuse_ifPfS_S_S_S_iiiE2Cs;
	add.s32 	%r3324, %r3323, %r3322;
	ld.shared.u16 	%rs58, [%r3324];
	// begin inline asm
	{  cvt.f32.f16 %f450, %rs58;}

	// end inline asm
	add.f32 	%f452, %f451, %f450;
	mul.wide.u32 	%rd453, %r64, 4;
	add.s64 	%rd454, %rd2416, %rd453;
	ld.global.f32 	%f453, [%rd454];
	add.f32 	%f454, %f452, %f453;
	setp.ge.f32 	%p317, %f454, 0f3F800000;
	selp.f32 	%f455, 0f3F800000, 0f00000000, %p317;
	add.s64 	%rd455, %rd3, %rd451;
	st.global.f32 	[%rd455], %f455;
	selp.f32 	%f456, 0f00000000, %f454, %p317;
	st.global.f32 	[%rd452], %f456;
$L__BB4_234:
	setp.eq.s32 	%p318, %r381, 1;
	mov.u32 	%r6498, %r61;
	@%p318 bra 	$L__BB4_241;
	setp.ge.s32 	%p319, %r378, %r2567;
	setp.ge.s32 	%p320, %r65, %r2568;
	or.pred  	%p321, %p319, %p320;
	@%p321 bra 	$L__BB4_237;
	add.s32 	%r3325, %r65, %r379;
	mul.wide.s32 	%rd456, %r3325, 4;
	add.s64 	%rd457, %rd5, %rd456;
	ld.global.f32 	%f458, [%rd457];
	add.s32 	%r3326, %r380, %r61;
	shl.b32 	%r3327, %r3326, 1;
	mov.u32 	%r3328, _ZZ14linear_fuse_ifPfS_S_S_S_iiiE2Cs;
	add.s32 	%r3329, %r3328, %r3327;
	ld.shared.u16 	%rs59, [%r3329];
	// begin inline asm
	{  cvt.f32.f16 %f457, %rs59;}

	// end inline asm
	add.f32 	%f459, %f458, %f457;
	ld.global.f32 	%f460, [%rd8];
	add.f32 	%f461, %f459, %f460;
	setp.ge.f32 	%p322, %f461, 0f3F800000;
	selp.f32 	%f462, 0f3F800000, 0f00000000, %p322;
	add.s64 	%rd458, %rd3, %rd456;
	st.global.f32 	[%rd458], %f462;
	selp.f32 	%f463, 0f00000000, %f461, %p322;
	st.global.f32 	[%rd457], %f463;
$L__BB4_237:
	setp.eq.s32 	%p323, %r381, 2;
	mov.u32 	%r6498, %r66;
	@%p323 bra 	$L__BB4_241;
	setp.ge.s32 	%p324, %r378, %r2567;
	add.s32 	%r383, %r65, %r55;
	setp.ge.s32 	%p325, %r383, %r2568;
	or.pred  	%p326, %p324, %p325;
	@%p326 bra 	$L__BB4_240;
	add.s32 	%r3330, %r383, %r379;
	mul.wide.s32 	%rd459, %r3330, 4;
	add.s64 	%rd460, %rd5, %rd459;
	ld.global.f32 	%f465, [%rd460];
	add.s32 	%r3331, %r380, %r66;
	shl.b32 	%r3332, %r3331, 1;
	mov.u32 	%r3333, _ZZ14linear_fuse_ifPfS_S_S_S_iiiE2Cs;
	add.s32 	%r3334, %r3333, %r3332;
	ld.shared.u16 	%rs60, [%r3334];
	// begin inline asm
	{  cvt.f32.f16 %f464, %rs60;}

	// end inline asm
	add.f32 	%f466, %f465, %f464;
	mul.wide.s32 	%rd461, %r55, 4;
	add.s64 	%rd462, %rd8, %rd461;
	ld.global.f32 	%f467, [%rd462];
	add.f32 	%f468, %f466, %f467;
	setp.ge.f32 	%p327, %f468, 0f3F800000;
	selp.f32 	%f469, 0f3F800000, 0f00000000, %p327;
	add.s64 	%rd463, %rd3, %rd459;
	st.global.f32 	[%rd463], %f469;
	selp.f32 	%f470, 0f00000000, %f468, %p327;
	st.global.f32 	[%rd460], %f470;
$L__BB4_240:
	add.s32 	%r6498, %r66, %r55;
$L__BB4_241:
	setp.lt.u32 	%p328, %r62, 3;
	@%p328 bra 	$L__BB4_252;
	shl.b32 	%r3336, %r55, 1;
	mul.lo.s32 	%r3337, %r55, 3;
	add.s32 	%r6499, %r6498, %r2;
	add.s32 	%r6506, %r6499, %r55;
	add.s32 	%r6505, %r6506, %r379;
	add.s32 	%r6504, %r6499, %r3336;
	add.s32 	%r6500, %r6499, %r379;
	add.s32 	%r6503, %r6500, %r3336;
	add.s32 	%r6502, %r6499, %r3337;
	add.s32 	%r6501, %r6500, %r3337;
	mov.u32 	%r6507, _ZZ14linear_fuse_ifPfS_S_S_S_iiiE2Cs;
	mov.u64 	%rd2361, %rd2416;
	mov.u32 	%r6508, %r6498;
$L__BB4_243:
	setp.ge.s32 	%p329, %r378, %r2567;
	setp.ge.s32 	%p330, %r6499, %r2568;
	or.pred  	%p331, %p329, %p330;
	@%p331 bra 	$L__BB4_245;
	mul.wide.s32 	%rd464, %r6500, 4;
	add.s64 	%rd465, %rd5, %rd464;
	ld.global.f32 	%f472, [%rd465];
	shl.b32 	%r3339, %r60, 8;
	add.s32 	%r3340, %r6498, %r3339;
	shl.b32 	%r3341, %r54, 5;
	add.s32 	%r3342, %r3340, %r3341;
	shl.b32 	%r3343, %r3342, 1;
	add.s32 	%r3344, %r6507, %r3343;
	ld.shared.u16 	%rs61, [%r3344];
	// begin inline asm
	{  cvt.f32.f16 %f471, %rs61;}

	// end inline asm
	add.f32 	%f473, %f472, %f471;
	add.s32 	%r3345, %r6498, %r2;
	mul.wide.u32 	%rd466, %r3345, 4;
	add.s64 	%rd467, %rd2361, %rd466;
	ld.global.f32 	%f474, [%rd467];
	add.f32 	%f475, %f473, %f474;
	setp.ge.f32 	%p332, %f475, 0f3F800000;
	selp.f32 	%f476, 0f3F800000, 0f00000000, %p332;
	add.s64 	%rd468, %rd3, %rd464;
	st.global.f32 	[%rd468], %f476;
	selp.f32 	%f477, 0f00000000, %f475, %p332;
	st.global.f32 	[%rd465], %f477;
$L__BB4_245:
	setp.ge.s32 	%p333, %r378, %r2567;
	setp.ge.s32 	%p334, %r6506, %r2568;
	or.pred  	%p335, %p333, %p334;
	@%p335 bra 	$L__BB4_247;
	mul.wide.s32 	%rd469, %r6505, 4;
	add.s64 	%rd470, %rd5, %rd469;
	ld.global.f32 	%f479, [%rd470];
	add.s32 	%r3346, %r55, %r6498;
	shl.b32 	%r3347, %r60, 8;
	add.s32 	%r3348, %r3346, %r3347;
	shl.b32 	%r3349, %r54, 5;
	add.s32 	%r3350, %r3348, %r3349;
	shl.b32 	%r3351, %r3350, 1;
	add.s32 	%r3352, %r6507, %r3351;
	ld.shared.u16 	%rs62, [%r3352];
	// begin inline asm
	{  cvt.f32.f16 %f478, %rs62;}

	// end inline asm
	add.f32 	%f480, %f479, %f478;
	add.s32 	%r3353, %r3346, %r2;
	mul.wide.u32 	%rd471, %r3353, 4;
	add.s64 	%rd472, %rd2361, %rd471;
	ld.global.f32 	%f481, [%rd472];
	add.f32 	%f482, %f480, %f481;
	setp.ge.f32 	%p336, %f482, 0f3F800000;
	selp.f32 	%f483, 0f3F800000, 0f00000000, %p336;
	add.s64 	%rd473, %rd3, %rd469;
	st.global.f32 	[%rd473], %f483;
	selp.f32 	%f484, 0f00000000, %f482, %p336;
	st.global.f32 	[%rd470], %f484;
$L__BB4_247:
	setp.ge.s32 	%p337, %r378, %r2567;
	add.s32 	%r404, %r6508, %r55;
	setp.ge.s32 	%p338, %r6504, %r2568;
	or.pred  	%p339, %p337, %p338;
	@%p339 bra 	$L__BB4_249;
	mul.wide.s32 	%rd474, %r6503, 4;
	add.s64 	%rd475, %rd5, %rd474;
	ld.global.f32 	%f486, [%rd475];
	shl.b32 	%r3354, %r60, 8;
	add.s32 	%r3355, %r6498, %r3354;
	shl.b32 	%r3356, %r54, 5;
	add.s32 	%r3357, %r3355, %r3356;
	add.s32 	%r3359, %r3357, %r3336;
	shl.b32 	%r3360, %r3359, 1;
	add.s32 	%r3361, %r6507, %r3360;
	ld.shared.u16 	%rs63, [%r3361];
	// begin inline asm
	{  cvt.f32.f16 %f485, %rs63;}

	// end inline asm
	add.f32 	%f487, %f486, %f485;
	add.s32 	%r3362, %r6498, %r2;
	add.s32 	%r3363, %r3362, %r3336;
	mul.wide.u32 	%rd476, %r3363, 4;
	add.s64 	%rd477, %rd2361, %rd476;
	ld.global.f32 	%f488, [%rd477];
	add.f32 	%f489, %f487, %f488;
	setp.ge.f32 	%p340, %f489, 0f3F800000;
	selp.f32 	%f490, 0f3F800000, 0f00000000, %p340;
	add.s64 	%rd478, %rd3, %rd474;
	st.global.f32 	[%rd478], %f490;
	selp.f32 	%f491, 0f00000000, %f489, %p340;
	st.global.f32 	[%rd475], %f491;
$L__BB4_249:
	setp.ge.s32 	%p341, %r378, %r2567;
	add.s32 	%r405, %r404, %r55;
	setp.ge.s32 	%p342, %r6502, %r2568;
	or.pred  	%p343, %p341, %p342;
	@%p343 bra 	$L__BB4_251;
	mul.wide.s32 	%rd479, %r6501, 4;
	add.s64 	%rd480, %rd5, %rd479;
	ld.global.f32 	%f493, [%rd480];
	shl.b32 	%r3364, %r60, 8;
	add.s32 	%r3365, %r6498, %r3364;
	shl.b32 	%r3366, %r54, 5;
	add.s32 	%r3367, %r3365, %r3366;
	add.s32 	%r3369, %r3367, %r3337;
	shl.b32 	%r3370, %r3369, 1;
	add.s32 	%r3371, %r6507, %r3370;
	ld.shared.u16 	%rs64, [%r3371];
	// begin inline asm
	{  cvt.f32.f16 %f492, %rs64;}

	// end inline asm
	add.f32 	%f494, %f493, %f492;
	add.s32 	%r3372, %r6498, %r2;
	add.s32 	%r3373, %r3372, %r3337;
	mul.wide.u32 	%rd481, %r3373, 4;
	add.s64 	%rd482, %rd2361, %rd481;
	ld.global.f32 	%f495, [%rd482];
	add.f32 	%f496, %f494, %f495;
	setp.ge.f32 	%p344, %f496, 0f3F800000;
	selp.f32 	%f497, 0f3F800000, 0f00000000, %p344;
	add.s64 	%rd483, %rd3, %rd479;
	st.global.f32 	[%rd483], %f497;
	selp.f32 	%f498, 0f00000000, %f496, %p344;
	st.global.f32 	[%rd480], %f498;
$L__BB4_251:
	add.s32 	%r3374, %r405, %r55;
	add.s32 	%r6508, %r3374, %r55;
	shl.b32 	%r3375, %r55, 3;
	add.s32 	%r6507, %r6507, %r3375;
	shl.b32 	%r3376, %r55, 2;
	add.s32 	%r6506, %r6506, %r3376;
	add.s32 	%r6505, %r6505, %r3376;
	mul.wide.u32 	%rd484, %r55, 16;
	add.s64 	%rd2361, %rd2361, %rd484;
	add.s32 	%r6504, %r6504, %r3376;
	add.s32 	%r6503, %r6503, %r3376;
	add.s32 	%r6502, %r6502, %r3376;
	add.s32 	%r6501, %r6501, %r3376;
	add.s32 	%r6500, %r6500, %r3376;
	add.s32 	%r6499, %r6499, %r3376;
	setp.lt.u32 	%p345, %r6508, 32;
	@%p345 bra 	$L__BB4_243;
$L__BB4_252:
	add.s32 	%r416, %r377, %r60;
	setp.gt.u32 	%p346, %r416, 63;
	@%p346 bra 	$L__BB4_1516;
	setp.gt.u32 	%p347, %r7103, 31;
	@%p347 bra 	$L__BB4_275;
	add.s32 	%r417, %r416, %r1;
	mul.lo.s32 	%r418, %r417, %r2568;
	shl.b32 	%r419, %r416, 5;
	and.b32  	%r420, %r63, 3;
	setp.eq.s32 	%p348, %r420, 0;
	mov.u32 	%r6509, %r7103;
	@%p348 bra 	$L__BB4_264;
	setp.ge.s32 	%p349, %r417, %r2567;
	setp.ge.s32 	%p350, %r64, %r2568;
	or.pred  	%p351, %p349, %p350;
	@%p351 bra 	$L__BB4_257;
	add.s32 	%r3379, %r64, %r418;
	mul.wide.s32 	%rd485, %r3379, 4;
	add.s64 	%rd486, %rd5, %rd485;
	ld.global.f32 	%f500, [%rd486];
	add.s32 	%r3380, %r419, %r7103;
	shl.b32 	%r3381, %r3380, 1;
	mov.u32 	%r3382, _ZZ14linear_fuse_ifPfS_S_S_S_iiiE2Cs;
	add.s32 	%r3383, %r3382, %r3381;
	ld.shared.u16 	%rs65, [%r3383];
	// begin inline asm
	{  cvt.f32.f16 %f499, %rs65;}

	// end inline asm
	add.f32 	%f501, %f500, %f499;
	mul.wide.u32 	%rd487, %r64, 4;
	add.s64 	%rd488, %rd2416, %rd487;
	ld.global.f32 	%f502, [%rd488];
	add.f32 	%f503, %f501, %f502;
	setp.ge.f32 	%p352, %f503, 0f3F800000;
	selp.f32 	%f504, 0f3F800000, 0f00000000, %p352;
	add.s64 	%rd489, %rd3, %rd485;
	st.global.f32 	[%rd489], %f504;
	selp.f32 	%f505, 0f00000000, %f503, %p352;
	st.global.f32 	[%rd486], %f505;
$L__BB4_257:
	setp.eq.s32 	%p353, %r420, 1;
	mov.u32 	%r6509, %r61;
	@%p353 bra 	$L__BB4_264;
	setp.ge.s32 	%p354, %r417, %r2567;
	setp.ge.s32 	%p355, %r65, %r2568;
	or.pred  	%p356, %p354, %p355;
	@%p356 bra 	$L__BB4_260;
	add.s32 	%r3384, %r65, %r418;
	mul.wide.s32 	%rd490, %r3384, 4;
	add.s64 	%rd491, %rd5, %rd490;
	ld.global.f32 	%f507, [%rd491];
	add.s32 	%r3385, %r419, %r61;
	shl.b32 	%r3386, %r3385, 1;
	mov.u32 	%r3387, _ZZ14linear_fuse_ifPfS_S_S_S_iiiE2Cs;
	add.s32 	%r3388, %r3387, %r3386;
	ld.shared.u16 	%rs66, [%r3388];
	// begin inline asm
	{  cvt.f32.f16 %f506, %rs66;}

	// end inline asm
	add.f32 	%f508, %f507, %f506;
	ld.global.f32 	%f509, [%rd8];
	add.f32 	%f510, %f508, %f509;
	setp.ge.f32 	%p357, %f510, 0f3F800000;
	selp.f32 	%f511, 0f3F800000, 0f00000000, %p357;
	add.s64 	%rd492, %rd3, %rd490;
	st.global.f32 	[%rd492], %f511;
	selp.f32 	%f512, 0f00000000, %f510, %p357;
	st.global.f32 	[%rd491], %f512;
$L__BB4_260:
	setp.eq.s32 	%p358, %r420, 2;
	mov.u32 	%r6509, %r66;
	@%p358 bra 	$L__BB4_264;
	setp.ge.s32 	%p359, %r417, %r2567;
	add.s32 	%r422, %r65, %r55;
	setp.ge.s32 	%p360, %r422, %r2568;
	or.pred  	%p361, %p359, %p360;
	@%p361 bra 	$L__BB4_263;
	add.s32 	%r3389, %r422, %r418;
	mul.wide.s32 	%rd493, %r3389, 4;
	add.s64 	%rd494, %rd5, %rd493;
	ld.global.f32 	%f514, [%rd494];
	add.s32 	%r3390, %r419, %r66;
	shl.b32 	%r3391, %r3390, 1;
	mov.u32 	%r3392, _ZZ14linear_fuse_ifPfS_S_S_S_iiiE2Cs;
	add.s32 	%r3393, %r3392, %r3391;
	ld.shared.u16 	%rs67, [%r3393];
	// begin inline asm
	{  cvt.f32.f16 %f513, %rs67;}

	// end inline asm
	add.f32 	%f515, %f514, %f513;
	mul.wide.s32 	%rd495, %r55, 4;
	add.s64 	%rd496, %rd8, %rd495;
	ld.global.f32 	%f516, [%rd496];
	add.f32 	%f517, %f515, %f516;
	setp.ge.f32 	%p362, %f517, 0f3F800000;
	selp.f32 	%f518, 0f3F800000, 0f00000000, %p362;
	add.s64 	%rd497, %rd3, %rd493;
	st.global.f32 	[%rd497], %f518;
	selp.f32 	%f519, 0f00000000, %f517, %p362;
	st.global.f32 	[%rd494], %f519;
$L__BB4_263:
	add.s32 	%r6509, %r66, %r55;
$L__BB4_264:
	setp.lt.u32 	%p363, %r62, 3;
	@%p363 bra 	$L__BB4_275;
	shl.b32 	%r3395, %r55, 1;
	mul.lo.s32 	%r3396, %r55, 3;
	add.s32 	%r6510, %r6509, %r2;
	add.s32 	%r6517, %r6510, %r55;
	add.s32 	%r6516, %r6517, %r418;
	add.s32 	%r6515, %r6510, %r3395;
	add.s32 	%r6511, %r6510, %r418;
	add.s32 	%r6514, %r6511, %r3395;
	add.s32 	%r6513, %r6510, %r3396;
	add.s32 	%r6512, %r6511, %r3396;
	mov.u32 	%r6518, _ZZ14linear_fuse_ifPfS_S_S_S_iiiE2Cs;
	mov.u64 	%rd2362, %rd2416;
	mov.u32 	%r6519, %r6509;
$L__BB4_266:
	setp.ge.s32 	%p364, %r417, %r2567;
	setp.ge.s32 	%p365, %r6510, %r2568;
	or.pred  	%p366, %p364, %p365;
	@%p366 bra 	$L__BB4_268;
	mul.wide.s32 	%rd498, %r6511, 4;
	add.s64 	%rd499, %rd5, %rd498;
	ld.global.f32 	%f521, [%rd499];
	mad.lo.s32 	%r3398, %r60, 288, %r6509;
	shl.b32 	%r3399, %r54, 5;
	add.s32 	%r3400, %r3398, %r3399;
	shl.b32 	%r3401, %r3400, 1;
	add.s32 	%r3402, %r6518, %r3401;
	ld.shared.u16 	%rs68, [%r3402];
	// begin inline asm
	{  cvt.f32.f16 %f520, %rs68;}

	// end inline asm
	add.f32 	%f522, %f521, %f520;
	add.s32 	%r3403, %r6509, %r2;
	mul.wide.u32 	%rd500, %r3403, 4;
	add.s64 	%rd501, %rd2362, %rd500;
	ld.global.f32 	%f523, [%rd501];
	add.f32 	%f524, %f522, %f523;
	setp.ge.f32 	%p367, %f524, 0f3F800000;
	selp.f32 	%f525, 0f3F800000, 0f00000000, %p367;
	add.s64 	%rd502, %rd3, %rd498;
	st.global.f32 	[%rd502], %f525;
	selp.f32 	%f526, 0f00000000, %f524, %p367;
	st.global.f32 	[%rd499], %f526;
$L__BB4_268:
	setp.ge.s32 	%p368, %r417, %r2567;
	setp.ge.s32 	%p369, %r6517, %r2568;
	or.pred  	%p370, %p368, %p369;
	@%p370 bra 	$L__BB4_270;
	mul.wide.s32 	%rd503, %r6516, 4;
	add.s64 	%rd504, %rd5, %rd503;
	ld.global.f32 	%f528, [%rd504];
	add.s32 	%r3404, %r55, %r6509;
	mad.lo.s32 	%r3405, %r60, 288, %r3404;
	shl.b32 	%r3406, %r54, 5;
	add.s32 	%r3407, %r3405, %r3406;
	shl.b32 	%r3408, %r3407, 1;
	add.s32 	%r3409, %r6518, %r3408;
	ld.shared.u16 	%rs69, [%r3409];
	// begin inline asm
	{  cvt.f32.f16 %f527, %rs69;}

	// end inline asm
	add.f32 	%f529, %f528, %f527;
	add.s32 	%r3410, %r3404, %r2;
	mul.wide.u32 	%rd505, %r3410, 4;
	add.s64 	%rd506, %rd2362, %rd505;
	ld.global.f32 	%f530, [%rd506];
	add.f32 	%f531, %f529, %f530;
	setp.ge.f32 	%p371, %f531, 0f3F800000;
	selp.f32 	%f532, 0f3F800000, 0f00000000, %p371;
	add.s64 	%rd507, %rd3, %rd503;
	st.global.f32 	[%rd507], %f532;
	selp.f32 	%f533, 0f00000000, %f531, %p371;
	st.global.f32 	[%rd504], %f533;
$L__BB4_270:
	setp.ge.s32 	%p372, %r417, %r2567;
	add.s32 	%r443, %r6519, %r55;
	setp.ge.s32 	%p373, %r6515, %r2568;
	or.pred  	%p374, %p372, %p373;
	@%p374 bra 	$L__BB4_272;
	mul.wide.s32 	%rd508, %r6514, 4;
	add.s64 	%rd509, %rd5, %rd508;
	ld.global.f32 	%f535, [%rd509];
	mad.lo.s32 	%r3411, %r60, 288, %r6509;
	shl.b32 	%r3412, %r54, 5;
	add.s32 	%r3413, %r3411, %r3412;
	add.s32 	%r3415, %r3413, %r3395;
	shl.b32 	%r3416, %r3415, 1;
	add.s32 	%r3417, %r6518, %r3416;
	ld.shared.u16 	%rs70, [%r3417];
	// begin inline asm
	{  cvt.f32.f16 %f534, %rs70;}

	// end inline asm
	add.f32 	%f536, %f535, %f534;
	add.s32 	%r3418, %r6509, %r2;
	add.s32 	%r3419, %r3418, %r3395;
	mul.wide.u32 	%rd510, %r3419, 4;
	add.s64 	%rd511, %rd2362, %rd510;
	ld.global.f32 	%f537, [%rd511];
	add.f32 	%f538, %f536, %f537;
	setp.ge.f32 	%p375, %f538, 0f3F800000;
	selp.f32 	%f539, 0f3F800000, 0f00000000, %p375;
	add.s64 	%rd512, %rd3, %rd508;
	st.global.f32 	[%rd512], %f539;
	selp.f32 	%f540, 0f00000000, %f538, %p375;
	st.global.f32 	[%rd509], %f540;
$L__BB4_272:
	setp.ge.s32 	%p376, %r417, %r2567;
	add.s32 	%r444, %r443, %r55;
	setp.ge.s32 	%p377, %r6513, %r2568;
	or.pred  	%p378, %p376, %p377;
	@%p378 bra 	$L__BB4_274;
	mul.wide.s32 	%rd513, %r6512, 4;
	add.s64 	%rd514, %rd5, %rd513;
	ld.global.f32 	%f542, [%rd514];
	mad.lo.s32 	%r3420, %r60, 288, %r6509;
	shl.b32 	%r3421, %r54, 5;
	add.s32 	%r3422, %r3420, %r3421;
	add.s32 	%r3424, %r3422, %r3396;
	shl.b32 	%r3425, %r3424, 1;
	add.s32 	%r3426, %r6518, %r3425;
	ld.shared.u16 	%rs71, [%r3426];
	// begin inline asm
	{  cvt.f32.f16 %f541, %rs71;}

	// end inline asm
	add.f32 	%f543, %f542, %f541;
	add.s32 	%r3427, %r6509, %r2;
	add.s32 	%r3428, %r3427, %r3396;
	mul.wide.u32 	%rd515, %r3428, 4;
	add.s64 	%rd516, %rd2362, %rd515;
	ld.global.f32 	%f544, [%rd516];
	add.f32 	%f545, %f543, %f544;
	setp.ge.f32 	%p379, %f545, 0f3F800000;
	selp.f32 	%f546, 0f3F800000, 0f00000000, %p379;
	add.s64 	%rd517, %rd3, %rd513;
	st.global.f32 	[%rd517], %f546;
	selp.f32 	%f547, 0f00000000, %f545, %p379;
	st.global.f32 	[%rd514], %f547;
$L__BB4_274:
	add.s32 	%r3429, %r444, %r55;
	add.s32 	%r6519, %r3429, %r55;
	shl.b32 	%r3430, %r55, 3;
	add.s32 	%r6518, %r6518, %r3430;
	shl.b32 	%r3431, %r55, 2;
	add.s32 	%r6517, %r6517, %r3431;
	add.s32 	%r6516, %r6516, %r3431;
	mul.wide.u32 	%rd518, %r55, 16;
	add.s64 	%rd2362, %rd2362, %rd518;
	add.s32 	%r6515, %r6515, %r3431;
	add.s32 	%r6514, %r6514, %r3431;
	add.s32 	%r6513, %r6513, %r3431;
	add.s32 	%r6512, %r6512, %r3431;
	add.s32 	%r6511, %r6511, %r3431;
	add.s32 	%r6510, %r6510, %r3431;
	setp.lt.u32 	%p380, %r6519, 32;
	@%p380 bra 	$L__BB4_266;
$L__BB4_275:
	add.s32 	%r455, %r416, %r60;
	setp.gt.u32 	%p381, %r455, 63;
	@%p381 bra 	$L__BB4_1516;
	setp.gt.u32 	%p382, %r7103, 31;
	@%p382 bra 	$L__BB4_298;
	add.s32 	%r456, %r455, %r1;
	mul.lo.s32 	%r457, %r456, %r2568;
	shl.b32 	%r458, %r455, 5;
	and.b32  	%r459, %r63, 3;
	setp.eq.s32 	%p383, %r459, 0;
	mov.u32 	%r6520, %r7103;
	@%p383 bra 	$L__BB4_287;
	setp.ge.s32 	%p384, %r456, %r2567;
	setp.ge.s32 	%p385, %r64, %r2568;
	or.pred  	%p386, %p384, %p385;
	@%p386 bra 	$L__BB4_280;
	add.s32 	%r3434, %r64, %r457;
	mul.wide.s32 	%rd519, %r3434, 4;
	add.s64 	%rd520, %rd5, %rd519;
	ld.global.f32 	%f549, [%rd520];
	add.s32 	%r3435, %r458, %r7103;
	shl.b32 	%r3436, %r3435, 1;
	mov.u32 	%r3437, _ZZ14linear_fuse_ifPfS_S_S_S_iiiE2Cs;
	add.s32 	%r3438, %r3437, %r3436;
	ld.shared.u16 	%rs72, [%r3438];
	// begin inline asm
	{  cvt.f32.f16 %f548, %rs72;}

	// end inline asm
	add.f32 	%f550, %f549, %f548;
	mul.wide.u32 	%rd521, %r64, 4;
	add.s64 	%rd522, %rd2416, %rd521;
	ld.global.f32 	%f551, [%rd522];
	add.f32 	%f552, %f550, %f551;
	setp.ge.f32 	%p387, %f552, 0f3F800000;
	selp.f32 	%f553, 0f3F800000, 0f00000000, %p387;
	add.s64 	%rd523, %rd3, %rd519;
	st.global.f32 	[%rd523], %f553;
	selp.f32 	%f554, 0f00000000, %f552, %p387;
	st.global.f32 	[%rd520], %f554;
$L__BB4_280:
	setp.eq.s32 	%p388, %r459, 1;
	mov.u32 	%r6520, %r61;
	@%p388 bra 	$L__BB4_287;
	setp.ge.s32 	%p389, %r456, %r2567;
	setp.ge.s32 	%p390, %r65, %r2568;
	or.pred  	%p391, %p389, %p390;
	@%p391 bra 	$L__BB4_283;
	add.s32 	%r3439, %r65, %r457;
	mul.wide.s32 	%rd524, %r3439, 4;
	add.s64 	%rd525, %rd5, %rd524;
	ld.global.f32 	%f556, [%rd525];
	add.s32 	%r3440, %r458, %r61;
	shl.b32 	%r3441, %r3440, 1;
	mov.u32 	%r3442, _ZZ14linear_fuse_ifPfS_S_S_S_iiiE2Cs;
	add.s32 	%r3443, %r3442, %r3441;
	ld.shared.u16 	%rs73, [%r3443];
	// begin inline asm
	{  cvt.f32.f16 %f555, %rs73;}

	// end inline asm
	add.f32 	%f557, %f556, %f555;
	ld.global.f32 	%f558, [%rd8];
	add.f32 	%f559, %f557, %f558;
	setp.ge.f32 	%p392, %f559, 0f3F800000;
	selp.f32 	%f560, 0f3F800000, 0f00000000, %p392;
	add.s64 	%rd526, %rd3, %rd524;
	st.global.f32 	[%rd526], %f560;
	selp.f32 	%f561, 0f00000000, %f559, %p392;
	st.global.f32 	[%rd525], %f561;
$L__BB4_283:
	setp.eq.s32 	%p393, %r459, 2;
	mov.u32 	%r6520, %r66;
	@%p393 bra 	$L__BB4_287;
	setp.ge.s32 	%p394, %r456, %r2567;
	add.s32 	%r461, %r65, %r55;
	setp.ge.s32 	%p395, %r461, %r2568;
	or.pred  	%p396, %p394, %p395;
	@%p396 bra 	$L__BB4_286;
	add.s32 	%r3444, %r461, %r457;
	mul.wide.s32 	%rd527, %r3444, 4;
	add.s64 	%rd528, %rd5, %rd527;
	ld.global.f32 	%f563, [%rd528];
	add.s32 	%r3445, %r458, %r66;
	shl.b32 	%r3446, %r3445, 1;
	mov.u32 	%r3447, _ZZ14linear_fuse_ifPfS_S_S_S_iiiE2Cs;
	add.s32 	%r3448, %r3447, %r3446;
	ld.shared.u16 	%rs74, [%r3448];
	// begin inline asm
	{  cvt.f32.f16 %f562, %rs74;}

	// end inline asm
	add.f32 	%f564, %f563, %f562;
	mul.wide.s32 	%rd529, %r55, 4;
	add.s64 	%rd530, %rd8, %rd529;
	ld.global.f32 	%f565, [%rd530];
	add.f32 	%f566, %f564, %f565;
	setp.ge.f32 	%p397, %f566, 0f3F800000;
	selp.f32 	%f567, 0f3F800000, 0f00000000, %p397;
	add.s64 	%rd531, %rd3, %rd527;
	st.global.f32 	[%rd531], %f567;
	selp.f32 	%f568, 0f00000000, %f566, %p397;
	st.global.f32 	[%rd528], %f568;
$L__BB4_286:
	add.s32 	%r6520, %r66, %r55;
$L__BB4_287:
	setp.lt.u32 	%p398, %r62, 3;
	@%p398 bra 	$L__BB4_298;
	shl.b32 	%r3450, %r55, 1;
	mul.lo.s32 	%r3451, %r55, 3;
	add.s32 	%r6521, %r6520, %r2;
	add.s32 	%r6528, %r6521, %r55;
	add.s32 	%r6527, %r6528, %r457;
	add.s32 	%r6526, %r6521, %r3450;
	add.s32 	%r6522, %r6521, %r457;
	add.s32 	%r6525, %r6522, %r3450;
	add.s32 	%r6524, %r6521, %r3451;
	add.s32 	%r6523, %r6522, %r3451;
	mov.u32 	%r6529, _ZZ14linear_fuse_ifPfS_S_S_S_iiiE2Cs;
	mov.u64 	%rd2363, %rd2416;
	mov.u32 	%r6530, %r6520;
$L__BB4_289:
	setp.ge.s32 	%p399, %r456, %r2567;
	setp.ge.s32 	%p400, %r6521, %r2568;
	or.pred  	%p401, %p399, %p400;
	@%p401 bra 	$L__BB4_291;
	mul.wide.s32 	%rd532, %r6522, 4;
	add.s64 	%rd533, %rd5, %rd532;
	ld.global.f32 	%f570, [%rd533];
	mad.lo.s32 	%r3453, %r60, 320, %r6520;
	shl.b32 	%r3454, %r54, 5;
	add.s32 	%r3455, %r3453, %r3454;
	shl.b32 	%r3456, %r3455, 1;
	add.s32 	%r3457, %r6529, %r3456;
	ld.shared.u16 	%rs75, [%r3457];
	// begin inline asm
	{  cvt.f32.f16 %f569, %rs75;}

	// end inline asm
	add.f32 	%f571, %f570, %f569;
	add.s32 	%r3458, %r6520, %r2;
	mul.wide.u32 	%rd534, %r3458, 4;
	add.s64 	%rd535, %rd2363, %rd534;
	ld.global.f32 	%f572, [%rd535];
	add.f32 	%f573, %f571, %f572;
	setp.ge.f32 	%p402, %f573, 0f3F800000;
	selp.f32 	%f574, 0f3F800000, 0f00000000, %p402;
	add.s64 	%rd536, %rd3, %rd532;
	st.global.f32 	[%rd536], %f574;
	selp.f32 	%f575, 0f00000000, %f573, %p402;
	st.global.f32 	[%rd533], %f575;
$L__BB4_291:
	setp.ge.s32 	%p403, %r456, %r2567;
	setp.ge.s32 	%p404, %r6528, %r2568;
	or.pred  	%p405, %p403, %p404;
	@%p405 bra 	$L__BB4_293;
	mul.wide.s32 	%rd537, %r6527, 4;
	add.s64 	%rd538, %rd5, %rd537;
	ld.global.f32 	%f577, [%rd538];
	add.s32 	%r3459, %r55, %r6520;
	mad.lo.s32 	%r3460, %r60, 320, %r3459;
	shl.b32 	%r3461, %r54, 5;
	add.s32 	%r3462, %r3460, %r3461;
	shl.b32 	%r3463, %r3462, 1;
	add.s32 	%r3464, %r6529, %r3463;
	ld.shared.u16 	%rs76, [%r3464];
	// begin inline asm
	{  cvt.f32.f16 %f576, %rs76;}

	// end inline asm
	add.f32 	%f578, %f577, %f576;
	add.s32 	%r3465, %r3459, %r2;
	mul.wide.u32 	%rd539, %r3465, 4;
	add.s64 	%rd540, %rd2363, %rd539;
	ld.global.f32 	%f579, [%rd540];
	add.f32 	%f580, %f578, %f579;
	setp.ge.f32 	%p406, %f580, 0f3F800000;
	selp.f32 	%f581, 0f3F800000, 0f00000000, %p406;
	add.s64 	%rd541, %rd3, %rd537;
	st.global.f32 	[%rd541], %f581;
	selp.f32 	%f582, 0f00000000, %f580, %p406;
	st.global.f32 	[%rd538], %f582;
$L__BB4_293:
	setp.ge.s32 	%p407, %r456, %r2567;
	add.s32 	%r482, %r6530, %r55;
	setp.ge.s32 	%p408, %r6526, %r2568;
	or.pred  	%p409, %p407, %p408;
	@%p409 bra 	$L__BB4_295;
	mul.wide.s32 	%rd542, %r6525, 4;
	add.s64 	%rd543, %rd5, %rd542;
	ld.global.f32 	%f584, [%rd543];
	mad.lo.s32 	%r3466, %r60, 320, %r6520;
	shl.b32 	%r3467, %r54, 5;
	add.s32 	%r3468, %r3466, %r3467;
	add.s32 	%r3470, %r3468, %r3450;
	shl.b32 	%r3471, %r3470, 1;
	add.s32 	%r3472, %r6529, %r3471;
	ld.shared.u16 	%rs77, [%r3472];
	// begin inline asm
	{  cvt.f32.f16 %f583, %rs77;}

	// end inline asm
	add.f32 	%f585, %f584, %f583;
	add.s32 	%r3473, %r6520, %r2;
	add.s32 	%r3474, %r3473, %r3450;
	mul.wide.u32 	%rd544, %r3474, 4;
	add.s64 	%rd545, %rd2363, %rd544;
	ld.global.f32 	%f586, [%rd545];
	add.f32 	%f587, %f585, %f586;
	setp.ge.f32 	%p410, %f587, 0f3F800000;
	selp.f32 	%f588, 0f3F800000, 0f00000000, %p410;
	add.s64 	%rd546, %rd3, %rd542;
	st.global.f32 	[%rd546], %f588;
	selp.f32 	%f589, 0f00000000, %f587, %p410;
	st.global.f32 	[%rd543], %f589;
$L__BB4_295:
	setp.ge.s32 	%p411, %r456, %r2567;
	add.s32 	%r483, %r482, %r55;
	setp.ge.s32 	%p412, %r6524, %r2568;
	or.pred  	%p413, %p411, %p412;
	@%p413 bra 	$L__BB4_297;
	mul.wide.s32 	%rd547, %r6523, 4;
	add.s64 	%rd548, %rd5, %rd547;
	ld.global.f32 	%f591, [%rd548];
	mad.lo.s32 	%r3475, %r60, 320, %r6520;
	shl.b32 	%r3476, %r54, 5;
	add.s32 	%r3477, %r3475, %r3476;
	add.s32 	%r3479, %r3477, %r3451;
	shl.b32 	%r3480, %r3479, 1;
	add.s32 	%r3481, %r6529, %r3480;
	ld.shared.u16 	%rs78, [%r3481];
	// begin inline asm
	{  cvt.f32.f16 %f590, %rs78;}

	// end inline asm
	add.f32 	%f592, %f591, %f590;
	add.s32 	%r3482, %r6520, %r2;
	add.s32 	%r3483, %r3482, %r3451;
	mul.wide.u32 	%rd549, %r3483, 4;
	add.s64 	%rd550, %rd2363, %rd549;
	ld.global.f32 	%f593, [%rd550];
	add.f32 	%f594, %f592, %f593;
	setp.ge.f32 	%p414, %f594, 0f3F800000;
	selp.f32 	%f595, 0f3F800000, 0f00000000, %p414;
	add.s64 	%rd551, %rd3, %rd547;
	st.global.f32 	[%rd551], %f595;
	selp.f32 	%f596, 0f00000000, %f594, %p414;
	st.global.f32 	[%rd548], %f596;
$L__BB4_297:
	add.s32 	%r3484, %r483, %r55;
	add.s32 	%r6530, %r3484, %r55;
	shl.b32 	%r3485, %r55, 3;
	add.s32 	%r6529, %r6529, %r3485;
	shl.b32 	%r3486, %r55, 2;
	add.s32 	%r6528, %r6528, %r3486;
	add.s32 	%r6527, %r6527, %r3486;
	mul.wide.u32 	%rd552, %r55, 16;
	add.s64 	%rd2363, %rd2363, %rd552;
	add.s32 	%r6526, %r6526, %r3486;
	add.s32 	%r6525, %r6525, %r3486;
	add.s32 	%r6524, %r6524, %r3486;
	add.s32 	%r6523, %r6523, %r3486;
	add.s32 	%r6522, %r6522, %r3486;
	add.s32 	%r6521, %r6521, %r3486;
	setp.lt.u32 	%p415, %r6530, 32;
	@%p415 bra 	$L__BB4_289;
$L__BB4_298:
	add.s32 	%r494, %r455, %r60;
	setp.gt.u32 	%p416, %r494, 63;
	@%p416 bra 	$L__BB4_1516;
	setp.gt.u32 	%p417, %r7103, 31;
	@%p417 bra 	$L__BB4_321;
	add.s32 	%r495, %r494, %r1;
	mul.lo.s32 	%r496, %r495, %r2568;
	shl.b32 	%r497, %r494, 5;
	and.b32  	%r498, %r63, 3;
	setp.eq.s32 	%p418, %r498, 0;
	mov.u32 	%r6531, %r7103;
	@%p418 bra 	$L__BB4_310;
	setp.ge.s32 	%p419, %r495, %r2567;
	setp.ge.s32 	%p420, %r64, %r2568;
	or.pred  	%p421, %p419, %p420;
	@%p421 bra 	$L__BB4_303;
	add.s32 	%r3489, %r64, %r496;
	mul.wide.s32 	%rd553, %r3489, 4;
	add.s64 	%rd554, %rd5, %rd553;
	ld.global.f32 	%f598, [%rd554];
	add.s32 	%r3490, %r497, %r7103;
	shl.b32 	%r3491, %r3490, 1;
	mov.u32 	%r3492, _ZZ14linear_fuse_ifPfS_S_S_S_iiiE2Cs;
	add.s32 	%r3493, %r3492, %r3491;
	ld.shared.u16 	%rs79, [%r3493];
	// begin inline asm
	{  cvt.f32.f16 %f597, %rs79;}

	// end inline asm
	add.f32 	%f599, %f598, %f597;
	mul.wide.u32 	%rd555, %r64, 4;
	add.s64 	%rd556, %rd2416, %rd555;
	ld.global.f32 	%f600, [%rd556];
	add.f32 	%f601, %f599, %f600;
	setp.ge.f32 	%p422, %f601, 0f3F800000;
	selp.f32 	%f602, 0f3F800000, 0f00000000, %p422;
	add.s64 	%rd557, %rd3, %rd553;
	st.global.f32 	[%rd557], %f602;
	selp.f32 	%f603, 0f00000000, %f601, %p422;
	st.global.f32 	[%rd554], %f603;
$L__BB4_303:
	setp.eq.s32 	%p423, %r498, 1;
	mov.u32 	%r6531, %r61;
	@%p423 bra 	$L__BB4_310;
	setp.ge.s32 	%p424, %r495, %r2567;
	setp.ge.s32 	%p425, %r65, %r2568;
	or.pred  	%p426, %p424, %p425;
	@%p426 bra 	$L__BB4_306;
	add.s32 	%r3494, %r65, %r496;
	mul.wide.s32 	%rd558, %r3494, 4;
	add.s64 	%rd559, %rd5, %rd558;
	ld.global.f32 	%f605, [%rd559];
	add.s32 	%r3495, %r497, %r61;
	shl.b32 	%r3496, %r3495, 1;
	mov.u32 	%r3497, _ZZ14linear_fuse_ifPfS_S_S_S_iiiE2Cs;
	add.s32 	%r3498, %r3497, %r3496;
	ld.shared.u16 	%rs80, [%r3498];
	// begin inline asm
	{  cvt.f32.f16 %f604, %rs80;}

	// end inline asm
	add.f32 	%f606, %f605, %f604;
	ld.global.f32 	%f607, [%rd8];
	add.f32 	%f608, %f606, %f607;
	setp.ge.f32 	%p427, %f608, 0f3F800000;
	selp.f32 	%f609, 0f3F800000, 0f00000000, %p427;
	add.s64 	%rd560, %rd3, %rd558;
	st.global.f32 	[%rd560], %f609;
	selp.f32 	%f610, 0f00000000, %f608, %p427;
	st.global.f32 	[%rd559], %f610;
$L__BB4_306:
	setp.eq.s32 	%p428, %r498, 2;
	mov.u32 	%r6531, %r66;
	@%p428 bra 	$L__BB4_310;
	setp.ge.s32 	%p429, %r495, %r2567;
	add.s32 	%r500, %r65, %r55;
	setp.ge.s32 	%p430, %r500, %r2568;
	or.pred  	%p431, %p429, %p430;
	@%p431 bra 	$L__BB4_309;
	add.s32 	%r3499, %r500, %r496;
	mul.wide.s32 	%rd561, %r3499, 4;
	add.s64 	%rd562, %rd5, %rd561;
	ld.global.f32 	%f612, [%rd562];
	add.s32 	%r3500, %r497, %r66;
	shl.b32 	%r3501, %r3500, 1;
	mov.u32 	%r3502, _ZZ14linear_fuse_ifPfS_S_S_S_iiiE2Cs;
	add.s32 	%r3503, %r3502, %r3501;
	ld.shared.u16 	%rs81, [%r3503];
	// begin inline asm
	{  cvt.f32.f16 %f611, %rs81;}

	// end inline asm
	add.f32 	%f613, %f612, %f611;
	mul.wide.s32 	%rd563, %r55, 4;
	add.s64 	%rd564, %rd8, %rd563;
	ld.global.f32 	%f614, [%rd564];
	add.f32 	%f615, %f613, %f614;
	setp.ge.f32 	%p432, %f615, 0f3F800000;
	selp.f32 	%f616, 0f3F800000, 0f00000000, %p432;
	add.s64 	%rd565, %rd3, %rd561;
	st.global.f32 	[%rd565], %f616;
	selp.f32 	%f617, 0f00000000, %f615, %p432;
	st.global.f32 	[%rd562], %f617;
$L__BB4_309:
	add.s32 	%r6531, %r66, %r55;
$L__BB4_310:
	setp.lt.u32 	%p433, %r62, 3;
	@%p433 bra 	$L__BB4_321;
	shl.b32 	%r3505, %r55, 1;
	mul.lo.s32 	%r3506, %r55, 3;
	add.s32 	%r6532, %r6531, %r2;
	add.s32 	%r6539, %r6532, %r55;
	add.s32 	%r6538, %r6539, %r496;
	add.s32 	%r6537, %r6532, %r3505;
	add.s32 	%r6533, %r6532, %r496;
	add.s32 	%r6536, %r6533, %r3505;
	add.s32 	%r6535, %r6532, %r3506;
	add.s32 	%r6534, %r6533, %r3506;
	mov.u32 	%r6540, _ZZ14linear_fuse_ifPfS_S_S_S_iiiE2Cs;
	mov.u64 	%rd2364, %rd2416;
	mov.u32 	%r6541, %r6531;
$L__BB4_312:
	setp.ge.s32 	%p434, %r495, %r2567;
	setp.ge.s32 	%p435, %r6532, %r2568;
	or.pred  	%p436, %p434, %p435;
	@%p436 bra 	$L__BB4_314;
	mul.wide.s32 	%rd566, %r6533, 4;
	add.s64 	%rd567, %rd5, %rd566;
	ld.global.f32 	%f619, [%rd567];
	mad.lo.s32 	%r3508, %r60, 352, %r6531;
	shl.b32 	%r3509, %r54, 5;
	add.s32 	%r3510, %r3508, %r3509;
	shl.b32 	%r3511, %r3510, 1;
	add.s32 	%r3512, %r6540, %r3511;
	ld.shared.u16 	%rs82, [%r3512];
	// begin inline asm
	{  cvt.f32.f16 %f618, %rs82;}

	// end inline asm
	add.f32 	%f620, %f619, %f618;
	add.s32 	%r3513, %r6531, %r2;
	mul.wide.u32 	%rd568, %r3513, 4;
	add.s64 	%rd569, %rd2364, %rd568;
	ld.global.f32 	%f621, [%rd569];
	add.f32 	%f622, %f620, %f621;
	setp.ge.f32 	%p437, %f622, 0f3F800000;
	selp.f32 	%f623, 0f3F800000, 0f00000000, %p437;
	add.s64 	%rd570, %rd3, %rd566;
	st.global.f32 	[%rd570], %f623;
	selp.f32 	%f624, 0f00000000, %f622, %p437;
	st.global.f32 	[%rd567], %f624;
$L__BB4_314:
	setp.ge.s32 	%p438, %r495, %r2567;
	setp.ge.s32 	%p439, %r6539, %r2568;
	or.pred  	%p440, %p438, %p439;
	@%p440 bra 	$L__BB4_316;
	mul.wide.s32 	%rd571, %r6538, 4;
	add.s64 	%rd572, %rd5, %rd571;
	ld.global.f32 	%f626, [%rd572];
	add.s32 	%r3514, %r55, %r6531;
	mad.lo.s32 	%r3515, %r60, 352, %r3514;
	shl.b32 	%r3516, %r54, 5;
	add.s32 	%r3517, %r3515, %r3516;
	shl.b32 	%r3518, %r3517, 1;
	add.s32 	%r3519, %r6540, %r3518;
	ld.shared.u16 	%rs83, [%r3519];
	// begin inline asm
	{  cvt.f32.f16 %f625, %rs83;}

	// end inline asm
	add.f32 	%f627, %f626, %f625;
	add.s32 	%r3520, %r3514, %r2;
	mul.wide.u32 	%rd573, %r3520, 4;
	add.s64 	%rd574, %rd2364, %rd573;
	ld.global.f32 	%f628, [%rd574];
	add.f32 	%f629, %f627, %f628;
	setp.ge.f32 	%p441, %f629, 0f3F800000;
	selp.f32 	%f630, 0f3F800000, 0f00000000, %p441;
	add.s64 	%rd575, %rd3, %rd571;
	st.global.f32 	[%rd575], %f630;
	selp.f32 	%f631, 0f00000000, %f629, %p441;
	st.global.f32 	[%rd572], %f631;
$L__BB4_316:
	setp.ge.s32 	%p442, %r495, %r2567;
	add.s32 	%r521, %r6541, %r55;
	setp.ge.s32 	%p443, %r6537, %r2568;
	or.pred  	%p444, %p442, %p443;
	@%p444 bra 	$L__BB4_318;
	mul.wide.s32 	%rd576, %r6536, 4;
	add.s64 	%rd577, %rd5, %rd576;
	ld.global.f32 	%f633, [%rd577];
	mad.lo.s32 	%r3521, %r60, 352, %r6531;
	shl.b32 	%r3522, %r54, 5;
	add.s32 	%r3523, %r3521, %r3522;
	add.s32 	%r3525, %r3523, %r3505;
	shl.b32 	%r3526, %r3525, 1;
	add.s32 	%r3527, %r6540, %r3526;
	ld.shared.u16 	%rs84, [%r3527];
	// begin inline asm
	{  cvt.f32.f16 %f632, %rs84;}

	// end inline asm
	add.f32 	%f634, %f633, %f632;
	add.s32 	%r3528, %r6531, %r2;
	add.s32 	%r3529, %r3528, %r3505;
	mul.wide.u32 	%rd578, %r3529, 4;
	add.s64 	%rd579, %rd2364, %rd578;
	ld.global.f32 	%f635, [%rd579];
	add.f32 	%f636, %f634, %f635;
	setp.ge.f32 	%p445, %f636, 0f3F800000;
	selp.f32 	%f637, 0f3F800000, 0f00000000, %p445;
	add.s64 	%rd580, %rd3, %rd576;
	st.global.f32 	[%rd580], %f637;
	selp.f32 	%f638, 0f00000000, %f636, %p445;
	st.global.f32 	[%rd577], %f638;
$L__BB4_318:
	setp.ge.s32 	%p446, %r495, %r2567;
	add.s32 	%r522, %r521, %r55;
	setp.ge.s32 	%p447, %r6535, %r2568;
	or.pred  	%p448, %p446, %p447;
	@%p448 bra 	$L__BB4_320;
	mul.wide.s32 	%rd581, %r6534, 4;
	add.s64 	%rd582, %rd5, %rd581;
	ld.global.f32 	%f640, [%rd582];
	mad.lo.s32 	%r3530, %r60, 352, %r6531;
	shl.b32 	%r3531, %r54, 5;
	add.s32 	%r3532, %r3530, %r3531;
	add.s32 	%r3534, %r3532, %r3506;
	shl.b32 	%r3535, %r3534, 1;
	add.s32 	%r3536, %r6540, %r3535;
	ld.shared.u16 	%rs85, [%r3536];
	// begin inline asm
	{  cvt.f32.f16 %f639, %rs85;}

	// end inline asm
	add.f32 	%f641, %f640, %f639;
	add.s32 	%r3537, %r6531, %r2;
	add.s32 	%r3538, %r3537, %r3506;
	mul.wide.u32 	%rd583, %r3538, 4;
	add.s64 	%rd584, %rd2364, %rd583;
	ld.global.f32 	%f642, [%rd584];
	add.f32 	%f643, %f641, %f642;
	setp.ge.f32 	%p449, %f643, 0f3F800000;
	selp.f32 	%f644, 0f3F800000, 0f00000000, %p449;
	add.s64 	%rd585, %rd3, %rd581;
	st.global.f32 	[%rd585], %f644;
	selp.f32 	%f645, 0f00000000, %f643, %p449;
	st.global.f32 	[%rd582], %f645;
$L__BB4_320:
	add.s32 	%r3539, %r522, %r55;
	add.s32 	%r6541, %r3539, %r55;
	shl.b32 	%r3540, %r55, 3;
	add.s32 	%r6540, %r6540, %r3540;
	shl.b32 	%r3541, %r55, 2;
	add.s32 	%r6539, %r6539, %r3541;
	add.s32 	%r6538, %r6538, %r3541;
	mul.wide.u32 	%rd586, %r55, 16;
	add.s64 	%rd2364, %rd2364, %rd586;
	add.s32 	%r6537, %r6537, %r3541;
	add.s32 	%r6536, %r6536, %r3541;
	add.s32 	%r6535, %r6535, %r3541;
	add.s32 	%r6534, %r6534, %r3541;
	add.s32 	%r6533, %r6533, %r3541;
	add.s32 	%r6532, %r6532, %r3541;
	setp.lt.u32 	%p450, %r6541, 32;
	@%p450 bra 	$L__BB4_312;
$L__BB4_321:
	add.s32 	%r533, %r494, %r60;
	setp.gt.u32 	%p451, %r533, 63;
	@%p451 bra 	$L__BB4_1516;
	setp.gt.u32 	%p452, %r7103, 31;
	@%p452 bra 	$L__BB4_344;
	add.s32 	%r534, %r533, %r1;
	mul.lo.s32 	%r535, %r534, %r2568;
	shl.b32 	%r536, %r533, 5;
	and.b32  	%r537, %r63, 3;
	setp.eq.s32 	%p453, %r537, 0;
	mov.u32 	%r6542, %r7103;
	@%p453 bra 	$L__BB4_333;
	setp.ge.s32 	%p454, %r534, %r2567;
	setp.ge.s32 	%p455, %r64, %r2568;
	or.pred  	%p456, %p454, %p455;
	@%p456 bra 	$L__BB4_326;
	add.s32 	%r3544, %r64, %r535;
	mul.wide.s32 	%rd587, %r3544, 4;
	add.s64 	%rd588, %rd5, %rd587;
	ld.global.f32 	%f647, [%rd588];
	add.s32 	%r3545, %r536, %r7103;
	shl.b32 	%r3546, %r3545, 1;
	mov.u32 	%r3547, _ZZ14linear_fuse_ifPfS_S_S_S_iiiE2Cs;
	add.s32 	%r3548, %r3547, %r3546;
	ld.shared.u16 	%rs86, [%r3548];
	// begin inline asm
	{  cvt.f32.f16 %f646, %rs86;}

	// end inline asm
	add.f32 	%f648, %f647, %f646;
	mul.wide.u32 	%rd589, %r64, 4;
	add.s64 	%rd590, %rd2416, %rd589;
	ld.global.f32 	%f649, [%rd590];
	add.f32 	%f650, %f648, %f649;
	setp.ge.f32 	%p457, %f650, 0f3F800000;
	selp.f32 	%f651, 0f3F800000, 0f00000000, %p457;
	add.s64 	%rd591, %rd3, %rd587;
	st.global.f32 	[%rd591], %f651;
	selp.f32 	%f652, 0f00000000, %f650, %p457;
	st.global.f32 	[%rd588], %f652;
$L__BB4_326:
	setp.eq.s32 	%p458, %r537, 1;
	mov.u32 	%r6542, %r61;
	@%p458 bra 	$L__BB4_333;
	setp.ge.s32 	%p459, %r534, %r2567;
	setp.ge.s32 	%p460, %r65, %r2568;
	or.pred  	%p461, %p459, %p460;
	@%p461 bra 	$L__BB4_329;
	add.s32 	%r3549, %r65, %r535;
	mul.wide.s32 	%rd592, %r3549, 4;
	add.s64 	%rd593, %rd5, %rd592;
	ld.global.f32 	%f654, [%rd593];
	add.s32 	%r3550, %r536, %r61;
	shl.b32 	%r3551, %r3550, 1;
	mov.u32 	%r3552, _ZZ14linear_fuse_ifPfS_S_S_S_iiiE2Cs;
	add.s32 	%r3553, %r3552, %r3551;
	ld.shared.u16 	%rs87, [%r3553];
	// begin inline asm
	{  cvt.f32.f16 %f653, %rs87;}

	// end inline asm
	add.f32 	%f655, %f654, %f653;
	ld.global.f32 	%f656, [%rd8];
	add.f32 	%f657, %f655, %f656;
	setp.ge.f32 	%p462, %f657, 0f3F800000;
	selp.f32 	%f658, 0f3F800000, 0f00000000, %p462;
	add.s64 	%rd594, %rd3, %rd592;
	st.global.f32 	[%rd594], %f658;
	selp.f32 	%f659, 0f00000000, %f657, %p462;
	st.global.f32 	[%rd593], %f659;
$L__BB4_329:
	setp.eq.s32 	%p463, %r537, 2;
	mov.u32 	%r6542, %r66;
	@%p463 bra 	$L__BB4_333;
	setp.ge.s32 	%p464, %r534, %r2567;
	add.s32 	%r539, %r65, %r55;
	setp.ge.s32 	%p465, %r539, %r2568;
	or.pred  	%p466, %p464, %p465;
	@%p466 bra 	$L__BB4_332;
	add.s32 	%r3554, %r539, %r535;
	mul.wide.s32 	%rd595, %r3554, 4;
	add.s64 	%rd596, %rd5, %rd595;
	ld.global.f32 	%f661, [%rd596];
	add.s32 	%r3555, %r536, %r66;
	shl.b32 	%r3556, %r3555, 1;
	mov.u32 	%r3557, _ZZ14linear_fuse_ifPfS_S_S_S_iiiE2Cs;
	add.s32 	%r3558, %r3557, %r3556;
	ld.shared.u16 	%rs88, [%r3558];
	// begin inline asm
	{  cvt.f32.f16 %f660, %rs88;}

	// end inline asm
	add.f32 	%f662, %f661, %f660;
	mul.wide.s32 	%rd597, %r55, 4;
	add.s64 	%rd598, %rd8, %rd597;
	ld.global.f32 	%f663, [%rd598];
	add.f32 	%f664, %f662, %f663;
	setp.ge.f32 	%p467, %f664, 0f3F800000;
	selp.f32 	%f665, 0f3F800000, 0f00000000, %p467;
	add.s64 	%rd599, %rd3, %rd595;
	st.global.f32 	[%rd599], %f665;
	selp.f32 	%f666, 0f00000000, %f664, %p467;
	st.global.f32 	[%rd596], %f666;
$L__BB4_332:
	add.s32 	%r6542, %r66, %r55;
$L__BB4_333:
	setp.lt.u32 	%p468, %r62, 3;
	@%p468 bra 	$L__BB4_344;
	shl.b32 	%r3560, %r55, 1;
	mul.lo.s32 	%r3561, %r55, 3;
	add.s32 	%r6543, %r6542, %r2;
	add.s32 	%r6550, %r6543, %r55;
	add.s32 	%r6549, %r6550, %r535;
	add.s32 	%r6548, %r6543, %r3560;
	add.s32 	%r6544, %r6543, %r535;
	add.s32 	%r6547, %r6544, %r3560;
	add.s32 	%r6546, %r6543, %r3561;
	add.s32 	%r6545, %r6544, %r3561;
	mov.u32 	%r6551, _ZZ14linear_fuse_ifPfS_S_S_S_iiiE2Cs;
	mov.u64 	%rd2365, %rd2416;
	mov.u32 	%r6552, %r6542;
$L__BB4_335:
	setp.ge.s32 	%p469, %r534, %r2567;
	setp.ge.s32 	%p470, %r6543, %r2568;
	or.pred  	%p471, %p469, %p470;
	@%p471 bra 	$L__BB4_337;
	mul.wide.s32 	%rd600, %r6544, 4;
	add.s64 	%rd601, %rd5, %rd600;
	ld.global.f32 	%f668, [%rd601];
	mad.lo.s32 	%r3563, %r60, 384, %r6542;
	shl.b32 	%r3564, %r54, 5;
	add.s32 	%r3565, %r3563, %r3564;
	shl.b32 	%r3566, %r3565, 1;
	add.s32 	%r3567, %r6551, %r3566;
	ld.shared.u16 	%rs89, [%r3567];
	// begin inline asm
	{  cvt.f32.f16 %f667, %rs89;}

	// end inline asm
	add.f32 	%f669, %f668, %f667;
	add.s32 	%r3568, %r6542, %r2;
	mul.wide.u32 	%rd602, %r3568, 4;
	add.s64 	%rd603, %rd2365, %rd602;
	ld.global.f32 	%f670, [%rd603];
	add.f32 	%f671, %f669, %f670;
	setp.ge.f32 	%p472, %f671, 0f3F800000;
	selp.f32 	%f672, 0f3F800000, 0f00000000, %p472;
	add.s64 	%rd604, %rd3, %rd600;
	st.global.f32 	[%rd604], %f672;
	selp.f32 	%f673, 0f00000000, %f671, %p472;
	st.global.f32 	[%rd601], %f673;
$L__BB4_337:
	setp.ge.s32 	%p473, %r534, %r2567;
	setp.ge.s32 	%p474, %r6550, %r2568;
	or.pred  	%p475, %p473, %p474;
	@%p475 bra 	$L__BB4_339;
	mul.wide.s32 	%rd605, %r6549, 4;
	add.s64 	%rd606, %rd5, %rd605;
	ld.global.f32 	%f675, [%rd606];
	add.s32 	%r3569, %r55, %r6542;
	mad.lo.s32 	%r3570, %r60, 384, %r3569;
	shl.b32 	%r3571, %r54, 5;
	add.s32 	%r3572, %r3570, %r3571;
	shl.b32 	%r3573, %r3572, 1;
	add.s32 	%r3574, %r6551, %r3573;
	ld.shared.u16 	%rs90, [%r3574];
	// begin inline asm
	{  cvt.f32.f16 %f674, %rs90;}

	// end inline asm
	add.f32 	%f676, %f675, %f674;
	add.s32 	%r3575, %r3569, %r2;
	mul.wide.u32 	%rd607, %r3575, 4;
	add.s64 	%rd608, %rd2365, %rd607;
	ld.global.f32 	%f677, [%rd608];
	add.f32 	%f678, %f676, %f677;
	setp.ge.f32 	%p476, %f678, 0f3F800000;
	selp.f32 	%f679, 0f3F800000, 0f00000000, %p476;
	add.s64 	%rd609, %rd3, %rd605;
	st.global.f32 	[%rd609], %f679;
	selp.f32 	%f680, 0f00000000, %f678, %p476;
	st.global.f32 	[%rd606], %f680;
$L__BB4_339:
	setp.ge.s32 	%p477, %r534, %r2567;
	add.s32 	%r560, %r6552, %r55;
	setp.ge.s32 	%p478, %r6548, %r2568;
	or.pred  	%p479, %p477, %p478;
	@%p479 bra 	$L__BB4_341;
	mul.wide.s32 	%rd610, %r6547, 4;
	add.s64 	%rd611, %rd5, %rd610;
	ld.global.f32 	%f682, [%rd611];
	mad.lo.s32 	%r3576, %r60, 384, %r6542;
	shl.b32 	%r3577, %r54, 5;
	add.s32 	%r3578, %r3576, %r3577;
	add.s32 	%r3580, %r3578, %r3560;
	shl.b32 	%r3581, %r3580, 1;
	add.s32 	%r3582, %r6551, %r3581;
	ld.shared.u16 	%rs91, [%r3582];
	// begin inline asm
	{  cvt.f32.f16 %f681, %rs91;}

	// end inline asm
	add.f32 	%f683, %f682, %f681;
	add.s32 	%r3583, %r6542, %r2;
	add.s32 	%r3584, %r3583, %r3560;
	mul.wide.u32 	%rd612, %r3584, 4;
	add.s64 	%rd613, %rd2365, %rd612;
	ld.global.f32 	%f684, [%rd613];
	add.f32 	%f685, %f683, %f684;
	setp.ge.f32 	%p480, %f685, 0f3F800000;
	selp.f32 	%f686, 0f3F800000, 0f00000000, %p480;
	add.s64 	%rd614, %rd3, %rd610;
	st.global.f32 	[%rd614], %f686;
	selp.f32 	%f687, 0f00000000, %f685, %p480;
	st.global.f32 	[%rd611], %f687;
$L__BB4_341:
	setp.ge.s32 	%p481, %r534, %r2567;
	add.s32 	%r561, %r560, %r55;
	setp.ge.s32 	%p482, %r6546, %r2568;
	or.pred  	%p483, %p481, %p482;
	@%p483 bra 	$L__BB4_343;
	mul.wide.s32 	%rd615, %r6545, 4;
	add.s64 	%rd616, %rd5, %rd615;
	ld.global.f32 	%f689, [%rd616];
	mad.lo.s32 	%r3585, %r60, 384, %r6542;
	shl.b32 	%r3586, %r54, 5;
	add.s32 	%r3587, %r3585, %r3586;
	add.s32 	%r3589, %r3587, %r3561;
	shl.b32 	%r3590, %r3589, 1;
	add.s32 	%r3591, %r6551, %r3590;
	ld.shared.u16 	%rs92, [%r3591];
	// begin inline asm
	{  cvt.f32.f16 %f688, %rs92;}

	// end inline asm
	add.f32 	%f690, %f689, %f688;
	add.s32 	%r3592, %r6542, %r2;
	add.s32 	%r3593, %r3592, %r3561;
	mul.wide.u32 	%rd617, %r3593, 4;
	add.s64 	%rd618, %rd2365, %rd617;
	ld.global.f32 	%f691, [%rd618];
	add.f32 	%f692, %f690, %f691;
	setp.ge.f32 	%p484, %f692, 0f3F800000;
	selp.f32 	%f693, 0f3F800000, 0f00000000, %p484;
	add.s64 	%rd619, %rd3, %rd615;
	st.global.f32 	[%rd619], %f693;
	selp.f32 	%f694, 0f00000000, %f692, %p484;
	st.global.f32 	[%rd616], %f694;
$L__BB4_343:
	add.s32 	%r3594, %r561, %r55;
	add.s32 	%r6552, %r3594, %r55;
	shl.b32 	%r3595, %r55, 3;
	add.s32 	%r6551, %r6551, %r3595;
	shl.b32 	%r3596, %r55, 2;
	add.s32 	%r6550, %r6550, %r3596;
	add.s32 	%r6549, %r6549, %r3596;
	mul.wide.u32 	%rd620, %r55, 16;
	add.s64 	%rd2365, %rd2365, %rd620;
	add.s32 	%r6548, %r6548, %r3596;
	add.s32 	%r6547, %r6547, %r3596;
	add.s32 	%r6546, %r6546, %r3596;
	add.s32 	%r6545, %r6545, %r3596;
	add.s32 	%r6544, %r6544, %r3596;
	add.s32 	%r6543, %r6543, %r3596;
	setp.lt.u32 	%p485, %r6552, 32;
	@%p485 bra 	$L__BB4_335;
$L__BB4_344:
	add.s32 	%r572, %r533, %r60;
	setp.gt.u32 	%p486, %r572, 63;
	@%p486 bra 	$L__BB4_1516;
	setp.gt.u32 	%p487, %r7103, 31;
	@%p487 bra 	$L__BB4_367;
	add.s32 	%r573, %r572, %r1;
	mul.lo.s32 	%r574, %r573, %r2568;
	shl.b32 	%r575, %r572, 5;
	and.b32  	%r576, %r63, 3;
	setp.eq.s32 	%p488, %r576, 0;
	mov.u32 	%r6553, %r7103;
	@%p488 bra 	$L__BB4_356;
	setp.ge.s32 	%p489, %r573, %r2567;
	setp.ge.s32 	%p490, %r64, %r2568;
	or.pred  	%p491, %p489, %p490;
	@%p491 bra 	$L__BB4_349;
	add.s32 	%r3599, %r64, %r574;
	mul.wide.s32 	%rd621, %r3599, 4;
	add.s64 	%rd622, %rd5, %rd621;
	ld.global.f32 	%f696, [%rd622];
	add.s32 	%r3600, %r575, %r7103;
	shl.b32 	%r3601, %r3600, 1;
	mov.u32 	%r3602, _ZZ14linear_fuse_ifPfS_S_S_S_iiiE2Cs;
	add.s32 	%r3603, %r3602, %r3601;
	ld.shared.u16 	%rs93, [%r3603];
	// begin inline asm
	{  cvt.f32.f16 %f695, %rs93;}

	// end inline asm
	add.f32 	%f697, %f696, %f695;
	mul.wide.u32 	%rd623, %r64, 4;
	add.s64 	%rd624, %rd2416, %rd623;
	ld.global.f32 	%f698, [%rd624];
	add.f32 	%f699, %f697, %f698;
	setp.ge.f32 	%p492, %f699, 0f3F800000;
	selp.f32 	%f700, 0f3F800000, 0f00000000, %p492;
	add.s64 	%rd625, %rd3, %rd621;
	st.global.f32 	[%rd625], %f700;
	selp.f32 	%f701, 0f00000000, %f699, %p492;
	st.global.f32 	[%rd622], %f701;
$L__BB4_349:
	setp.eq.s32 	%p493, %r576, 1;
	mov.u32 	%r6553, %r61;
	@%p493 bra 	$L__BB4_356;
	setp.ge.s32 	%p494, %r573, %r2567;
	setp.ge.s32 	%p495, %r65, %r2568;
	or.pred  	%p496, %p494, %p495;
	@%p496 bra 	$L__BB4_352;
	add.s32 	%r3604, %r65, %r574;
	mul.wide.s32 	%rd626, %r3604, 4;
	add.s64 	%rd627, %rd5, %rd626;
	ld.global.f32 	%f703, [%rd627];
	add.s32 	%r3605, %r575, %r61;
	shl.b32 	%r3606, %r3605, 1;
	mov.u32 	%r3607, _ZZ14linear_fuse_ifPfS_S_S_S_iiiE2Cs;
	add.s32 	%r3608, %r3607, %r3606;
	ld.shared.u16 	%rs94, [%r3608];
	// begin inline asm
	{  cvt.f32.f16 %f702, %rs94;}

	// end inline asm
	add.f32 	%f704, %f703, %f702;
	ld.global.f32 	%f705, [%rd8];
	add.f32 	%f706, %f704, %f705;
	setp.ge.f32 	%p497, %f706, 0f3F800000;
	selp.f32 	%f707, 0f3F800000, 0f00000000, %p497;
	add.s64 	%rd628, %rd3, %rd626;
	st.global.f32 	[%rd628], %f707;
	selp.f32 	%f708, 0f00000000, %f706, %p497;
	st.global.f32 	[%rd627], %f708;
$L__BB4_352:
	setp.eq.s32 	%p498, %r576, 2;
	mov.u32 	%r6553, %r66;
	@%p498 bra 	$L__BB4_356;
	setp.ge.s32 	%p499, %r573, %r2567;
	add.s32 	%r578, %r65, %r55;
	setp.ge.s32 	%p500, %r578, %r2568;
	or.pred  	%p501, %p499, %p500;
	@%p501 bra 	$L__BB4_355;
	add.s32 	%r3609, %r578, %r574;
	mul.wide.s32 	%rd629, %r3609, 4;
	add.s64 	%rd630, %rd5, %rd629;
	ld.global.f32 	%f710, [%rd630];
	add.s32 	%r3610, %r575, %r66;
	shl.b32 	%r3611, %r3610, 1;
	mov.u32 	%r3612, _ZZ14linear_fuse_ifPfS_S_S_S_iiiE2Cs;
	add.s32 	%r3613, %r3612, %r3611;
	ld.shared.u16 	%rs95, [%r3613];
	// begin inline asm
	{  cvt.f32.f16 %f709, %rs95;}

	// end inline asm
	add.f32 	%f711, %f710, %f709;
	mul.wide.s32 	%rd631, %r55, 4;
	add.s64 	%rd632, %rd8, %rd631;
	ld.global.f32 	%f712, [%rd632];
	add.f32 	%f713, %f711, %f712;
	setp.ge.f32 	%p502, %f713, 0f3F800000;
	selp.f32 	%f714, 0f3F800000, 0f00000000, %p502;
	add.s64 	%rd633, %rd3, %rd629;
	st.global.f32 	[%rd633], %f714;
	selp.f32 	%f715, 0f00000000, %f713, %p502;
	st.global.f32 	[%rd630], %f715;
$L__BB4_355:
	add.s32 	%r6553, %r66, %r55;
$L__BB4_356:
	setp.lt.u32 	%p503, %r62, 3;
	@%p503 bra 	$L__BB4_367;
	shl.b32 	%r3615, %r55, 1;
	mul.lo.s32 	%r3616, %r55, 3;
	add.s32 	%r6554, %r6553, %r2;
	add.s32 	%r6561, %r6554, %r55;
	add.s32 	%r6560, %r6561, %r574;
	add.s32 	%r6559, %r6554, %r3615;
	add.s32 	%r6555, %r6554, %r574;
	add.s32 	%r6558, %r6555, %r3615;
	add.s32 	%r6557, %r6554, %r3616;
	add.s32 	%r6556, %r6555, %r3616;
	mov.u32 	%r6562, _ZZ14linear_fuse_ifPfS_S_S_S_iiiE2Cs;
	mov.u64 	%rd2366, %rd2416;
	mov.u32 	%r6563, %r6553;
$L__BB4_358:
	setp.ge.s32 	%p504, %r573, %r2567;
	setp.ge.s32 	%p505, %r6554, %r2568;
	or.pred  	%p506, %p504, %p505;
	@%p506 bra 	$L__BB4_360;
	mul.wide.s32 	%rd634, %r6555, 4;
	add.s64 	%rd635, %rd5, %rd634;
	ld.global.f32 	%f717, [%rd635];
	mad.lo.s32 	%r3618, %r60, 416, %r6553;
	shl.b32 	%r3619, %r54, 5;
	add.s32 	%r3620, %r3618, %r3619;
	shl.b32 	%r3621, %r3620, 1;
	add.s32 	%r3622, %r6562, %r3621;
	ld.shared.u16 	%rs96, [%r3622];
	// begin inline asm
	{  cvt.f32.f16 %f716, %rs96;}

	// end inline asm
	add.f32 	%f718, %f717, %f716;
	add.s32 	%r3623, %r6553, %r2;
	mul.wide.u32 	%rd636, %r3623, 4;
	add.s64 	%rd637, %rd2366, %rd636;
	ld.global.f32 	%f719, [%rd637];
	add.f32 	%f720, %f718, %f719;
	setp.ge.f32 	%p507, %f720, 0f3F800000;
	selp.f32 	%f721, 0f3F800000, 0f00000000, %p507;
	add.s64 	%rd638, %rd3, %rd634;
	st.global.f32 	[%rd638], %f721;
	selp.f32 	%f722, 0f00000000, %f720, %p507;
	st.global.f32 	[%rd635], %f722;
$L__BB4_360:
	setp.ge.s32 	%p508, %r573, %r2567;
	setp.ge.s32 	%p509, %r6561, %r2568;
	or.pred  	%p510, %p508, %p509;
	@%p510 bra 	$L__BB4_362;
	mul.wide.s32 	%rd639, %r6560, 4;
	add.s64 	%rd640, %rd5, %rd639;
	ld.global.f32 	%f724, [%rd640];
	add.s32 	%r3624, %r55, %r6553;
	mad.lo.s32 	%r3625, %r60, 416, %r3624;
	shl.b32 	%r3626, %r54, 5;
	add.s32 	%r3627, %r3625, %r3626;
	shl.b32 	%r3628, %r3627, 1;
	add.s32 	%r3629, %r6562, %r3628;
	ld.shared.u16 	%rs97, [%r3629];
	// begin inline asm
	{  cvt.f32.f16 %f723, %rs97;}

	// end inline asm
	add.f32 	%f725, %f724, %f723;
	add.s32 	%r3630, %r3624, %r2;
	mul.wide.u32 	%rd641, %r3630, 4;
	add.s64 	%rd642, %rd2366, %rd641;
	ld.global.f32 	%f726, [%rd642];
	add.f32 	%f727, %f725, %f726;
	setp.ge.f32 	%p511, %f727, 0f3F800000;
	selp.f32 	%f728, 0f3F800000, 0f00000000, %p511;
	add.s64 	%rd643, %rd3, %rd639;
	st.global.f32 	[%rd643], %f728;
	selp.f32 	%f729, 0f00000000, %f727, %p511;
	st.global.f32 	[%rd640], %f729;
$L__BB4_362:
	setp.ge.s32 	%p512, %r573, %r2567;
	add.s32 	%r599, %r6563, %r55;
	setp.ge.s32 	%p513, %r6559, %r2568;
	or.pred  	%p514, %p512, %p513;
	@%p514 bra 	$L__BB4_364;
	mul.wide.s32 	%rd644, %r6558, 4;
	add.s64 	%rd645, %rd5, %rd644;
	ld.global.f32 	%f731, [%rd645];
	mad.lo.s32 	%r3631, %r60, 416, %r6553;
	shl.b32 	%r3632, %r54, 5;
	add.s32 	%r3633, %r3631, %r3632;
	add.s32 	%r3635, %r3633, %r3615;
	shl.b32 	%r3636, %r3635, 1;
	add.s32 	%r3637, %r6562, %r3636;
	ld.shared.u16 	%rs98, [%r3637];
	// begin inline asm
	{  cvt.f32.f16 %f730, %rs98;}

	// end inline asm
	add.f32 	%f732, %f731, %f730;
	add.s32 	%r3638, %r6553, %r2;
	add.s32 	%r3639, %r3638, %r3615;
	mul.wide.u32 	%rd646, %r3639, 4;
	add.s64 	%rd647, %rd2366, %rd646;
	ld.global.f32 	%f733, [%rd647];
	add.f32 	%f734, %f732, %f733;
	setp.ge.f32 	%p515, %f734, 0f3F800000;
	selp.f32 	%f735, 0f3F800000, 0f00000000, %p515;
	add.s64 	%rd648, %rd3, %rd644;
	st.global.f32 	[%rd648], %f735;
	selp.f32 	%f736, 0f00000000, %f734, %p515;
	st.global.f32 	[%rd645], %f736;
$L__BB4_364:
	setp.ge.s32 	%p516, %r573, %r2567;
	add.s32 	%r600, %r599, %r55;
	setp.ge.s32 	%p517, %r6557, %r2568;
	or.pred  	%p518, %p516, %p517;
	@%p518 bra 	$L__BB4_366;
	mul.wide.s32 	%rd649, %r6556, 4;
	add.s64 	%rd650, %rd5, %rd649;
	ld.global.f32 	%f738, [%rd650];
	mad.lo.s32 	%r3640, %r60, 416, %r6553;
	shl.b32 	%r3641, %r54, 5;
	add.s32 	%r3642, %r3640, %r3641;
	add.s32 	%r3644, %r3642, %r3616;
	shl.b32 	%r3645, %r3644, 1;
	add.s32 	%r3646, %r6562, %r3645;
	ld.shared.u16 	%rs99, [%r3646];
	// begin inline asm
	{  cvt.f32.f16 %f737, %rs99;}

	// end inline asm
	add.f32 	%f739, %f738, %f737;
	add.s32 	%r3647, %r6553, %r2;
	add.s32 	%r3648, %r3647, %r3616;
	mul.wide.u32 	%rd651, %r3648, 4;
	add.s64 	%rd652, %rd2366, %rd651;
	ld.global.f32 	%f740, [%rd652];
	add.f32 	%f741, %f739, %f740;
	setp.ge.f32 	%p519, %f741, 0f3F800000;
	selp.f32 	%f742, 0f3F800000, 0f00000000, %p519;
	add.s64 	%rd653, %rd3, %rd649;
	st.global.f32 	[%rd653], %f742;
	selp.f32 	%f743, 0f00000000, %f741, %p519;
	st.global.f32 	[%rd650], %f743;
$L__BB4_366:
	add.s32 	%r3649, %r600, %r55;
	add.s32 	%r6563, %r3649, %r55;
	shl.b32 	%r3650, %r55, 3;
	add.s32 	%r6562, %r6562, %r3650;
	shl.b32 	%r3651, %r55, 2;
	add.s32 	%r6561, %r6561, %r3651;
	add.s32 	%r6560, %r6560, %r3651;
	mul.wide.u32 	%rd654, %r55, 16;
	add.s64 	%rd2366, %rd2366, %rd654;
	add.s32 	%r6559, %r6559, %r3651;
	add.s32 	%r6558, %r6558, %r3651;
	add.s32 	%r6557, %r6557, %r3651;
	add.s32 	%r6556, %r6556, %r3651;
	add.s32 	%r6555, %r6555, %r3651;
	add.s32 	%r6554, %r6554, %r3651;
	setp.lt.u32 	%p520, %r6563, 32;
	@%p520 bra 	$L__BB4_358;
$L__BB4_367:
	add.s32 	%r611, %r572, %r60;
	setp.gt.u32 	%p521, %r611, 63;
	@%p521 bra 	$L__BB4_1516;
	setp.gt.u32 	%p522, %r7103, 31;
	@%p522 bra 	$L__BB4_390;
	add.s32 	%r612, %r611, %r1;
	mul.lo.s32 	%r613, %r612, %r2568;
	shl.b32 	%r614, %r611, 5;
	and.b32  	%r615, %r63, 3;
	setp.eq.s32 	%p523, %r615, 0;
	mov.u32 	%r6564, %r7103;
	@%p523 bra 	$L__BB4_379;
	setp.ge.s32 	%p524, %r612, %r2567;
	setp.ge.s32 	%p525, %r64, %r2568;
	or.pred  	%p526, %p524, %p525;
	@%p526 bra 	$L__BB4_372;
	add.s32 	%r3654, %r64, %r613;
	mul.wide.s32 	%rd655, %r3654, 4;
	add.s64 	%rd656, %rd5, %rd655;
	ld.global.f32 	%f745, [%rd656];
	add.s32 	%r3655, %r614, %r7103;
	shl.b32 	%r3656, %r3655, 1;
	mov.u32 	%r3657, _ZZ14linear_fuse_ifPfS_S_S_S_iiiE2Cs;
	add.s32 	%r3658, %r3657, %r3656;
	ld.shared.u16 	%rs100, [%r3658];
	// begin inline asm
	{  cvt.f32.f16 %f744, %rs100;}

	// end inline asm
	add.f32 	%f746, %f745, %f744;
	mul.wide.u32 	%rd657, %r64, 4;
	add.s64 	%rd658, %rd2416, %rd657;
	ld.global.f32 	%f747, [%rd658];
	add.f32 	%f748, %f746, %f747;
	setp.ge.f32 	%p527, %f748, 0f3F800000;
	selp.f32 	%f749, 0f3F800000, 0f00000000, %p527;
	add.s64 	%rd659, %rd3, %rd655;
	st.global.f32 	[%rd659], %f749;
	selp.f32 	%f750, 0f00000000, %f748, %p527;
	st.global.f32 	[%rd656], %f750;
$L__BB4_372:
	setp.eq.s32 	%p528, %r615, 1;
	mov.u32 	%r6564, %r61;
	@%p528 bra 	$L__BB4_379;
	setp.ge.s32 	%p529, %r612, %r2567;
	setp.ge.s32 	%p530, %r65, %r2568;
	or.pred  	%p531, %p529, %p530;
	@%p531 bra 	$L__BB4_375;
	add.s32 	%r3659, %r65, %r613;
	mul.wide.s32 	%rd660, %r3659, 4;
	add.s64 	%rd661, %rd5, %rd660;
	ld.global.f32 	%f752, [%rd661];
	add.s32 	%r3660, %r614, %r61;
	shl.b32 	%r3661, %r3660, 1;
	mov.u32 	%r3662, _ZZ14linear_fuse_ifPfS_S_S_S_iiiE2Cs;
	add.s32 	%r3663, %r3662, %r3661;
	ld.shared.u16 	%rs101, [%r3663];
	// begin inline asm
	{  cvt.f32.f16 %f751, %rs101;}

	// end inline asm
	add.f32 	%f753, %f752, %f751;
	ld.global.f32 	%f754, [%rd8];
	add.f32 	%f755, %f753, %f754;
	setp.ge.f32 	%p532, %f755, 0f3F800000;
	selp.f32 	%f756, 0f3F800000, 0f00000000, %p532;
	add.s64 	%rd662, %rd3, %rd660;
	st.global.f32 	[%rd662], %f756;
	selp.f32 	%f757, 0f00000000, %f755, %p532;
	st.global.f32 	[%rd661], %f757;
$L__BB4_375:
	setp.eq.s32 	%p533, %r615, 2;
	mov.u32 	%r6564, %r66;
	@%p533 bra 	$L__BB4_379;
	setp.ge.s32 	%p534, %r612, %r2567;
	add.s32 	%r617, %r65, %r55;
	setp.ge.s32 	%p535, %r617, %r2568;
	or.pred  	%p536, %p534, %p535;
	@%p536 bra 	$L__BB4_378;
	add.s32 	%r3664, %r617, %r613;
	mul.wide.s32 	%rd663, %r3664, 4;
	add.s64 	%rd664, %rd5, %rd663;
	ld.global.f32 	%f759, [%rd664];
	add.s32 	%r3665, %r614, %r66;
	shl.b32 	%r3666, %r3665, 1;
	mov.u32 	%r3667, _ZZ14linear_fuse_ifPfS_S_S_S_iiiE2Cs;
	add.s32 	%r3668, %r3667, %r3666;
	ld.shared.u16 	%rs102, [%r3668];
	// begin inline asm
	{  cvt.f32.f16 %f758, %rs102;}

	// end inline asm
	add.f32 	%f760, %f759, %f758;
	mul.wide.s32 	%rd665, %r55, 4;
	add.s64 	%rd666, %rd8, %rd665;
	ld.global.f32 	%f761, [%rd666];
	add.f32 	%f762, %f760, %f761;
	setp.ge.f32 	%p537, %f762, 0f3F800000;
	selp.f32 	%f763, 0f3F800000, 0f00000000, %p537;
	add.s64 	%rd667, %rd3, %rd663;
	st.global.f32 	[%rd667], %f763;
	selp.f32 	%f764, 0f00000000, %f762, %p537;
	st.global.f32 	[%rd664], %f764;
$L__BB4_378:
	add.s32 	%r6564, %r66, %r55;
$L__BB4_379:
	setp.lt.u32 	%p538, %r62, 3;
	@%p538 bra 	$L__BB4_390;
	shl.b32 	%r3670, %r55, 1;
	mul.lo.s32 	%r3671, %r55, 3;
	add.s32 	%r6565, %r6564, %r2;
	add.s32 	%r6572, %r6565, %r55;
	add.s32 	%r6571, %r6572, %r613;
	add.s32 	%r6570, %r6565, %r3670;
	add.s32 	%r6566, %r6565, %r613;
	add.s32 	%r6569, %r6566, %r3670;
	add.s32 	%r6568, %r6565, %r3671;
	add.s32 	%r6567, %r6566, %r3671;
	mov.u32 	%r6573, _ZZ14linear_fuse_ifPfS_S_S_S_iiiE2Cs;
	mov.u64 	%rd2367, %rd2416;
	mov.u32 	%r6574, %r6564;
$L__BB4_381:
	setp.ge.s32 	%p539, %r612, %r2567;
	setp.ge.s32 	%p540, %r6565, %r2568;
	or.pred  	%p541, %p539, %p540;
	@%p541 bra 	$L__BB4_383;
	mul.wide.s32 	%rd668, %r6566, 4;
	add.s64 	%rd669, %rd5, %rd668;
	ld.global.f32 	%f766, [%rd669];
	mad.lo.s32 	%r3673, %r60, 448, %r6564;
	shl.b32 	%r3674, %r54, 5;
	add.s32 	%r3675, %r3673, %r3674;
	shl.b32 	%r3676, %r3675, 1;
	add.s32 	%r3677, %r6573, %r3676;
	ld.shared.u16 	%rs103, [%r3677];
	// begin inline asm
	{  cvt.f32.f16 %f765, %rs103;}

	// end inline asm
	add.f32 	%f767, %f766, %f765;
	add.s32 	%r3678, %r6564, %r2;
	mul.wide.u32 	%rd670, %r3678, 4;
	add.s64 	%rd671, %rd2367, %rd670;
	ld.global.f32 	%f768, [%rd671];
	add.f32 	%f769, %f767, %f768;
	setp.ge.f32 	%p542, %f769, 0f3F800000;
	selp.f32 	%f770, 0f3F800000, 0f00000000, %p542;
	add.s64 	%rd672, %rd3, %rd668;
	st.global.f32 	[%rd672], %f770;
	selp.f32 	%f771, 0f00000000, %f769, %p542;
	st.global.f32 	[%rd669], %f771;
$L__BB4_383:
	setp.ge.s32 	%p543, %r612, %r2567;
	setp.ge.s32 	%p544, %r6572, %r2568;
	or.pred  	%p545, %p543, %p544;
	@%p545 bra 	$L__BB4_385;
	mul.wide.s32 	%rd673, %r6571, 4;
	add.s64 	%rd674, %rd5, %rd673;
	ld.global.f32 	%f773, [%rd674];
	add.s32 	%r3679, %r55, %r6564;
	mad.lo.s32 	%r3680, %r60, 448, %r3679;
	shl.b32 	%r3681, %r54, 5;
	add.s32 	%r3682, %r3680, %r3681;
	shl.b32 	%r3683, %r3682, 1;
	add.s32 	%r3684, %r6573, %r3683;
	ld.shared.u16 	%rs104, [%r3684];
	// begin inline asm
	{  cvt.f32.f16 %f772, %rs104;}

	// end inline asm
	add.f32 	%f774, %f773, %f772;
	add.s32 	%r3685, %r3679, %r2;
	mul.wide.u32 	%rd675, %r3685, 4;
	add.s64 	%rd676, %rd2367, %rd675;
	ld.global.f32 	%f775, [%rd676];
	add.f32 	%f776, %f774, %f775;
	setp.ge.f32 	%p546, %f776, 0f3F800000;
	selp.f32 	%f777, 0f3F800000, 0f00000000, %p546;
	add.s64 	%rd677, %rd3, %rd673;
	st.global.f32 	[%rd677], %f777;
	selp.f32 	%f778, 0f00000000, %f776, %p546;
	st.global.f32 	[%rd674], %f778;
$L__BB4_385:
	setp.ge.s32 	%p547, %r612, %r2567;
	add.s32 	%r638, %r6574, %r55;
	setp.ge.s32 	%p548, %r6570, %r2568;
	or.pred  	%p549, %p547, %p548;
	@%p549 bra 	$L__BB4_387;
	mul.wide.s32 	%rd678, %r6569, 4;
	add.s64 	%rd679, %rd5, %rd678;
	ld.global.f32 	%f780, [%rd679];
	mad.lo.s32 	%r3686, %r60, 448, %r6564;
	shl.b32 	%r3687, %r54, 5;
	add.s32 	%r3688, %r3686, %r3687;
	add.s32 	%r3690, %r3688, %r3670;
	shl.b32 	%r3691, %r3690, 1;
	add.s32 	%r3692, %r6573, %r3691;
	ld.shared.u16 	%rs105, [%r3692];
	// begin inline asm
	{  cvt.f32.f16 %f779, %rs105;}

	// end inline asm
	add.f32 	%f781, %f780, %f779;
	add.s32 	%r3693, %r6564, %r2;
	add.s32 	%r3694, %r3693, %r3670;
	mul.wide.u32 	%rd680, %r3694, 4;
	add.s64 	%rd681, %rd2367, %rd680;
	ld.global.f32 	%f782, [%rd681];
	add.f32 	%f783, %f781, %f782;
	setp.ge.f32 	%p550, %f783, 0f3F800000;
	selp.f32 	%f784, 0f3F800000, 0f00000000, %p550;
	add.s64 	%rd682, %rd3, %rd678;
	st.global.f32 	[%rd682], %f784;
	selp.f32 	%f785, 0f00000000, %f783, %p550;
	st.global.f32 	[%rd679], %f785;
$L__BB4_387:
	setp.ge.s32 	%p551, %r612, %r2567;
	add.s32 	%r639, %r638, %r55;
	setp.ge.s32 	%p552, %r6568, %r2568;
	or.pred  	%p553, %p551, %p552;
	@%p553 bra 	$L__BB4_389;
	mul.wide.s32 	%rd683, %r6567, 4;
	add.s64 	%rd684, %rd5, %rd683;
	ld.global.f32 	%f787, [%rd684];
	mad.lo.s32 	%r3695, %r60, 448, %r6564;
	shl.b32 	%r3696, %r54, 5;
	add.s32 	%r3697, %r3695, %r3696;
	add.s32 	%r3699, %r3697, %r3671;
	shl.b32 	%r3700, %r3699, 1;
	add.s32 	%r3701, %r6573, %r3700;
	ld.shared.u16 	%rs106, [%r3701];
	// begin inline asm
	{  cvt.f32.f16 %f786, %rs106;}

	// end inline asm
	add.f32 	%f788, %f787, %f786;
	add.s32 	%r3702, %r6564, %r2;
	add.s32 	%r3703, %r3702, %r3671;
	mul.wide.u32 	%rd685, %r3703, 4;
	add.s64 	%rd686, %rd2367, %rd685;
	ld.global.f32 	%f789, [%rd686];
	add.f32 	%f790, %f788, %f789;
	setp.ge.f32 	%p554, %f790, 0f3F800000;
	selp.f32 	%f791, 0f3F800000, 0f00000000, %p554;
	add.s64 	%rd687, %rd3, %rd683;
	st.global.f32 	[%rd687], %f791;
	selp.f32 	%f792, 0f00000000, %f790, %p554;
	st.global.f32 	[%rd684], %f792;
$L__BB4_389:
	add.s32 	%r3704, %r639, %r55;
	add.s32 	%r6574, %r3704, %r55;
	shl.b32 	%r3705, %r55, 3;
	add.s32 	%r6573, %r6573, %r3705;
	shl.b32 	%r3706, %r55, 2;
	add.s32 	%r6572, %r6572, %r3706;
	add.s32 	%r6571, %r6571, %r3706;
	mul.wide.u32 	%rd688, %r55, 16;
	add.s64 	%rd2367, %rd2367, %rd688;
	add.s32 	%r6570, %r6570, %r3706;
	add.s32 	%r6569, %r6569, %r3706;
	add.s32 	%r6568, %r6568, %r3706;
	add.s32 	%r6567, %r6567, %r3706;
	add.s32 	%r6566, %r6566, %r3706;
	add.s32 	%r6565, %r6565, %r3706;
	setp.lt.u32 	%p555, %r6574, 32;
	@%p555 bra 	$L__BB4_381;
$L__BB4_390:
	add.s32 	%r650, %r611, %r60;
	setp.gt.u32 	%p556, %r650, 63;
	@%p556 bra 	$L__BB4_1516;
	setp.gt.u32 	%p557, %r7103, 31;
	@%p557 bra 	$L__BB4_413;
	add.s32 	%r651, %r650, %r1;
	mul.lo.s32 	%r652, %r651, %r2568;
	shl.b32 	%r653, %r650, 5;
	and.b32  	%r654, %r63, 3;
	setp.eq.s32 	%p558, %r654, 0;
	mov.u32 	%r6575, %r7103;
	@%p558 bra 	$L__BB4_402;
	setp.ge.s32 	%p559, %r651, %r2567;
	setp.ge.s32 	%p560, %r64, %r2568;
	or.pred  	%p561, %p559, %p560;
	@%p561 bra 	$L__BB4_395;
	add.s32 	%r3709, %r64, %r652;
	mul.wide.s32 	%rd689, %r3709, 4;
	add.s64 	%rd690, %rd5, %rd689;
	ld.global.f32 	%f794, [%rd690];
	add.s32 	%r3710, %r653, %r7103;
	shl.b32 	%r3711, %r3710, 1;
	mov.u32 	%r3712, _ZZ14linear_fuse_ifPfS_S_S_S_iiiE2Cs;
	add.s32 	%r3713, %r3712, %r3711;
	ld.shared.u16 	%rs107, [%r3713];
	// begin inline asm
	{  cvt.f32.f16 %f793, %rs107;}

	// end inline asm
	add.f32 	%f795, %f794, %f793;
	mul.wide.u32 	%rd691, %r64, 4;
	add.s64 	%rd692, %rd2416, %rd691;
	ld.global.f32 	%f796, [%rd692];
	add.f32 	%f797, %f795, %f796;
	setp.ge.f32 	%p562, %f797, 0f3F800000;
	selp.f32 	%f798, 0f3F800000, 0f00000000, %p562;
	add.s64 	%rd693, %rd3, %rd689;
	st.global.f32 	[%rd693], %f798;
	selp.f32 	%f799, 0f00000000, %f797, %p562;
	st.global.f32 	[%rd690], %f799;
$L__BB4_395:
	setp.eq.s32 	%p563, %r654, 1;
	mov.u32 	%r6575, %r61;
	@%p563 bra 	$L__BB4_402;
	setp.ge.s32 	%p564, %r651, %r2567;
	setp.ge.s32 	%p565, %r65, %r2568;
	or.pred  	%p566, %p564, %p565;
	@%p566 bra 	$L__BB4_398;
	add.s32 	%r3714, %r65, %r652;
	mul.wide.s32 	%rd694, %r3714, 4;
	add.s64 	%rd695, %rd5, %rd694;
	ld.global.f32 	%f801, [%rd695];
	add.s32 	%r3715, %r653, %r61;
	shl.b32 	%r3716, %r3715, 1;
	mov.u32 	%r3717, _ZZ14linear_fuse_ifPfS_S_S_S_iiiE2Cs;
	add.s32 	%r3718, %r3717, %r3716;
	ld.shared.u16 	%rs108, [%r3718];
	// begin inline asm
	{  cvt.f32.f16 %f800, %rs108;}

	// end inline asm
	add.f32 	%f802, %f801, %f800;
	ld.global.f32 	%f803, [%rd8];
	add.f32 	%f804, %f802, %f803;
	setp.ge.f32 	%p567, %f804, 0f3F800000;
	selp.f32 	%f805, 0f3F800000, 0f00000000, %p567;
	add.s64 	%rd696, %rd3, %rd694;
	st.global.f32 	[%rd696], %f805;
	selp.f32 	%f806, 0f00000000, %f804, %p567;
	st.global.f32 	[%rd695], %f806;
$L__BB4_398:
	setp.eq.s32 	%p568, %r654, 2;
	mov.u32 	%r6575, %r66;
	@%p568 bra 	$L__BB4_402;
	setp.ge.s32 	%p569, %r651, %r2567;
	add.s32 	%r656, %r65, %r55;
	setp.ge.s32 	%p570, %r656, %r2568;
	or.pred  	%p571, %p569, %p570;
	@%p571 bra 	$L__BB4_401;
	add.s32 	%r3719, %r656, %r652;
	mul.wide.s32 	%rd697, %r3719, 4;
	add.s64 	%rd698, %rd5, %rd697;
	ld.global.f32 	%f808, [%rd698];
	add.s32 	%r3720, %r653, %r66;
	shl.b32 	%r3721, %r3720, 1;
	mov.u32 	%r3722, _ZZ14linear_fuse_ifPfS_S_S_S_iiiE2Cs;
	add.s32 	%r3723, %r3722, %r3721;
	ld.shared.u16 	%rs109, [%r3723];
	// begin inline asm
	{  cvt.f32.f16 %f807, %rs109;}

	// end inline asm
	add.f32 	%f809, %f808, %f807;
	mul.wide.s32 	%rd699, %r55, 4;
	add.s64 	%rd700, %rd8, %rd699;
	ld.global.f32 	%f810, [%rd700];
	add.f32 	%f811, %f809, %f810;
	setp.ge.f32 	%p572, %f811, 0f3F800000;
	selp.f32 	%f812, 0f3F800000, 0f00000000, %p572;
	add.s64 	%rd701, %rd3, %rd697;
	st.global.f32 	[%rd701], %f812;
	selp.f32 	%f813, 0f00000000, %f811, %p572;
	st.global.f32 	[%rd698], %f813;
$L__BB4_401:
	add.s32 	%r6575, %r66, %r55;
$L__BB4_402:
	setp.lt.u32 	%p573, %r62, 3;
	@%p573 bra 	$L__BB4_413;
	shl.b32 	%r3725, %r55, 1;
	mul.lo.s32 	%r3726, %r55, 3;
	add.s32 	%r6576, %r6575, %r2;
	add.s32 	%r6583, %r6576, %r55;
	add.s32 	%r6582, %r6583, %r652;
	add.s32 	%r6581, %r6576, %r3725;
	add.s32 	%r6577, %r6576, %r652;
	add.s32 	%r6580, %r6577, %r3725;
	add.s32 	%r6579, %r6576, %r3726;
	add.s32 	%r6578, %r6577, %r3726;
	mov.u32 	%r6584, _ZZ14linear_fuse_ifPfS_S_S_S_iiiE2Cs;
	mov.u64 	%rd2368, %rd2416;
	mov.u32 	%r6585, %r6575;
$L__BB4_404:
	setp.ge.s32 	%p574, %r651, %r2567;
	setp.ge.s32 	%p575, %r6576, %r2568;
	or.pred  	%p576, %p574, %p575;
	@%p576 bra 	$L__BB4_406;
	mul.wide.s32 	%rd702, %r6577, 4;
	add.s64 	%rd703, %rd5, %rd702;
	ld.global.f32 	%f815, [%rd703];
	mad.lo.s32 	%r3728, %r60, 480, %r6575;
	shl.b32 	%r3729, %r54, 5;
	add.s32 	%r3730, %r3728, %r3729;
	shl.b32 	%r3731, %r3730, 1;
	add.s32 	%r3732, %r6584, %r3731;
	ld.shared.u16 	%rs110, [%r3732];
	// begin inline asm
	{  cvt.f32.f16 %f814, %rs110;}

	// end inline asm
	add.f32 	%f816, %f815, %f814;
	add.s32 	%r3733, %r6575, %r2;
	mul.wide.u32 	%rd704, %r3733, 4;
	add.s64 	%rd705, %rd2368, %rd704;
	ld.global.f32 	%f817, [%rd705];
	add.f32 	%f818, %f816, %f817;
	setp.ge.f32 	%p577, %f818, 0f3F800000;
	selp.f32 	%f819, 0f3F800000, 0f00000000, %p577;
	add.s64 	%rd706, %rd3, %rd702;
	st.global.f32 	[%rd706], %f819;
	selp.f32 	%f820, 0f00000000, %f818, %p577;
	st.global.f32 	[%rd703], %f820;
$L__BB4_406:
	setp.ge.s32 	%p578, %r651, %r2567;
	setp.ge.s32 	%p579, %r6583, %r2568;
	or.pred  	%p580, %p578, %p579;
	@%p580 bra 	$L__BB4_408;
	mul.wide.s32 	%rd707, %r6582, 4;
	add.s64 	%rd708, %rd5, %rd707;
	ld.global.f32 	%f822, [%rd708];
	add.s32 	%r3734, %r55, %r6575;
	mad.lo.s32 	%r3735, %r60, 480, %r3734;
	shl.b32 	%r3736, %r54, 5;
	add.s32 	%r3737, %r3735, %r3736;
	shl.b32 	%r3738, %r3737, 1;
	add.s32 	%r3739, %r6584, %r3738;
	ld.shared.u16 	%rs111, [%r3739];
	// begin inline asm
	{  cvt.f32.f16 %f821, %rs111;}

	// end inline asm
	add.f32 	%f823, %f822, %f821;
	add.s32 	%r3740, %r3734, %r2;
	mul.wide.u32 	%rd709, %r3740, 4;
	add.s64 	%rd710, %rd2368, %rd709;
	ld.global.f32 	%f824, [%rd710];
	add.f32 	%f825, %f823, %f824;
	setp.ge.f32 	%p581, %f825, 0f3F800000;
	selp.f32 	%f826, 0f3F800000, 0f00000000, %p581;
	add.s64 	%rd711, %rd3, %rd707;
	st.global.f32 	[%rd711], %f826;
	selp.f32 	%f827, 0f00000000, %f825, %p581;
	st.global.f32 	[%rd708], %f827;
$L__BB4_408:
	setp.ge.s32 	%p582, %r651, %r2567;
	add.s32 	%r677, %r6585, %r55;
	setp.ge.s32 	%p583, %r6581, %r2568;
	or.pred  	%p584, %p582, %p583;
	@%p584 bra 	$L__BB4_410;
	mul.wide.s32 	%rd712, %r6580, 4;
	add.s64 	%rd713, %rd5, %rd712;
	ld.global.f32 	%f829, [%rd713];
	mad.lo.s32 	%r3741, %r60, 480, %r6575;
	shl.b32 	%r3742, %r54, 5;
	add.s32 	%r3743, %r3741, %r3742;
	add.s32 	%r3745, %r3743, %r3725;
	shl.b32 	%r3746, %r3745, 1;
	add.s32 	%r3747, %r6584, %r3746;
	ld.shared.u16 	%rs112, [%r3747];
	// begin inline asm
	{  cvt.f32.f16 %f828, %rs112;}

	// end inline asm
	add.f32 	%f830, %f829, %f828;
	add.s32 	%r3748, %r6575, %r2;
	add.s32 	%r3749, %r3748, %r3725;
	mul.wide.u32 	%rd714, %r3749, 4;
	add.s64 	%rd715, %rd2368, %rd714;
	ld.global.f32 	%f831, [%rd715];
	add.f32 	%f832, %f830, %f831;
	setp.ge.f32 	%p585, %f832, 0f3F800000;
	selp.f32 	%f833, 0f3F800000, 0f00000000, %p585;
	add.s64 	%rd716, %rd3, %rd712;
	st.global.f32 	[%rd716], %f833;
	selp.f32 	%f834, 0f00000000, %f832, %p585;
	st.global.f32 	[%rd713], %f834;
$L__BB4_410:
	setp.ge.s32 	%p586, %r651, %r2567;
	add.s32 	%r678, %r677, %r55;
	setp.ge.s32 	%p587, %r6579, %r2568;
	or.pred  	%p588, %p586, %p587;
	@%p588 bra 	$L__BB4_412;
	mul.wide.s32 	%rd717, %r6578, 4;
	add.s64 	%rd718, %rd5, %rd717;
	ld.global.f32 	%f836, [%rd718];
	mad.lo.s32 	%r3750, %r60, 480, %r6575;
	shl.b32 	%r3751, %r54, 5;
	add.s32 	%r3752, %r3750, %r3751;
	add.s32 	%r3754, %r3752, %r3726;
	shl.b32 	%r3755, %r3754, 1;
	add.s32 	%r3756, %r6584, %r3755;
	ld.shared.u16 	%rs113, [%r3756];
	// begin inline asm
	{  cvt.f32.f16 %f835, %rs113;}

	// end inline asm
	add.f32 	%f837, %f836, %f835;
	add.s32 	%r3757, %r6575, %r2;
	add.s32 	%r3758, %r3757, %r3726;
	mul.wide.u32 	%rd719, %r3758, 4;
	add.s64 	%rd720, %rd2368, %rd719;
	ld.global.f32 	%f838, [%rd720];
	add.f32 	%f839, %f837, %f838;
	setp.ge.f32 	%p589, %f839, 0f3F800000;
	selp.f32 	%f840, 0f3F800000, 0f00000000, %p589;
	add.s64 	%rd721, %rd3, %rd717;
	st.global.f32 	[%rd721], %f840;
	selp.f32 	%f841, 0f00000000, %f839, %p589;
	st.global.f32 	[%rd718], %f841;
$L__BB4_412:
	add.s32 	%r3759, %r678, %r55;
	add.s32 	%r6585, %r3759, %r55;
	shl.b32 	%r3760, %r55, 3;
	add.s32 	%r6584, %r6584, %r3760;
	shl.b32 	%r3761, %r55, 2;
	add.s32 	%r6583, %r6583, %r3761;
	add.s32 	%r6582, %r6582, %r3761;
	mul.wide.u32 	%rd722, %r55, 16;
	add.s64 	%rd2368, %rd2368, %rd722;
	add.s32 	%r6581, %r6581, %r3761;
	add.s32 	%r6580, %r6580, %r3761;
	add.s32 	%r6579, %r6579, %r3761;
	add.s32 	%r6578, %r6578, %r3761;
	add.s32 	%r6577, %r6577, %r3761;
	add.s32 	%r6576, %r6576, %r3761;
	setp.lt.u32 	%p590, %r6585, 32;
	@%p590 bra 	$L__BB4_404;
$L__BB4_413:
	add.s32 	%r689, %r650, %r60;
	setp.gt.u32 	%p591, %r689, 63;
	@%p591 bra 	$L__BB4_1516;
	setp.gt.u32 	%p592, %r7103, 31;
	@%p592 bra 	$L__BB4_436;
	add.s32 	%r690, %r689, %r1;
	mul.lo.s32 	%r691, %r690, %r2568;
	shl.b32 	%r692, %r689, 5;
	and.b32  	%r693, %r63, 3;
	setp.eq.s32 	%p593, %r693, 0;
	mov.u32 	%r6586, %r7103;
	@%p593 bra 	$L__BB4_425;
	setp.ge.s32 	%p594, %r690, %r2567;
	setp.ge.s32 	%p595, %r64, %r2568;
	or.pred  	%p596, %p594, %p595;
	@%p596 bra 	$L__BB4_418;
	add.s32 	%r3764, %r64, %r691;
	mul.wide.s32 	%rd723, %r3764, 4;
	add.s64 	%rd724, %rd5, %rd723;
	ld.global.f32 	%f843, [%rd724];
	add.s32 	%r3765, %r692, %r7103;
	shl.b32 	%r3766, %r3765, 1;
	mov.u32 	%r3767, _ZZ14linear_fuse_ifPfS_S_S_S_iiiE2Cs;
	add.s32 	%r3768, %r3767, %r3766;
	ld.shared.u16 	%rs114, [%r3768];
	// begin inline asm
	{  cvt.f32.f16 %f842, %rs114;}

	// end inline asm
	add.f32 	%f844, %f843, %f842;
	mul.wide.u32 	%rd725, %r64, 4;
	add.s64 	%rd726, %rd2416, %rd725;
	ld.global.f32 	%f845, [%rd726];
	add.f32 	%f846, %f844, %f845;
	setp.ge.f32 	%p597, %f846, 0f3F800000;
	selp.f32 	%f847, 0f3F800000, 0f00000000, %p597;
	add.s64 	%rd727, %rd3, %rd723;
	st.global.f32 	[%rd727], %f847;
	selp.f32 	%f848, 0f00000000, %f846, %p597;
	st.global.f32 	[%rd724], %f848;
$L__BB4_418:
	setp.eq.s32 	%p598, %r693, 1;
	mov.u32 	%r6586, %r61;
	@%p598 bra 	$L__BB4_425;
	setp.ge.s32 	%p599, %r690, %r2567;
	setp.ge.s32 	%p600, %r65, %r2568;
	or.pred  	%p601, %p599, %p600;
	@%p601 bra 	$L__BB4_421;
	add.s32 	%r3769, %r65, %r691;
	mul.wide.s32 	%rd728, %r3769, 4;
	add.s64 	%rd729, %rd5, %rd728;
	ld.global.f32 	%f850, [%rd729];
	add.s32 	%r3770, %r692, %r61;
	shl.b32 	%r3771, %r3770, 1;
	mov.u32 	%r3772, _ZZ14linear_fuse_ifPfS_S_S_S_iiiE2Cs;
	add.s32 	%r3773, %r3772, %r3771;
	ld.shared.u16 	%rs115, [%r3773];
	// begin inline asm
	{  cvt.f32.f16 %f849, %rs115;}

	// end inline asm
	add.f32 	%f851, %f850, %f849;
	ld.global.f32 	%f852, [%rd8];
	add.f32 	%f853, %f851, %f852;
	setp.ge.f32 	%p602, %f853, 0f3F800000;
	selp.f32 	%f854, 0f3F800000, 0f00000000, %p602;
	add.s64 	%rd730, %rd3, %rd728;
	st.global.f32 	[%rd730], %f854;
	selp.f32 	%f855, 0f00000000, %f853, %p602;
	st.global.f32 	[%rd729], %f855;
$L__BB4_421:
	setp.eq.s32 	%p603, %r693, 2;
	mov.u32 	%r6586, %r66;
	@%p603 bra 	$L__BB4_425;
	setp.ge.s32 	%p604, %r690, %r2567;
	add.s32 	%r695, %r65, %r55;
	setp.ge.s32 	%p605, %r695, %r2568;
	or.pred  	%p606, %p604, %p605;
	@%p606 bra 	$L__BB4_424;
	add.s32 	%r3774, %r695, %r691;
	mul.wide.s32 	%rd731, %r3774, 4;
	add.s64 	%rd732, %rd5, %rd731;
	ld.global.f32 	%f857, [%rd732];
	add.s32 	%r3775, %r692, %r66;
	shl.b32 	%r3776, %r3775, 1;
	mov.u32 	%r3777, _ZZ14linear_fuse_ifPfS_S_S_S_iiiE2Cs;
	add.s32 	%r3778, %r3777, %r3776;
	ld.shared.u16 	%rs116, [%r3778];
	// begin inline asm
	{  cvt.f32.f16 %f856, %rs116;}

	// end inline asm
	add.f32 	%f858, %f857, %f856;
	mul.wide.s32 	%rd733, %r55, 4;
	add.s64 	%rd734, %rd8, %rd733;
	ld.global.f32 	%f859, [%rd734];
	add.f32 	%f860, %f858, %f859;
	setp.ge.f32 	%p607, %f860, 0f3F800000;
	selp.f32 	%f861, 0f3F800000, 0f00000000, %p607;
	add.s64 	%rd735, %rd3, %rd731;
	st.global.f32 	[%rd735], %f861;
	selp.f32 	%f862, 0f00000000, %f860, %p607;
	st.global.f32 	[%rd732], %f862;
$L__BB4_424:
	add.s32 	%r6586, %r66, %r55;
$L__BB4_425:
	setp.lt.u32 	%p608, %r62, 3;
	@%p608 bra 	$L__BB4_436;
	shl.b32 	%r3780, %r55, 1;
	mul.lo.s32 	%r3781, %r55, 3;
	add.s32 	%r6587, %r6586, %r2;
	add.s32 	%r6594, %r6587, %r55;
	add.s32 	%r6593, %r6594, %r691;
	add.s32 	%r6592, %r6587, %r3780;
	add.s32 	%r6588, %r6587, %r691;
	add.s32 	%r6591, %r6588, %r3780;
	add.s32 	%r6590, %r6587, %r3781;
	add.s32 	%r6589, %r6588, %r3781;
	mov.u32 	%r6595, _ZZ14linear_fuse_ifPfS_S_S_S_iiiE2Cs;
	mov.u64 	%rd2369, %rd2416;
	mov.u32 	%r6596, %r6586;
$L__BB4_427:
	setp.ge.s32 	%p609, %r690, %r2567;
	setp.ge.s32 	%p610, %r6587, %r2568;
	or.pred  	%p611, %p609, %p610;
	@%p611 bra 	$L__BB4_429;
	mul.wide.s32 	%rd736, %r6588, 4;
	add.s64 	%rd737, %rd5, %rd736;
	ld.global.f32 	%f864, [%rd737];
	shl.b32 	%r3783, %r60, 9;
	add.s32 	%r3784, %r6586, %r3783;
	shl.b32 	%r3785, %r54, 5;
	add.s32 	%r3786, %r3784, %r3785;
	shl.b32 	%r3787, %r3786, 1;
	add.s32 	%r3788, %r6595, %r3787;
	ld.shared.u16 	%rs117, [%r3788];
	// begin inline asm
	{  cvt.f32.f16 %f863, %rs117;}

	// end inline asm
	add.f32 	%f865, %f864, %f863;
	add.s32 	%r3789, %r6586, %r2;
	mul.wide.u32 	%rd738, %r3789, 4;
	add.s64 	%rd739, %rd2369, %rd738;
	ld.global.f32 	%f866, [%rd739];
	add.f32 	%f867, %f865, %f866;
	setp.ge.f32 	%p612, %f867, 0f3F800000;
	selp.f32 	%f868, 0f3F800000, 0f00000000, %p612;
	add.s64 	%rd740, %rd3, %rd736;
	st.global.f32 	[%rd740], %f868;
	selp.f32 	%f869, 0f00000000, %f867, %p612;
	st.global.f32 	[%rd737], %f869;
$L__BB4_429:
	setp.ge.s32 	%p613, %r690, %r2567;
	setp.ge.s32 	%p614, %r6594, %r2568;
	or.pred  	%p615, %p613, %p614;
	@%p615 bra 	$L__BB4_431;
	mul.wide.s32 	%rd741, %r6593, 4;
	add.s64 	%rd742, %rd5, %rd741;
	ld.global.f32 	%f871, [%rd742];
	add.s32 	%r3790, %r55, %r6586;
	shl.b32 	%r3791, %r60, 9;
	add.s32 	%r3792, %r3790, %r3791;
	shl.b32 	%r3793, %r54, 5;
	add.s32 	%r3794, %r3792, %r3793;
	shl.b32 	%r3795, %r3794, 1;
	add.s32 	%r3796, %r6595, %r3795;
	ld.shared.u16 	%rs118, [%r3796];
	// begin inline asm
	{  cvt.f32.f16 %f870, %rs118;}

	// end inline asm
	add.f32 	%f872, %f871, %f870;
	add.s32 	%r3797, %r3790, %r2;
	mul.wide.u32 	%rd743, %r3797, 4;
	add.s64 	%rd744, %rd2369, %rd743;
	ld.global.f32 	%f873, [%rd744];
	add.f32 	%f874, %f872, %f873;
	setp.ge.f32 	%p616, %f874, 0f3F800000;
	selp.f32 	%f875, 0f3F800000, 0f00000000, %p616;
	add.s64 	%rd745, %rd3, %rd741;
	st.global.f32 	[%rd745], %f875;
	selp.f32 	%f876, 0f00000000, %f874, %p616;
	st.global.f32 	[%rd742], %f876;
$L__BB4_431:
	setp.ge.s32 	%p617, %r690, %r2567;
	add.s32 	%r716, %r6596, %r55;
	setp.ge.s32 	%p618, %r6592, %r2568;
	or.pred  	%p619, %p617, %p618;
	@%p619 bra 	$L__BB4_433;
	mul.wide.s32 	%rd746, %r6591, 4;
	add.s64 	%rd747, %rd5, %rd746;
	ld.global.f32 	%f878, [%rd747];
	shl.b32 	%r3798, %r60, 9;
	add.s32 	%r3799, %r6586, %r3798;
	shl.b32 	%r3800, %r54, 5;
	add.s32 	%r3801, %r3799, %r3800;
	add.s32 	%r3803, %r3801, %r3780;
	shl.b32 	%r3804, %r3803, 1;
	add.s32 	%r3805, %r6595, %r3804;
	ld.shared.u16 	%rs119, [%r3805];
	// begin inline asm
	{  cvt.f32.f16 %f877, %rs119;}

	// end inline asm
	add.f32 	%f879, %f878, %f877;
	add.s32 	%r3806, %r6586, %r2;
	add.s32 	%r3807, %r3806, %r3780;
	mul.wide.u32 	%rd748, %r3807, 4;
	add.s64 	%rd749, %rd2369, %rd748;
	ld.global.f32 	%f880, [%rd749];
	add.f32 	%f881, %f879, %f880;
	setp.ge.f32 	%p620, %f881, 0f3F800000;
	selp.f32 	%f882, 0f3F800000, 0f00000000, %p620;
	add.s64 	%rd750, %rd3, %rd746;
	st.global.f32 	[%rd750], %f882;
	selp.f32 	%f883, 0f00000000, %f881, %p620;
	st.global.f32 	[%rd747], %f883;
$L__BB4_433:
	setp.ge.s32 	%p621, %r690, %r2567;
	add.s32 	%r717, %r716, %r55;
	setp.ge.s32 	%p622, %r6590, %r2568;
	or.pred  	%p623, %p621, %p622;
	@%p623 bra 	$L__BB4_435;
	mul.wide.s32 	%rd751, %r6589, 4;
	add.s64 	%rd752, %rd5, %rd751;
	ld.global.f32 	%f885, [%rd752];
	shl.b32 	%r3808, %r60, 9;
	add.s32 	%r3809, %r6586, %r3808;
	shl.b32 	%r3810, %r54, 5;
	add.s32 	%r3811, %r3809, %r3810;
	add.s32 	%r3813, %r3811, %r3781;
	shl.b32 	%r3814, %r3813, 1;
	add.s32 	%r3815, %r6595, %r3814;
	ld.shared.u16 	%rs120, [%r3815];
	// begin inline asm
	{  cvt.f32.f16 %f884, %rs120;}

	// end inline asm
	add.f32 	%f886, %f885, %f884;
	add.s32 	%r3816, %r6586, %r2;
	add.s32 	%r3817, %r3816, %r3781;
	mul.wide.u32 	%rd753, %r3817, 4;
	add.s64 	%rd754, %rd2369, %rd753;
	ld.global.f32 	%f887, [%rd754];
	add.f32 	%f888, %f886, %f887;
	setp.ge.f32 	%p624, %f888, 0f3F800000;
	selp.f32 	%f889, 0f3F800000, 0f00000000, %p624;
	add.s64 	%rd755, %rd3, %rd751;
	st.global.f32 	[%rd755], %f889;
	selp.f32 	%f890, 0f00000000, %f888, %p624;
	st.global.f32 	[%rd752], %f890;
$L__BB4_435:
	add.s32 	%r3818, %r717, %r55;
	add.s32 	%r6596, %r3818, %r55;
	shl.b32 	%r3819, %r55, 3;
	add.s32 	%r6595, %r6595, %r3819;
	shl.b32 	%r3820, %r55, 2;
	add.s32 	%r6594, %r6594, %r3820;
	add.s32 	%r6593, %r6593, %r3820;
	mul.wide.u32 	%rd756, %r55, 16;
	add.s64 	%rd2369, %rd2369, %rd756;
	add.s32 	%r6592, %r6592, %r3820;
	add.s32 	%r6591, %r6591, %r3820;
	add.s32 	%r6590, %r6590, %r3820;
	add.s32 	%r6589, %r6589, %r3820;
	add.s32 	%r6588, %r6588, %r3820;
	add.s32 	%r6587, %r6587, %r3820;
	setp.lt.u32 	%p625, %r6596, 32;
	@%p625 bra 	$L__BB4_427;
$L__BB4_436:
	add.s32 	%r728, %r689, %r60;
	setp.gt.u32 	%p626, %r728, 63;
	@%p626 bra 	$L__BB4_1516;
	setp.gt.u32 	%p627, %r7103, 31;
	@%p627 bra 	$L__BB4_459;
	add.s32 	%r729, %r728, %r1;
	mul.lo.s32 	%r730, %r729, %r2568;
	shl.b32 	%r731, %r728, 5;
	and.b32  	%r732, %r63, 3;
	setp.eq.s32 	%p628, %r732, 0;
	mov.u32 	%r6597, %r7103;
	@%p628 bra 	$L__BB4_448;
	setp.ge.s32 	%p629, %r729, %r2567;
	setp.ge.s32 	%p630, %r64, %r2568;
	or.pred  	%p631, %p629, %p630;
	@%p631 bra 	$L__BB4_441;
	add.s32 	%r3823, %r64, %r730;
	mul.wide.s32 	%rd757, %r3823, 4;
	add.s64 	%rd758, %rd5, %rd757;
	ld.global.f32 	%f892, [%rd758];
	add.s32 	%r3824, %r731, %r7103;
	shl.b32 	%r3825, %r3824, 1;
	mov.u32 	%r3826, _ZZ14linear_fuse_ifPfS_S_S_S_iiiE2Cs;
	add.s32 	%r3827, %r3826, %r3825;
	ld.shared.u16 	%rs121, [%r3827];
	// begin inline asm
	{  cvt.f32.f16 %f891, %rs121;}

	// end inline asm
	add.f32 	%f893, %f892, %f891;
	mul.wide.u32 	%rd759, %r64, 4;
	add.s64 	%rd760, %rd2416, %rd759;
	ld.global.f32 	%f894, [%rd760];
	add.f32 	%f895, %f893, %f894;
	setp.ge.f32 	%p632, %f895, 0f3F800000;
	selp.f32 	%f896, 0f3F800000, 0f00000000, %p632;
	add.s64 	%rd761, %rd3, %rd757;
	st.global.f32 	[%rd761], %f896;
	selp.f32 	%f897, 0f00000000, %f895, %p632;
	st.global.f32 	[%rd758], %f897;
$L__BB4_441:
	setp.eq.s32 	%p633, %r732, 1;
	mov.u32 	%r6597, %r61;
	@%p633 bra 	$L__BB4_448;
	setp.ge.s32 	%p634, %r729, %r2567;
	setp.ge.s32 	%p635, %r65, %r2568;
	or.pred  	%p636, %p634, %p635;
	@%p636 bra 	$L__BB4_444;
	add.s32 	%r3828, %r65, %r730;
	mul.wide.s32 	%rd762, %r3828, 4;
	add.s64 	%rd763, %rd5, %rd762;
	ld.global.f32 	%f899, [%rd763];
	add.s32 	%r3829, %r731, %r61;
	shl.b32 	%r3830, %r3829, 1;
	mov.u32 	%r3831, _ZZ14linear_fuse_ifPfS_S_S_S_iiiE2Cs;
	add.s32 	%r3832, %r3831, %r3830;
	ld.shared.u16 	%rs122, [%r3832];
	// begin inline asm
	{  cvt.f32.f16 %f898, %rs122;}

	// end inline asm
	add.f32 	%f900, %f899, %f898;
	ld.global.f32 	%f901, [%rd8];
	add.f32 	%f902, %f900, %f901;
	setp.ge.f32 	%p637, %f902, 0f3F800000;
	selp.f32 	%f903, 0f3F800000, 0f00000000, %p637;
	add.s64 	%rd764, %rd3, %rd762;
	st.global.f32 	[%rd764], %f903;
	selp.f32 	%f904, 0f00000000, %f902, %p637;
	st.global.f32 	[%rd763], %f904;
$L__BB4_444:
	setp.eq.s32 	%p638, %r732, 2;
	mov.u32 	%r6597, %r66;
	@%p638 bra 	$L__BB4_448;
	setp.ge.s32 	%p639, %r729, %r2567;
	add.s32 	%r734, %r65, %r55;
	setp.ge.s32 	%p640, %r734, %r2568;
	or.pred  	%p641, %p639, %p640;
	@%p641 bra 	$L__BB4_447;
	add.s32 	%r3833, %r734, %r730;
	mul.wide.s32 	%rd765, %r3833, 4;
	add.s64 	%rd766, %rd5, %rd765;
	ld.global.f32 	%f906, [%rd766];
	add.s32 	%r3834, %r731, %r66;
	shl.b32 	%r3835, %r3834, 1;
	mov.u32 	%r3836, _ZZ14linear_fuse_ifPfS_S_S_S_iiiE2Cs;
	add.s32 	%r3837, %r3836, %r3835;
	ld.shared.u16 	%rs123, [%r3837];
	// begin inline asm
	{  cvt.f32.f16 %f905, %rs123;}

	// end inline asm
	add.f32 	%f907, %f906, %f905;
	mul.wide.s32 	%rd767, %r55, 4;
	add.s64 	%rd768, %rd8, %rd767;
	ld.global.f32 	%f908, [%rd768];
	add.f32 	%f909, %f907, %f908;
	setp.ge.f32 	%p642, %f909, 0f3F800000;
	selp.f32 	%f910, 0f3F800000, 0f00000000, %p642;
	add.s64 	%rd769, %rd3, %rd765;
	st.global.f32 	[%rd769], %f910;
	selp.f32 	%f911, 0f00000000, %f909, %p642;
	st.global.f32 	[%rd766], %f911;
$L__BB4_447:
	add.s32 	%r6597, %r66, %r55;
$L__BB4_448:
	setp.lt.u32 	%p643, %r62, 3;
	@%p643 bra 	$L__BB4_459;
	shl.b32 	%r3839, %r55, 1;
	mul.lo.s32 	%r3840, %r55, 3;
	add.s32 	%r6598, %r6597, %r2;
	add.s32 	%r6605, %r6598, %r55;
	add.s32 	%r6604, %r6605, %r730;
	add.s32 	%r6603, %r6598, %r3839;
	add.s32 	%r6599, %r6598, %r730;
	add.s32 	%r6602, %r6599, %r3839;
	add.s32 	%r6601, %r6598, %r3840;
	add.s32 	%r6600, %r6599, %r3840;
	mov.u32 	%r6606, _ZZ14linear_fuse_ifPfS_S_S_S_iiiE2Cs;
	mov.u64 	%rd2370, %rd2416;
	mov.u32 	%r6607, %r6597;
$L__BB4_450:
	setp.ge.s32 	%p644, %r729, %r2567;
	setp.ge.s32 	%p645, %r6598, %r2568;
	or.pred  	%p646, %p644, %p645;
	@%p646 bra 	$L__BB4_452;
	mul.wide.s32 	%rd770, %r6599, 4;
	add.s64 	%rd771, %rd5, %rd770;
	ld.global.f32 	%f913, [%rd771];
	mad.lo.s32 	%r3842, %r60, 544, %r6597;
	shl.b32 	%r3843, %r54, 5;
	add.s32 	%r3844, %r3842, %r3843;
	shl.b32 	%r3845, %r3844, 1;
	add.s32 	%r3846, %r6606, %r3845;
	ld.shared.u16 	%rs124, [%r3846];
	// begin inline asm
	{  cvt.f32.f16 %f912, %rs124;}

	// end inline asm
	add.f32 	%f914, %f913, %f912;
	add.s32 	%r3847, %r6597, %r2;
	mul.wide.u32 	%rd772, %r3847, 4;
	add.s64 	%rd773, %rd2370, %rd772;
	ld.global.f32 	%f915, [%rd773];
	add.f32 	%f916, %f914, %f915;
	setp.ge.f32 	%p647, %f916, 0f3F800000;
	selp.f32 	%f917, 0f3F800000, 0f00000000, %p647;
	add.s64 	%rd774, %rd3, %rd770;
	st.global.f32 	[%rd774], %f917;
	selp.f32 	%f918, 0f00000000, %f916, %p647;
	st.global.f32 	[%rd771], %f918;
$L__BB4_452:
	setp.ge.s32 	%p648, %r729, %r2567;
	setp.ge.s32 	%p649, %r6605, %r2568;
	or.pred  	%p650, %p648, %p649;
	@%p650 bra 	$L__BB4_454;
	mul.wide.s32 	%rd775, %r6604, 4;
	add.s64 	%rd776, %rd5, %rd775;
	ld.global.f32 	%f920, [%rd776];
	add.s32 	%r3848, %r55, %r6597;
	mad.lo.s32 	%r3849, %r60, 544, %r3848;
	shl.b32 	%r3850, %r54, 5;
	add.s32 	%r3851, %r3849, %r3850;
	shl.b32 	%r3852, %r3851, 1;
	add.s32 	%r3853, %r6606, %r3852;
	ld.shared.u16 	%rs125, [%r3853];
	// begin inline asm
	{  cvt.f32.f16 %f919, %rs125;}

	// end inline asm
	add.f32 	%f921, %f920, %f919;
	add.s32 	%r3854, %r3848, %r2;
	mul.wide.u32 	%rd777, %r3854, 4;
	add.s64 	%rd778, %rd2370, %rd777;
	ld.global.f32 	%f922, [%rd778];
	add.f32 	%f923, %f921, %f922;
	setp.ge.f32 	%p651, %f923, 0f3F800000;
	selp.f32 	%f924, 0f3F800000, 0f00000000, %p651;
	add.s64 	%rd779, %rd3, %rd775;
	st.global.f32 	[%rd779], %f924;
	selp.f32 	%f925, 0f00000000, %f923, %p651;
	st.global.f32 	[%rd776], %f925;
$L__BB4_454:
	setp.ge.s32 	%p652, %r729, %r2567;
	add.s32 	%r755, %r6607, %r55;
	setp.ge.s32 	%p653, %r6603, %r2568;
	or.pred  	%p654, %p652, %p653;
	@%p654 bra 	$L__BB4_456;
	mul.wide.s32 	%rd780, %r6602, 4;
	add.s64 	%rd781, %rd5, %rd780;
	ld.global.f32 	%f927, [%rd781];
	mad.lo.s32 	%r3855, %r60, 544, %r6597;
	shl.b32 	%r3856, %r54, 5;
	add.s32 	%r3857, %r3855, %r3856;
	add.s32 	%r3859, %r3857, %r3839;
	shl.b32 	%r3860, %r3859, 1;
	add.s32 	%r3861, %r6606, %r3860;
	ld.shared.u16 	%rs126, [%r3861];
	// begin inline asm
	{  cvt.f32.f16 %f926, %rs126;}

	// end inline asm
	add.f32 	%f928, %f927, %f926;
	add.s32 	%r3862, %r6597, %r2;
	add.s32 	%r3863, %r3862, %r3839;
	mul.wide.u32 	%rd782, %r3863, 4;
	add.s64 	%rd783, %rd2370, %rd782;
	ld.global.f32 	%f929, [%rd783];
	add.f32 	%f930, %f928, %f929;
	setp.ge.f32 	%p655, %f930, 0f3F800000;
	selp.f32 	%f931, 0f3F800000, 0f00000000, %p655;
	add.s64 	%rd784, %rd3, %rd780;
	st.global.f32 	[%rd784], %f931;
	selp.f32 	%f932, 0f00000000, %f930, %p655;
	st.global.f32 	[%rd781], %f932;
$L__BB4_456:
	setp.ge.s32 	%p656, %r729, %r2567;
	add.s32 	%r756, %r755, %r55;
	setp.ge.s32 	%p657, %r6601, %r2568;
	or.pred  	%p658, %p656, %p657;
	@%p658 bra 	$L__BB4_458;
	mul.wide.s32 	%rd785, %r6600, 4;
	add.s64 	%rd786, %rd5, %rd785;
	ld.global.f32 	%f934, [%rd786];
	mad.lo.s32 	%r3864, %r60, 544, %r6597;
	shl.b32 	%r3865, %r54, 5;
	add.s32 	%r3866, %r3864, %r3865;
	add.s32 	%r3868, %r3866, %r3840;
	shl.b32 	%r3869, %r3868, 1;
	add.s32 	%r3870, %r6606, %r3869;
	ld.shared.u16 	%rs127, [%r3870];
	// begin inline asm
	{  cvt.f32.f16 %f933, %rs127;}

	// end inline asm
	add.f32 	%f935, %f934, %f933;
	add.s32 	%r3871, %r6597, %r2;
	add.s32 	%r3872, %r3871, %r3840;
	mul.wide.u32 	%rd787, %r3872, 4;
	add.s64 	%rd788, %rd2370, %rd787;
	ld.global.f32 	%f936, [%rd788];
	add.f32 	%f937, %f935, %f936;
	setp.ge.f32 	%p659, %f937, 0f3F800000;
	selp.f32 	%f938, 0f3F800000, 0f00000000, %p659;
	add.s64 	%rd789, %rd3, %rd785;
	st.global.f32 	[%rd789], %f938;
	selp.f32 	%f939, 0f00000000, %f937, %p659;
	st.global.f32 	[%rd786], %f939;
$L__BB4_458:
	add.s32 	%r3873, %r756, %r55;
	add.s32 	%r6607, %r3873, %r55;
	shl.b32 	%r3874, %r55, 3;
	add.s32 	%r6606, %r6606, %r3874;
	shl.b32 	%r3875, %r55, 2;
	add.s32 	%r6605, %r6605, %r3875;
	add.s32 	%r6604, %r6604, %r3875;
	mul.wide.u32 	%rd790, %r55, 16;
	add.s64 	%rd2370, %rd2370, %rd790;
	add.s32 	%r6603, %r6603, %r3875;
	add.s32 	%r6602, %r6602, %r3875;
	add.s32 	%r6601, %r6601, %r3875;
	add.s32 	%r6600, %r6600, %r3875;
	add.s32 	%r6599, %r6599, %r3875;
	add.s32 	%r6598, %r6598, %r3875;
	setp.lt.u32 	%p660, %r6607, 32;
	@%p660 bra 	$L__BB4_450;
$L__BB4_459:
	add.s32 	%r767, %r728, %r60;
	setp.gt.u32 	%p661, %r767, 63;
	@%p661 bra 	$L__BB4_1516;
	setp.gt.u32 	%p662, %r7103, 31;
	@%p662 bra 	$L__BB4_482;
	add.s32 	%r768, %r767, %r1;
	mul.lo.s32 	%r769, %r768, %r2568;
	shl.b32 	%r770, %r767, 5;
	and.b32  	%r771, %r63, 3;
	setp.eq.s32 	%p663, %r771, 0;
	mov.u32 	%r6608, %r7103;
	@%p663 bra 	$L__BB4_471;
	setp.ge.s32 	%p664, %r768, %r2567;
	setp.ge.s32 	%p665, %r64, %r2568;
	or.pred  	%p666, %p664, %p665;
	@%p666 bra 	$L__BB4_464;
	add.s32 	%r3878, %r64, %r769;
	mul.wide.s32 	%rd791, %r3878, 4;
	add.s64 	%rd792, %rd5, %rd791;
	ld.global.f32 	%f941, [%rd792];
	add.s32 	%r3879, %r770, %r7103;
	shl.b32 	%r3880, %r3879, 1;
	mov.u32 	%r3881, _ZZ14linear_fuse_ifPfS_S_S_S_iiiE2Cs;
	add.s32 	%r3882, %r3881, %r3880;
	ld.shared.u16 	%rs128, [%r3882];
	// begin inline asm
	{  cvt.f32.f16 %f940, %rs128;}

	// end inline asm
	add.f32 	%f942, %f941, %f940;
	mul.wide.u32 	%rd793, %r64, 4;
	add.s64 	%rd794, %rd2416, %rd793;
	ld.global.f32 	%f943, [%rd794];
	add.f32 	%f944, %f942, %f943;
	setp.ge.f32 	%p667, %f944, 0f3F800000;
	selp.f32 	%f945, 0f3F800000, 0f00000000, %p667;
	add.s64 	%rd795, %rd3, %rd791;
	st.global.f32 	[%rd795], %f945;
	selp.f32 	%f946, 0f00000000, %f944, %p667;
	st.global.f32 	[%rd792], %f946;
$L__BB4_464:
	setp.eq.s32 	%p668, %r771, 1;
	mov.u32 	%r6608, %r61;
	@%p668 bra 	$L__BB4_471;
	setp.ge.s32 	%p669, %r768, %r2567;
	setp.ge.s32 	%p670, %r65, %r2568;
	or.pred  	%p671, %p669, %p670;
	@%p671 bra 	$L__BB4_467;
	add.s32 	%r3883, %r65, %r769;
	mul.wide.s32 	%rd796, %r3883, 4;
	add.s64 	%rd797, %rd5, %rd796;
	ld.global.f32 	%f948, [%rd797];
	add.s32 	%r3884, %r770, %r61;
	shl.b32 	%r3885, %r3884, 1;
	mov.u32 	%r3886, _ZZ14linear_fuse_ifPfS_S_S_S_iiiE2Cs;
	add.s32 	%r3887, %r3886, %r3885;
	ld.shared.u16 	%rs129, [%r3887];
	// begin inline asm
	{  cvt.f32.f16 %f947, %rs129;}

	// end inline asm
	add.f32 	%f949, %f948, %f947;
	ld.global.f32 	%f950, [%rd8];
	add.f32 	%f951, %f949, %f950;
	setp.ge.f32 	%p672, %f951, 0f3F800000;
	selp.f32 	%f952, 0f3F800000, 0f00000000, %p672;
	add.s64 	%rd798, %rd3, %rd796;
	st.global.f32 	[%rd798], %f952;
	selp.f32 	%f953, 0f00000000, %f951, %p672;
	st.global.f32 	[%rd797], %f953;
$L__BB4_467:
	setp.eq.s32 	%p673, %r771, 2;
	mov.u32 	%r6608, %r66;
	@%p673 bra 	$L__BB4_471;
	setp.ge.s32 	%p674, %r768, %r2567;
	add.s32 	%r773, %r65, %r55;
	setp.ge.s32 	%p675, %r773, %r2568;
	or.pred  	%p676, %p674, %p675;
	@%p676 bra 	$L__BB4_470;
	add.s32 	%r3888, %r773, %r769;
	mul.wide.s32 	%rd799, %r3888, 4;
	add.s64 	%rd800, %rd5, %rd799;
	ld.global.f32 	%f955, [%rd800];
	add.s32 	%r3889, %r770, %r66;
	shl.b32 	%r3890, %r3889, 1;
	mov.u32 	%r3891, _ZZ14linear_fuse_ifPfS_S_S_S_iiiE2Cs;
	add.s32 	%r3892, %r3891, %r3890;
	ld.shared.u16 	%rs130, [%r3892];
	// begin inline asm
	{  cvt.f32.f16 %f954, %rs130;}

	// end inline asm
	add.f32 	%f956, %f955, %f954;
	mul.wide.s32 	%rd801, %r55, 4;
	add.s64 	%rd802, %rd8, %rd801;
	ld.global.f32 	%f957, [%rd802];
	add.f32 	%f958, %f956, %f957;
	setp.ge.f32 	%p677, %f958, 0f3F800000;
	selp.f32 	%f959, 0f3F800000, 0f00000000, %p677;
	add.s64 	%rd803, %rd3, %rd799;
	st.global.f32 	[%rd803], %f959;
	selp.f32 	%f960, 0f00000000, %f958, %p677;
	st.global.f32 	[%rd800], %f960;
$L__BB4_470:
	add.s32 	%r6608, %r66, %r55;
$L__BB4_471:
	setp.lt.u32 	%p678, %r62, 3;
	@%p678 bra 	$L__BB4_482;
	shl.b32 	%r3894, %r55, 1;
	mul.lo.s32 	%r3895, %r55, 3;
	add.s32 	%r6609, %r6608, %r2;
	add.s32 	%r6616, %r6609, %r55;
	add.s32 	%r6615, %r6616, %r769;
	add.s32 	%r6614, %r6609, %r3894;
	add.s32 	%r6610, %r6609, %r769;
	add.s32 	%r6613, %r6610, %r3894;
	add.s32 	%r6612, %r6609, %r3895;
	add.s32 	%r6611, %r6610, %r3895;
	mov.u32 	%r6617, _ZZ14linear_fuse_ifPfS_S_S_S_iiiE2Cs;
	mov.u64 	%rd2371, %rd2416;
	mov.u32 	%r6618, %r6608;
$L__BB4_473:
	setp.ge.s32 	%p679, %r768, %r2567;
	setp.ge.s32 	%p680, %r6609, %r2568;
	or.pred  	%p681, %p679, %p680;
	@%p681 bra 	$L__BB4_475;
	mul.wide.s32 	%rd804, %r6610, 4;
	add.s64 	%rd805, %rd5, %rd804;
	ld.global.f32 	%f962, [%rd805];
	mad.lo.s32 	%r3897, %r60, 576, %r6608;
	shl.b32 	%r3898, %r54, 5;
	add.s32 	%r3899, %r3897, %r3898;
	shl.b32 	%r3900, %r3899, 1;
	add.s32 	%r3901, %r6617, %r3900;
	ld.shared.u16 	%rs131, [%r3901];
	// begin inline asm
	{  cvt.f32.f16 %f961, %rs131;}

	// end inline asm
	add.f32 	%f963, %f962, %f961;
	add.s32 	%r3902, %r6608, %r2;
	mul.wide.u32 	%rd806, %r3902, 4;
	add.s64 	%rd807, %rd2371, %rd806;
	ld.global.f32 	%f964, [%rd807];
	add.f32 	%f965, %f963, %f964;
	setp.ge.f32 	%p682, %f965, 0f3F800000;
	selp.f32 	%f966, 0f3F800000, 0f00000000, %p682;
	add.s64 	%rd808, %rd3, %rd804;
	st.global.f32 	[%rd808], %f966;
	selp.f32 	%f967, 0f00000000, %f965, %p682;
	st.global.f32 	[%rd805], %f967;
$L__BB4_475:
	setp.ge.s32 	%p683, %r768, %r2567;
	setp.ge.s32 	%p684, %r6616, %r2568;
	or.pred  	%p685, %p683, %p684;
	@%p685 bra 	$L__BB4_477;
	mul.wide.s32 	%rd809, %r6615, 4;
	add.s64 	%rd810, %rd5, %rd809;
	ld.global.f32 	%f969, [%rd810];
	add.s32 	%r3903, %r55, %r6608;
	mad.lo.s32 	%r3904, %r60, 576, %r3903;
	shl.b32 	%r3905, %r54, 5;
	add.s32 	%r3906, %r3904, %r3905;
	shl.b32 	%r3907, %r3906, 1;
	add.s32 	%r3908, %r6617, %r3907;
	ld.shared.u16 	%rs132, [%r3908];
	// begin inline asm
	{  cvt.f32.f16 %f968, %rs132;}

	// end inline asm
	add.f32 	%f970, %f969, %f968;
	add.s32 	%r3909, %r3903, %r2;
	mul.wide.u32 	%rd811, %r3909, 4;
	add.s64 	%rd812, %rd2371, %rd811;
	ld.global.f32 	%f971, [%rd812];
	add.f32 	%f972, %f970, %f971;
	setp.ge.f32 	%p686, %f972, 0f3F800000;
	selp.f32 	%f973, 0f3F800000, 0f00000000, %p686;
	add.s64 	%rd813, %rd3, %rd809;
	st.global.f32 	[%rd813], %f973;
	selp.f32 	%f974, 0f00000000, %f972, %p686;
	st.global.f32 	[%rd810], %f974;
$L__BB4_477:
	setp.ge.s32 	%p687, %r768, %r2567;
	add.s32 	%r794, %r6618, %r55;
	setp.ge.s32 	%p688, %r6614, %r2568;
	or.pred  	%p689, %p687, %p688;
	@%p689 bra 	$L__BB4_479;
	mul.wide.s32 	%rd814, %r6613, 4;
	add.s64 	%rd815, %rd5, %rd814;
	ld.global.f32 	%f976, [%rd815];
	mad.lo.s32 	%r3910, %r60, 576, %r6608;
	shl.b32 	%r3911, %r54, 5;
	add.s32 	%r3912, %r3910, %r3911;
	add.s32 	%r3914, %r3912, %r3894;
	shl.b32 	%r3915, %r3914, 1;
	add.s32 	%r3916, %r6617, %r3915;
	ld.shared.u16 	%rs133, [%r3916];
	// begin inline asm
	{  cvt.f32.f16 %f975, %rs133;}

	// end inline asm
	add.f32 	%f977, %f976, %f975;
	add.s32 	%r3917, %r6608, %r2;
	add.s32 	%r3918, %r3917, %r3894;
	mul.wide.u32 	%rd816, %r3918, 4;
	add.s64 	%rd817, %rd2371, %rd816;
	ld.global.f32 	%f978, [%rd817];
	add.f32 	%f979, %f977, %f978;
	setp.ge.f32 	%p690, %f979, 0f3F800000;
	selp.f32 	%f980, 0f3F800000, 0f00000000, %p690;
	add.s64 	%rd818, %rd3, %rd814;
	st.global.f32 	[%rd818], %f980;
	selp.f32 	%f981, 0f00000000, %f979, %p690;
	st.global.f32 	[%rd815], %f981;
$L__BB4_479:
	setp.ge.s32 	%p691, %r768, %r2567;
	add.s32 	%r795, %r794, %r55;
	setp.ge.s32 	%p692, %r6612, %r2568;
	or.pred  	%p693, %p691, %p692;
	@%p693 bra 	$L__BB4_481;
	mul.wide.s32 	%rd819, %r6611, 4;
	add.s64 	%rd820, %rd5, %rd819;
	ld.global.f32 	%f983, [%rd820];
	mad.lo.s32 	%r3919, %r60, 576, %r6608;
	shl.b32 	%r3920, %r54, 5;
	add.s32 	%r3921, %r3919, %r3920;
	add.s32 	%r3923, %r3921, %r3895;
	shl.b32 	%r3924, %r3923, 1;
	add.s32 	%r3925, %r6617, %r3924;
	ld.shared.u16 	%rs134, [%r3925];
	// begin inline asm
	{  cvt.f32.f16 %f982, %rs134;}

	// end inline asm
	add.f32 	%f984, %f983, %f982;
	add.s32 	%r3926, %r6608, %r2;
	add.s32 	%r3927, %r3926, %r3895;
	mul.wide.u32 	%rd821, %r3927, 4;
	add.s64 	%rd822, %rd2371, %rd821;
	ld.global.f32 	%f985, [%rd822];
	add.f32 	%f986, %f984, %f985;
	setp.ge.f32 	%p694, %f986, 0f3F800000;
	selp.f32 	%f987, 0f3F800000, 0f00000000, %p694;
	add.s64 	%rd823, %rd3, %rd819;
	st.global.f32 	[%rd823], %f987;
	selp.f32 	%f988, 0f00000000, %f986, %p694;
	st.global.f32 	[%rd820], %f988;
$L__BB4_481:
	add.s32 	%r3928, %r795, %r55;
	add.s32 	%r6618, %r3928, %r55;
	shl.b32 	%r3929, %r55, 3;
	add.s32 	%r6617, %r6617, %r3929;
	shl.b32 	%r3930, %r55, 2;
	add.s32 	%r6616, %r6616, %r3930;
	add.s32 	%r6615, %r6615, %r3930;
	mul.wide.u32 	%rd824, %r55, 16;
	add.s64 	%rd2371, %rd2371, %rd824;
	add.s32 	%r6614, %r6614, %r3930;
	add.s32 	%r6613, %r6613, %r3930;
	add.s32 	%r6612, %r6612, %r3930;
	add.s32 	%r6611, %r6611, %r3930;
	add.s32 	%r6610, %r6610, %r3930;
	add.s32 	%r6609, %r6609, %r3930;
	setp.lt.u32 	%p695, %r6618, 32;
	@%p695 bra 	$L__BB4_473;
$L__BB4_482:
	add.s32 	%r806, %r767, %r60;
	setp.gt.u32 	%p696, %r806, 63;
	@%p696 bra 	$L__BB4_1516;
	setp.gt.u32 	%p697, %r7103, 31;
	@%p697 bra 	$L__BB4_505;
	add.s32 	%r807, %r806, %r1;
	mul.lo.s32 	%r808, %r807, %r2568;
	shl.b32 	%r809, %r806, 5;
	and.b32  	%r810, %r63, 3;
	setp.eq.s32 	%p698, %r810, 0;
	mov.u32 	%r6619, %r7103;
	@%p698 bra 	$L__BB4_494;
	setp.ge.s32 	%p699, %r807, %r2567;
	setp.ge.s32 	%p700, %r64, %r2568;
	or.pred  	%p701, %p699, %p700;
	@%p701 bra 	$L__BB4_487;
	add.s32 	%r3933, %r64, %r808;
	mul.wide.s32 	%rd825, %r3933, 4;
	add.s64 	%rd826, %rd5, %rd825;
	ld.global.f32 	%f990, [%rd826];
	add.s32 	%r3934, %r809, %r7103;
	shl.b32 	%r3935, %r3934, 1;
	mov.u32 	%r3936, _ZZ14linear_fuse_ifPfS_S_S_S_iiiE2Cs;
	add.s32 	%r3937, %r3936, %r3935;
	ld.shared.u16 	%rs135, [%r3937];
	// begin inline asm
	{  cvt.f32.f16 %f989, %rs135;}

	// end inline asm
	add.f32 	%f991, %f990, %f989;
	mul.wide.u32 	%rd827, %r64, 4;
	add.s64 	%rd828, %rd2416, %rd827;
	ld.global.f32 	%f992, [%rd828];
	add.f32 	%f993, %f991, %f992;
	setp.ge.f32 	%p702, %f993, 0f3F800000;
	selp.f32 	%f994, 0f3F800000, 0f00000000, %p702;
	add.s64 	%rd829, %rd3, %rd825;
	st.global.f32 	[%rd829], %f994;
	selp.f32 	%f995, 0f00000000, %f993, %p702;
	st.global.f32 	[%rd826], %f995;
$L__BB4_487:
	setp.eq.s32 	%p703, %r810, 1;
	mov.u32 	%r6619, %r61;
	@%p703 bra 	$L__BB4_494;
	setp.ge.s32 	%p704, %r807, %r2567;
	setp.ge.s32 	%p705, %r65, %r2568;
	or.pred  	%p706, %p704, %p705;
	@%p706 bra 	$L__BB4_490;
	add.s32 	%r3938, %r65, %r808;
	mul.wide.s32 	%rd830, %r3938, 4;
	add.s64 	%rd831, %rd5, %rd830;
	ld.global.f32 	%f997, [%rd831];
	add.s32 	%r3939, %r809, %r61;
	shl.b32 	%r3940, %r3939, 1;
	mov.u32 	%r3941, _ZZ14linear_fuse_ifPfS_S_S_S_iiiE2Cs;
	add.s32 	%r3942, %r3941, %r3940;
	ld.shared.u16 	%rs136, [%r3942];
	// begin inline asm
	{  cvt.f32.f16 %f996, %rs136;}

	// end inline asm
	add.f32 	%f998, %f997, %f996;
	ld.global.f32 	%f999, [%rd8];
	add.f32 	%f1000, %f998, %f999;
	setp.ge.f32 	%p707, %f1000, 0f3F800000;
	selp.f32 	%f1001, 0f3F800000, 0f00000000, %p707;
	add.s64 	%rd832, %rd3, %rd830;
	st.global.f32 	[%rd832], %f1001;
	selp.f32 	%f1002, 0f00000000, %f1000, %p707;
	st.global.f32 	[%rd831], %f1002;
$L__BB4_490:
	setp.eq.s32 	%p708, %r810, 2;
	mov.u32 	%r6619, %r66;
	@%p708 bra 	$L__BB4_494;
	setp.ge.s32 	%p709, %r807, %r2567;
	add.s32 	%r812, %r65, %r55;
	setp.ge.s32 	%p710, %r812, %r2568;
	or.pred  	%p711, %p709, %p710;
	@%p711 bra 	$L__BB4_493;
	add.s32 	%r3943, %r812, %r808;
	mul.wide.s32 	%rd833, %r3943, 4;
	add.s64 	%rd834, %rd5, %rd833;
	ld.global.f32 	%f1004, [%rd834];
	add.s32 	%r3944, %r809, %r66;
	shl.b32 	%r3945, %r3944, 1;
	mov.u32 	%r3946, _ZZ14linear_fuse_ifPfS_S_S_S_iiiE2Cs;
	add.s32 	%r3947, %r3946, %r3945;
	ld.shared.u16 	%rs137, [%r3947];
	// begin inline asm
	{  cvt.f32.f16 %f1003, %rs137;}

	// end inline asm
	add.f32 	%f1005, %f1004, %f1003;
	mul.wide.s32 	%rd835, %r55, 4;
	add.s64 	%rd836, %rd8, %rd835;
	ld.global.f32 	%f1006, [%rd836];
	add.f32 	%f1007, %f1005, %f1006;
	setp.ge.f32 	%p712, %f1007, 0f3F800000;
	selp.f32 	%f1008, 0f3F800000, 0f00000000, %p712;
	add.s64 	%rd837, %rd3, %rd833;
	st.global.f32 	[%rd837], %f1008;
	selp.f32 	%f1009, 0f00000000, %f1007, %p712;
	st.global.f32 	[%rd834], %f1009;
$L__BB4_493:
	add.s32 	%r6619, %r66, %r55;
$L__BB4_494:
	setp.lt.u32 	%p713, %r62, 3;
	@%p713 bra 	$L__BB4_505;
	shl.b32 	%r3949, %r55, 1;
	mul.lo.s32 	%r3950, %r55, 3;
	add.s32 	%r6620, %r6619, %r2;
	add.s32 	%r6627, %r6620, %r55;
	add.s32 	%r6626, %r6627, %r808;
	add.s32 	%r6625, %r6620, %r3949;
	add.s32 	%r6621, %r6620, %r808;
	add.s32 	%r6624, %r6621, %r3949;
	add.s32 	%r6623, %r6620, %r3950;
	add.s32 	%r6622, %r6621, %r3950;
	mov.u32 	%r6628, _ZZ14linear_fuse_ifPfS_S_S_S_iiiE2Cs;
	mov.u64 	%rd2372, %rd2416;
	mov.u32 	%r6629, %r6619;
$L__BB4_496:
	setp.ge.s32 	%p714, %r807, %r2567;
	setp.ge.s32 	%p715, %r6620, %r2568;
	or.pred  	%p716, %p714, %p715;
	@%p716 bra 	$L__BB4_498;
	mul.wide.s32 	%rd838, %r6621, 4;
	add.s64 	%rd839, %rd5, %rd838;
	ld.global.f32 	%f1011, [%rd839];
	mad.lo.s32 	%r3952, %r60, 608, %r6619;
	shl.b32 	%r3953, %r54, 5;
	add.s32 	%r3954, %r3952, %r3953;
	shl.b32 	%r3955, %r3954, 1;
	add.s32 	%r3956, %r6628, %r3955;
	ld.shared.u16 	%rs138, [%r3956];
	// begin inline asm
	{  cvt.f32.f16 %f1010, %rs138;}

	// end inline asm
	add.f32 	%f1012, %f1011, %f1010;
	add.s32 	%r3957, %r6619, %r2;
	mul.wide.u32 	%rd840, %r3957, 4;
	add.s64 	%rd841, %rd2372, %rd840;
	ld.global.f32 	%f1013, [%rd841];
	add.f32 	%f1014, %f1012, %f1013;
	setp.ge.f32 	%p717, %f1014, 0f3F800000;
	selp.f32 	%f1015, 0f3F800000, 0f00000000, %p717;
	add.s64 	%rd842, %rd3, %rd838;
	st.global.f32 	[%rd842], %f1015;
	selp.f32 	%f1016, 0f00000000, %f1014, %p717;
	st.global.f32 	[%rd839], %f1016;
$L__BB4_498:
	setp.ge.s32 	%p718, %r807, %r2567;
	setp.ge.s32 	%p719, %r6627, %r2568;
	or.pred  	%p720, %p718, %p719;
	@%p720 bra 	$L__BB4_500;
	mul.wide.s32 	%rd843, %r6626, 4;
	add.s64 	%rd844, %rd5, %rd843;
	ld.global.f32 	%f1018, [%rd844];
	add.s32 	%r3958, %r55, %r6619;
	mad.lo.s32 	%r3959, %r60, 608, %r3958;
	shl.b32 	%r3960, %r54, 5;
	add.s32 	%r3961, %r3959, %r3960;
	shl.b32 	%r3962, %r3961, 1;
	add.s32 	%r3963, %r6628, %r3962;
	ld.shared.u16 	%rs139, [%r3963];
	// begin inline asm
	{  cvt.f32.f16 %f1017, %rs139;}

	// end inline asm
	add.f32 	%f1019, %f1018, %f1017;
	add.s32 	%r3964, %r3958, %r2;
	mul.wide.u32 	%rd845, %r3964, 4;
	add.s64 	%rd846, %rd2372, %rd845;
	ld.global.f32 	%f1020, [%rd846];
	add.f32 	%f1021, %f1019, %f1020;
	setp.ge.f32 	%p721, %f1021, 0f3F800000;
	selp.f32 	%f1022, 0f3F800000, 0f00000000, %p721;
	add.s64 	%rd847, %rd3, %rd843;
	st.global.f32 	[%rd847], %f1022;
	selp.f32 	%f1023, 0f00000000, %f1021, %p721;
	st.global.f32 	[%rd844], %f1023;
$L__BB4_500:
	setp.ge.s32 	%p722, %r807, %r2567;
	add.s32 	%r833, %r6629, %r55;
	setp.ge.s32 	%p723, %r6625, %r2568;
	or.pred  	%p724, %p722, %p723;
	@%p724 bra 	$L__BB4_502;
	mul.wide.s32 	%rd848, %r6624, 4;
	add.s64 	%rd849, %rd5, %rd848;
	ld.global.f32 	%f1025, [%rd849];
	mad.lo.s32 	%r3965, %r60, 608, %r6619;
	shl.b32 	%r3966, %r54, 5;
	add.s32 	%r3967, %r3965, %r3966;
	add.s32 	%r3969, %r3967, %r3949;
	shl.b32 	%r3970, %r3969, 1;
	add.s32 	%r3971, %r6628, %r3970;
	ld.shared.u16 	%rs140, [%r3971];
	// begin inline asm
	{  cvt.f32.f16 %f1024, %rs140;}

	// end inline asm
	add.f32 	%f1026, %f1025, %f1024;
	add.s32 	%r3972, %r6619, %r2;
	add.s32 	%r3973, %r3972, %r3949;
	mul.wide.u32 	%rd850, %r3973, 4;
	add.s64 	%rd851, %rd2372, %rd850;
	ld.global.f32 	%f1027, [%rd851];
	add.f32 	%f1028, %f1026, %f1027;
	setp.ge.f32 	%p725, %f1028, 0f3F800000;
	selp.f32 	%f1029, 0f3F800000, 0f00000000, %p725;
	add.s64 	%rd852, %rd3, %rd848;
	st.global.f32 	[%rd852], %f1029;
	selp.f32 	%f1030, 0f00000000, %f1028, %p725;
	st.global.f32 	[%rd849], %f1030;
$L__BB4_502:
	setp.ge.s32 	%p726, %r807, %r2567;
	add.s32 	%r834, %r833, %r55;
	setp.ge.s32 	%p727, %r6623, %r2568;
	or.pred  	%p728, %p726, %p727;
	@%p728 bra 	$L__BB4_504;
	mul.wide.s32 	%rd853, %r6622, 4;
	add.s64 	%rd854, %rd5, %rd853;
	ld.global.f32 	%f1032, [%rd854];
	mad.lo.s32 	%r3974, %r60, 608, %r6619;
	shl.b32 	%r3975, %r54, 5;
	add.s32 	%r3976, %r3974, %r3975;
	add.s32 	%r3978, %r3976, %r3950;
	shl.b32 	%r3979, %r3978, 1;
	add.s32 	%r3980, %r6628, %r3979;
	ld.shared.u16 	%rs141, [%r3980];
	// begin inline asm
	{  cvt.f32.f16 %f1031, %rs141;}

	// end inline asm
	add.f32 	%f1033, %f1032, %f1031;
	add.s32 	%r3981, %r6619, %r2;
	add.s32 	%r3982, %r3981, %r3950;
	mul.wide.u32 	%rd855, %r3982, 4;
	add.s64 	%rd856, %rd2372, %rd855;
	ld.global.f32 	%f1034, [%rd856];
	add.f32 	%f1035, %f1033, %f1034;
	setp.ge.f32 	%p729, %f1035, 0f3F800000;
	selp.f32 	%f1036, 0f3F800000, 0f00000000, %p729;
	add.s64 	%rd857, %rd3, %rd853;
	st.global.f32 	[%rd857], %f1036;
	selp.f32 	%f1037, 0f00000000, %f1035, %p729;
	st.global.f32 	[%rd854], %f1037;
$L__BB4_504:
	add.s32 	%r3983, %r834, %r55;
	add.s32 	%r6629, %r3983, %r55;
	shl.b32 	%r3984, %r55, 3;
	add.s32 	%r6628, %r6628, %r3984;
	shl.b32 	%r3985, %r55, 2;
	add.s32 	%r6627, %r6627, %r3985;
	add.s32 	%r6626, %r6626, %r3985;
	mul.wide.u32 	%rd858, %r55, 16;
	add.s64 	%rd2372, %rd2372, %rd858;
	add.s32 	%r6625, %r6625, %r3985;
	add.s32 	%r6624, %r6624, %r3985;
	add.s32 	%r6623, %r6623, %r3985;
	add.s32 	%r6622, %r6622, %r3985;
	add.s32 	%r6621, %r6621, %r3985;
	add.s32 	%r6620, %r6620, %r3985;
	setp.lt.u32 	%p730, %r6629, 32;
	@%p730 bra 	$L__BB4_496;
$L__BB4_505:
	add.s32 	%r845, %r806, %r60;
	setp.gt.u32 	%p731, %r845, 63;
	@%p731 bra 	$L__BB4_1516;
	setp.gt.u32 	%p732, %r7103, 31;
	@%p732 bra 	$L__BB4_528;
	add.s32 	%r846, %r845, %r1;
	mul.lo.s32 	%r847, %r846, %r2568;
	shl.b32 	%r848, %r845, 5;
	and.b32  	%r849, %r63, 3;
	setp.eq.s32 	%p733, %r849, 0;
	mov.u32 	%r6630, %r7103;
	@%p733 bra 	$L__BB4_517;
	setp.ge.s32 	%p734, %r846, %r2567;
	setp.ge.s32 	%p735, %r64, %r2568;
	or.pred  	%p736, %p734, %p735;
	@%p736 bra 	$L__BB4_510;
	add.s32 	%r3988, %r64, %r847;
	mul.wide.s32 	%rd859, %r3988, 4;
	add.s64 	%rd860, %rd5, %rd859;
	ld.global.f32 	%f1039, [%rd860];
	add.s32 	%r3989, %r848, %r7103;
	shl.b32 	%r3990, %r3989, 1;
	mov.u32 	%r3991, _ZZ14linear_fuse_ifPfS_S_S_S_iiiE2Cs;
	add.s32 	%r3992, %r3991, %r3990;
	ld.shared.u16 	%rs142, [%r3992];
	// begin inline asm
	{  cvt.f32.f16 %f1038, %rs142;}

	// end inline asm
	add.f32 	%f1040, %f1039, %f1038;
	mul.wide.u32 	%rd861, %r64, 4;
	add.s64 	%rd862, %rd2416, %rd861;
	ld.global.f32 	%f1041, [%rd862];
	add.f32 	%f1042, %f1040, %f1041;
	setp.ge.f32 	%p737, %f1042, 0f3F800000;
	selp.f32 	%f1043, 0f3F800000, 0f00000000, %p737;
	add.s64 	%rd863, %rd3, %rd859;
	st.global.f32 	[%rd863], %f1043;
	selp.f32 	%f1044, 0f00000000, %f1042, %p737;
	st.global.f32 	[%rd860], %f1044;
$L__BB4_510:
	setp.eq.s32 	%p738, %r849, 1;
	mov.u32 	%r6630, %r61;
	@%p738 bra 	$L__BB4_517;
	setp.ge.s32 	%p739, %r846, %r2567;
	setp.ge.s32 	%p740, %r65, %r2568;
	or.pred  	%p741, %p739, %p740;
	@%p741 bra 	$L__BB4_513;
	add.s32 	%r3993, %r65, %r847;
	mul.wide.s32 	%rd864, %r3993, 4;
	add.s64 	%rd865, %rd5, %rd864;
	ld.global.f32 	%f1046, [%rd865];
	add.s32 	%r3994, %r848, %r61;
	shl.b32 	%r3995, %r3994, 1;
	mov.u32 	%r3996, _ZZ14linear_fuse_ifPfS_S_S_S_iiiE2Cs;
	add.s32 	%r3997, %r3996, %r3995;
	ld.shared.u16 	%rs143, [%r3997];
	// begin inline asm
	{  cvt.f32.f16 %f1045, %rs143;}

	// end inline asm
	add.f32 	%f1047, %f1046, %f1045;
	ld.global.f32 	%f1048, [%rd8];
	add.f32 	%f1049, %f1047, %f1048;
	setp.ge.f32 	%p742, %f1049, 0f3F800000;
	selp.f32 	%f1050, 0f3F800000, 0f00000000, %p742;
	add.s64 	%rd866, %rd3, %rd864;
	st.global.f32 	[%rd866], %f1050;
	selp.f32 	%f1051, 0f00000000, %f1049, %p742;
	st.global.f32 	[%rd865], %f1051;
$L__BB4_513:
	setp.eq.s32 	%p743, %r849, 2;
	mov.u32 	%r6630, %r66;
	@%p743 bra 	$L__BB4_517;
	setp.ge.s32 	%p744, %r846, %r2567;
	add.s32 	%r851, %r65, %r55;
	setp.ge.s32 	%p745, %r851, %r2568;
	or.pred  	%p746, %p744, %p745;
	@%p746 bra 	$L__BB4_516;
	add.s32 	%r3998, %r851, %r847;
	mul.wide.s32 	%rd867, %r3998, 4;
	add.s64 	%rd868, %rd5, %rd867;
	ld.global.f32 	%f1053, [%rd868];
	add.s32 	%r3999, %r848, %r66;
	shl.b32 	%r4000, %r3999, 1;
	mov.u32 	%r4001, _ZZ14linear_fuse_ifPfS_S_S_S_iiiE2Cs;
	add.s32 	%r4002, %r4001, %r4000;
	ld.shared.u16 	%rs144, [%r4002];
	// begin inline asm
	{  cvt.f32.f16 %f1052, %rs144;}

	// end inline asm
	add.f32 	%f1054, %f1053, %f1052;
	mul.wide.s32 	%rd869, %r55, 4;
	add.s64 	%rd870, %rd8, %rd869;
	ld.global.f32 	%f1055, [%rd870];
	add.f32 	%f1056, %f1054, %f1055;
	setp.ge.f32 	%p747, %f1056, 0f3F800000;
	selp.f32 	%f1057, 0f3F800000, 0f00000000, %p747;
	add.s64 	%rd871, %rd3, %rd867;
	st.global.f32 	[%rd871], %f1057;
	selp.f32 	%f1058, 0f00000000, %f1056, %p747;
	st.global.f32 	[%rd868], %f1058;
$L__BB4_516:
	add.s32 	%r6630, %r66, %r55;
$L__BB4_517:
	setp.lt.u32 	%p748, %r62, 3;
	@%p748 bra 	$L__BB4_528;
	shl.b32 	%r4004, %r55, 1;
	mul.lo.s32 	%r4005, %r55, 3;
	add.s32 	%r6631, %r6630, %r2;
	add.s32 	%r6638, %r6631, %r55;
	add.s32 	%r6637, %r6638, %r847;
	add.s32 	%r6636, %r6631, %r4004;
	add.s32 	%r6632, %r6631, %r847;
	add.s32 	%r6635, %r6632, %r4004;
	add.s32 	%r6634, %r6631, %r4005;
	add.s32 	%r6633, %r6632, %r4005;
	mov.u32 	%r6639, _ZZ14linear_fuse_ifPfS_S_S_S_iiiE2Cs;
	mov.u64 	%rd2373, %rd2416;
	mov.u32 	%r6640, %r6630;
$L__BB4_519:
	setp.ge.s32 	%p749, %r846, %r2567;
	setp.ge.s32 	%p750, %r6631, %r2568;
	or.pred  	%p751, %p749, %p750;
	@%p751 bra 	$L__BB4_521;
	mul.wide.s32 	%rd872, %r6632, 4;
	add.s64 	%rd873, %rd5, %rd872;
	ld.global.f32 	%f1060, [%rd873];
	mad.lo.s32 	%r4007, %r60, 640, %r6630;
	shl.b32 	%r4008, %r54, 5;
	add.s32 	%r4009, %r4007, %r4008;
	shl.b32 	%r4010, %r4009, 1;
	add.s32 	%r4011, %r6639, %r4010;
	ld.shared.u16 	%rs145, [%r4011];
	// begin inline asm
	{  cvt.f32.f16 %f1059, %rs145;}

	// end inline asm
	add.f32 	%f1061, %f1060, %f1059;
	add.s32 	%r4012, %r6630, %r2;
	mul.wide.u32 	%rd874, %r4012, 4;
	add.s64 	%rd875, %rd2373, %rd874;
	ld.global.f32 	%f1062, [%rd875];
	add.f32 	%f1063, %f1061, %f1062;
	setp.ge.f32 	%p752, %f1063, 0f3F800000;
	selp.f32 	%f1064, 0f3F800000, 0f00000000, %p752;
	add.s64 	%rd876, %rd3, %rd872;
	st.global.f32 	[%rd876], %f1064;
	selp.f32 	%f1065, 0f00000000, %f1063, %p752;
	st.global.f32 	[%rd873], %f1065;
$L__BB4_521:
	setp.ge.s32 	%p753, %r846, %r2567;
	setp.ge.s32 	%p754, %r6638, %r2568;
	or.pred  	%p755, %p753, %p754;
	@%p755 bra 	$L__BB4_523;
	mul.wide.s32 	%rd877, %r6637, 4;
	add.s64 	%rd878, %rd5, %rd877;
	ld.global.f32 	%f1067, [%rd878];
	add.s32 	%r4013, %r55, %r6630;
	mad.lo.s32 	%r4014, %r60, 640, %r4013;
	shl.b32 	%r4015, %r54, 5;
	add.s32 	%r4016, %r4014, %r4015;
	shl.b32 	%r4017, %r4016, 1;
	add.s32 	%r4018, %r6639, %r4017;
	ld.shared.u16 	%rs146, [%r4018];
	// begin inline asm
	{  cvt.f32.f16 %f1066, %rs146;}

	// end inline asm
	add.f32 	%f1068, %f1067, %f1066;
	add.s32 	%r4019, %r4013, %r2;
	mul.wide.u32 	%rd879, %r4019, 4;
	add.s64 	%rd880, %rd2373, %rd879;
	ld.global.f32 	%f1069, [%rd880];
	add.f32 	%f1070, %f1068, %f1069;
	setp.ge.f32 	%p756, %f1070, 0f3F800000;
	selp.f32 	%f1071, 0f3F800000, 0f00000000, %p756;
	add.s64 	%rd881, %rd3, %rd877;
	st.global.f32 	[%rd881], %f1071;
	selp.f32 	%f1072, 0f00000000, %f1070, %p756;
	st.global.f32 	[%rd878], %f1072;
$L__BB4_523:
	setp.ge.s32 	%p757, %r846, %r2567;
	add.s32 	%r872, %r6640, %r55;
	setp.ge.s32 	%p758, %r6636, %r2568;
	or.pred  	%p759, %p757, %p758;
	@%p759 bra 	$L__BB4_525;
	mul.wide.s32 	%rd882, %r6635, 4;
	add.s64 	%rd883, %rd5, %rd882;
	ld.global.f32 	%f1074, [%rd883];
	mad.lo.s32 	%r4020, %r60, 640, %r6630;
	shl.b32 	%r4021, %r54, 5;
	add.s32 	%r4022, %r4020, %r4021;
	add.s32 	%r4024, %r4022, %r4004;
	shl.b32 	%r4025, %r4024, 1;
	add.s32 	%r4026, %r6639, %r4025;
	ld.shared.u16 	%rs147, [%r4026];
	// begin inline asm
	{  cvt.f32.f16 %f1073, %rs147;}

	// end inline asm
	add.f32 	%f1075, %f1074, %f1073;
	add.s32 	%r4027, %r6630, %r2;
	add.s32 	%r4028, %r4027, %r4004;
	mul.wide.u32 	%rd884, %r4028, 4;
	add.s64 	%rd885, %rd2373, %rd884;
	ld.global.f32 	%f1076, [%rd885];
	add.f32 	%f1077, %f1075, %f1076;
	setp.ge.f32 	%p760, %f1077, 0f3F800000;
	selp.f32 	%f1078, 0f3F800000, 0f00000000, %p760;
	add.s64 	%rd886, %rd3, %rd882;
	st.global.f32 	[%rd886], %f1078;
	selp.f32 	%f1079, 0f00000000, %f1077, %p760;
	st.global.f32 	[%rd883], %f1079;
$L__BB4_525:
	setp.ge.s32 	%p761, %r846, %r2567;
	add.s32 	%r873, %r872, %r55;
	setp.ge.s32 	%p762, %r6634, %r2568;
	or.pred  	%p763, %p761, %p762;
	@%p763 bra 	$L__BB4_527;
	mul.wide.s32 	%rd887, %r6633, 4;
	add.s64 	%rd888, %rd5, %rd887;
	ld.global.f32 	%f1081, [%rd888];
	mad.lo.s32 	%r4029, %r60, 640, %r6630;
	shl.b32 	%r4030, %r54, 5;
	add.s32 	%r4031, %r4029, %r4030;
	add.s32 	%r4033, %r4031, %r4005;
	shl.b32 	%r4034, %r4033, 1;
	add.s32 	%r4035, %r6639, %r4034;
	ld.shared.u16 	%rs148, [%r4035];
	// begin inline asm
	{  cvt.f32.f16 %f1080, %rs148;}

	// end inline asm
	add.f32 	%f1082, %f1081, %f1080;
	add.s32 	%r4036, %r6630, %r2;
	add.s32 	%r4037, %r4036, %r4005;
	mul.wide.u32 	%rd889, %r4037, 4;
	add.s64 	%rd890, %rd2373, %rd889;
	ld.global.f32 	%f1083, [%rd890];
	add.f32 	%f1084, %f1082, %f1083;
	setp.ge.f32 	%p764, %f1084, 0f3F800000;
	selp.f32 	%f1085, 0f3F800000, 0f00000000, %p764;
	add.s64 	%rd891, %rd3, %rd887;
	st.global.f32 	[%rd891], %f1085;
	selp.f32 	%f1086, 0f00000000, %f1084, %p764;
	st.global.f32 	[%rd888], %f1086;
$L__BB4_527:
	add.s32 	%r4038, %r873, %r55;
	add.s32 	%r6640, %r4038, %r55;
	shl.b32 	%r4039, %r55, 3;
	add.s32 	%r6639, %r6639, %r4039;
	shl.b32 	%r4040, %r55, 2;
	add.s32 	%r6638, %r6638, %r4040;
	add.s32 	%r6637, %r6637, %r4040;
	mul.wide.u32 	%rd892, %r55, 16;
	add.s64 	%rd2373, %rd2373, %rd892;
	add.s32 	%r6636, %r6636, %r4040;
	add.s32 	%r6635, %r6635, %r4040;
	add.s32 	%r6634, %r6634, %r4040;
	add.s32 	%r6633, %r6633, %r4040;
	add.s32 	%r6632, %r6632, %r4040;
	add.s32 	%r6631, %r6631, %r4040;
	setp.lt.u32 	%p765, %r6640, 32;
	@%p765 bra 	$L__BB4_519;
$L__BB4_528:
	add.s32 	%r884, %r845, %r60;
	setp.gt.u32 	%p766, %r884, 63;
	@%p766 bra 	$L__BB4_1516;
	setp.gt.u32 	%p767, %r7103, 31;
	@%p767 bra 	$L__BB4_551;
	add.s32 	%r885, %r884, %r1;
	mul.lo.s32 	%r886, %r885, %r2568;
	shl.b32 	%r887, %r884, 5;
	and.b32  	%r888, %r63, 3;
	setp.eq.s32 	%p768, %r888, 0;
	mov.u32 	%r6641, %r7103;
	@%p768 bra 	$L__BB4_540;
	setp.ge.s32 	%p769, %r885, %r2567;
	setp.ge.s32 	%p770, %r64, %r2568;
	or.pred  	%p771, %p769, %p770;
	@%p771 bra 	$L__BB4_533;
	add.s32 	%r4043, %r64, %r886;
	mul.wide.s32 	%rd893, %r4043, 4;
	add.s64 	%rd894, %rd5, %rd893;
	ld.global.f32 	%f1088, [%rd894];
	add.s32 	%r4044, %r887, %r7103;
	shl.b32 	%r4045, %r4044, 1;
	mov.u32 	%r4046, _ZZ14linear_fuse_ifPfS_S_S_S_iiiE2Cs;
	add.s32 	%r4047, %r4046, %r4045;
	ld.shared.u16 	%rs149, [%r4047];
	// begin inline asm
	{  cvt.f32.f16 %f1087, %rs149;}

	// end inline asm
	add.f32 	%f1089, %f1088, %f1087;
	mul.wide.u32 	%rd895, %r64, 4;
	add.s64 	%rd896, %rd2416, %rd895;
	ld.global.f32 	%f1090, [%rd896];
	add.f32 	%f1091, %f1089, %f1090;
	setp.ge.f32 	%p772, %f1091, 0f3F800000;
	selp.f32 	%f1092, 0f3F800000, 0f00000000, %p772;
	add.s64 	%rd897, %rd3, %rd893;
	st.global.f32 	[%rd897], %f1092;
	selp.f32 	%f1093, 0f00000000, %f1091, %p772;
	st.global.f32 	[%rd894], %f1093;
$L__BB4_533:
	setp.eq.s32 	%p773, %r888, 1;
	mov.u32 	%r6641, %r61;
	@%p773 bra 	$L__BB4_540;
	setp.ge.s32 	%p774, %r885, %r2567;
	setp.ge.s32 	%p775, %r65, %r2568;
	or.pred  	%p776, %p774, %p775;
	@%p776 bra 	$L__BB4_536;
	add.s32 	%r4048, %r65, %r886;
	mul.wide.s32 	%rd898, %r4048, 4;
	add.s64 	%rd899, %rd5, %rd898;
	ld.global.f32 	%f1095, [%rd899];
	add.s32 	%r4049, %r887, %r61;
	shl.b32 	%r4050, %r4049, 1;
	mov.u32 	%r4051, _ZZ14linear_fuse_ifPfS_S_S_S_iiiE2Cs;
	add.s32 	%r4052, %r4051, %r4050;
	ld.shared.u16 	%rs150, [%r4052];
	// begin inline asm
	{  cvt.f32.f16 %f1094, %rs150;}

	// end inline asm
	add.f32 	%f1096, %f1095, %f1094;
	ld.global.f32 	%f1097, [%rd8];
	add.f32 	%f1098, %f1096, %f1097;
	setp.ge.f32 	%p777, %f1098, 0f3F800000;
	selp.f32 	%f1099, 0f3F800000, 0f00000000, %p777;
	add.s64 	%rd900, %rd3, %rd898;
	st.global.f32 	[%rd900], %f1099;
	selp.f32 	%f1100, 0f00000000, %f1098, %p777;
	st.global.f32 	[%rd899], %f1100;
$L__BB4_536:
	setp.eq.s32 	%p778, %r888, 2;
	mov.u32 	%r6641, %r66;
	@%p778 bra 	$L__BB4_540;
	setp.ge.s32 	%p779, %r885, %r2567;
	add.s32 	%r890, %r65, %r55;
	setp.ge.s32 	%p780, %r890, %r2568;
	or.pred  	%p781, %p779, %p780;
	@%p781 bra 	$L__BB4_539;
	add.s32 	%r4053, %r890, %r886;
	mul.wide.s32 	%rd901, %r4053, 4;
	add.s64 	%rd902, %rd5, %rd901;
	ld.global.f32 	%f1102, [%rd902];
	add.s32 	%r4054, %r887, %r66;
	shl.b32 	%r4055, %r4054, 1;
	mov.u32 	%r4056, _ZZ14linear_fuse_ifPfS_S_S_S_iiiE2Cs;
	add.s32 	%r4057, %r4056, %r4055;
	ld.shared.u16 	%rs151, [%r4057];
	// begin inline asm
	{  cvt.f32.f16 %f1101, %rs151;}

	// end inline asm
	add.f32 	%f1103, %f1102, %f1101;
	mul.wide.s32 	%rd903, %r55, 4;
	add.s64 	%rd904, %rd8, %rd903;
	ld.global.f32 	%f1104, [%rd904];
	add.f32 	%f1105, %f1103, %f1104;
	setp.ge.f32 	%p782, %f1105, 0f3F800000;
	selp.f32 	%f1106, 0f3F800000, 0f00000000, %p782;
	add.s64 	%rd905, %rd3, %rd901;
	st.global.f32 	[%rd905], %f1106;
	selp.f32 	%f1107, 0f00000000, %f1105, %p782;
	st.global.f32 	[%rd902], %f1107;
$L__BB4_539:
	add.s32 	%r6641, %r66, %r55;
$L__BB4_540:
	setp.lt.u32 	%p783, %r62, 3;
	@%p783 bra 	$L__BB4_551;
	shl.b32 	%r4059, %r55, 1;
	mul.lo.s32 	%r4060, %r55, 3;
	add.s32 	%r6642, %r6641, %r2;
	add.s32 	%r6649, %r6642, %r55;
	add.s32 	%r6648, %r6649, %r886;
	add.s32 	%r6647, %r6642, %r4059;
	add.s32 	%r6643, %r6642, %r886;
	add.s32 	%r6646, %r6643, %r4059;
	add.s32 	%r6645, %r6642, %r4060;
	add.s32 	%r6644, %r6643, %r4060;
	mov.u32 	%r6650, _ZZ14linear_fuse_ifPfS_S_S_S_iiiE2Cs;
	mov.u64 	%rd2374, %rd2416;
	mov.u32 	%r6651, %r6641;
$L__BB4_542:
	setp.ge.s32 	%p784, %r885, %r2567;
	setp.ge.s32 	%p785, %r6642, %r2568;
	or.pred  	%p786, %p784, %p785;
	@%p786 bra 	$L__BB4_544;
	mul.wide.s32 	%rd906, %r6643, 4;
	add.s64 	%rd907, %rd5, %rd906;
	ld.global.f32 	%f1109, [%rd907];
	mad.lo.s32 	%r4062, %r60, 672, %r6641;
	shl.b32 	%r4063, %r54, 5;
	add.s32 	%r4064, %r4062, %r4063;
	shl.b32 	%r4065, %r4064, 1;
	add.s32 	%r4066, %r6650, %r4065;
	ld.shared.u16 	%rs152, [%r4066];
	// begin inline asm
	{  cvt.f32.f16 %f1108, %rs152;}

	// end inline asm
	add.f32 	%f1110, %f1109, %f1108;
	add.s32 	%r4067, %r6641, %r2;
	mul.wide.u32 	%rd908, %r4067, 4;
	add.s64 	%rd909, %rd2374, %rd908;
	ld.global.f32 	%f1111, [%rd909];
	add.f32 	%f1112, %f1110, %f1111;
	setp.ge.f32 	%p787, %f1112, 0f3F800000;
	selp.f32 	%f1113, 0f3F800000, 0f00000000, %p787;
	add.s64 	%rd910, %rd3, %rd906;
	st.global.f32 	[%rd910], %f1113;
	selp.f32 	%f1114, 0f00000000, %f1112, %p787;
	st.global.f32 	[%rd907], %f1114;
$L__BB4_544:
	setp.ge.s32 	%p788, %r885, %r2567;
	setp.ge.s32 	%p789, %r6649, %r2568;
	or.pred  	%p790, %p788, %p789;
	@%p790 bra 	$L__BB4_546;
	mul.wide.s32 	%rd911, %r6648, 4;
	add.s64 	%rd912, %rd5, %rd911;
	ld.global.f32 	%f1116, [%rd912];
	add.s32 	%r4068, %r55, %r6641;
	mad.lo.s32 	%r4069, %r60, 672, %r4068;
	shl.b32 	%r4070, %r54, 5;
	add.s32 	%r4071, %r4069, %r4070;
	shl.b32 	%r4072, %r4071, 1;
	add.s32 	%r4073, %r6650, %r4072;
	ld.shared.u16 	%rs153, [%r4073];
	// begin inline asm
	{  cvt.f32.f16 %f1115, %rs153;}

	// end inline asm
	add.f32 	%f1117, %f1116, %f1115;
	add.s32 	%r4074, %r4068, %r2;
	mul.wide.u32 	%rd913, %r4074, 4;
	add.s64 	%rd914, %rd2374, %rd913;
	ld.global.f32 	%f1118, [%rd914];
	add.f32 	%f1119, %f1117, %f1118;
	setp.ge.f32 	%p791, %f1119, 0f3F800000;
	selp.f32 	%f1120, 0f3F800000, 0f00000000, %p791;
	add.s64 	%rd915, %rd3, %rd911;
	st.global.f32 	[%rd915], %f1120;
	selp.f32 	%f1121, 0f00000000, %f1119, %p791;
	st.global.f32 	[%rd912], %f1121;
$L__BB4_546:
	setp.ge.s32 	%p792, %r885, %r2567;
	add.s32 	%r911, %r6651, %r55;
	setp.ge.s32 	%p793, %r6647, %r2568;
	or.pred  	%p794, %p792, %p793;
	@%p794 bra 	$L__BB4_548;
	mul.wide.s32 	%rd916, %r6646, 4;
	add.s64 	%rd917, %rd5, %rd916;
	ld.global.f32 	%f1123, [%rd917];
	mad.lo.s32 	%r4075, %r60, 672, %r6641;
	shl.b32 	%r4076, %r54, 5;
	add.s32 	%r4077, %r4075, %r4076;
	add.s32 	%r4079, %r4077, %r4059;
	shl.b32 	%r4080, %r4079, 1;
	add.s32 	%r4081, %r6650, %r4080;
	ld.shared.u16 	%rs154, [%r4081];
	// begin inline asm
	{  cvt.f32.f16 %f1122, %rs154;}

	// end inline asm
	add.f32 	%f1124, %f1123, %f1122;
	add.s32 	%r4082, %r6641, %r2;
	add.s32 	%r4083, %r4082, %r4059;
	mul.wide.u32 	%rd918, %r4083, 4;
	add.s64 	%rd919, %rd2374, %rd918;
	ld.global.f32 	%f1125, [%rd919];
	add.f32 	%f1126, %f1124, %f1125;
	setp.ge.f32 	%p795, %f1126, 0f3F800000;
	selp.f32 	%f1127, 0f3F800000, 0f00000000, %p795;
	add.s64 	%rd920, %rd3, %rd916;
	st.global.f32 	[%rd920], %f1127;
	selp.f32 	%f1128, 0f00000000, %f1126, %p795;
	st.global.f32 	[%rd917], %f1128;
$L__BB4_548:
	setp.ge.s32 	%p796, %r885, %r2567;
	add.s32 	%r912, %r911, %r55;
	setp.ge.s32 	%p797, %r6645, %r2568;
	or.pred  	%p798, %p796, %p797;
	@%p798 bra 	$L__BB4_550;
	mul.wide.s32 	%rd921, %r6644, 4;
	add.s64 	%rd922, %rd5, %rd921;
	ld.global.f32 	%f1130, [%rd922];
	mad.lo.s32 	%r4084, %r60, 672, %r6641;
	shl.b32 	%r4085, %r54, 5;
	add.s32 	%r4086, %r4084, %r4085;
	add.s32 	%r4088, %r4086, %r4060;
	shl.b32 	%r4089, %r4088, 1;
	add.s32 	%r4090, %r6650, %r4089;
	ld.shared.u16 	%rs155, [%r4090];
	// begin inline asm
	{  cvt.f32.f16 %f1129, %rs155;}

	// end inline asm
	add.f32 	%f1131, %f1130, %f1129;
	add.s32 	%r4091, %r6641, %r2;
	add.s32 	%r4092, %r4091, %r4060;
	mul.wide.u32 	%rd923, %r4092, 4;
	add.s64 	%rd924, %rd2374, %rd923;
	ld.global.f32 	%f1132, [%rd924];
	add.f32 	%f1133, %f1131, %f1132;
	setp.ge.f32 	%p799, %f1133, 0f3F800000;
	selp.f32 	%f1134, 0f3F800000, 0f00000000, %p799;
	add.s64 	%rd925, %rd3, %rd921;
	st.global.f32 	[%rd925], %f1134;
	selp.f32 	%f1135, 0f00000000, %f1133, %p799;
	st.global.f32 	[%rd922], %f1135;
$L__BB4_550:
	add.s32 	%r4093, %r912, %r55;
	add.s32 	%r6651, %r4093, %r55;
	shl.b32 	%r4094, %r55, 3;
	add.s32 	%r6650, %r6650, %r4094;
	shl.b32 	%r4095, %r55, 2;
	add.s32 	%r6649, %r6649, %r4095;
	add.s32 	%r6648, %r6648, %r4095;
	mul.wide.u32 	%rd926, %r55, 16;
	add.s64 	%rd2374, %rd2374, %rd926;
	add.s32 	%r6647, %r6647, %r4095;
	add.s32 	%r6646, %r6646, %r4095;
	add.s32 	%r6645, %r6645, %r4095;
	add.s32 	%r6644, %r6644, %r4095;
	add.s32 	%r6643, %r6643, %r4095;
	add.s32 	%r6642, %r6642, %r4095;
	setp.lt.u32 	%p800, %r6651, 32;
	@%p800 bra 	$L__BB4_542;
$L__BB4_551:
	add.s32 	%r923, %r884, %r60;
	setp.gt.u32 	%p801, %r923, 63;
	@%p801 bra 	$L__BB4_1516;
	setp.gt.u32 	%p802, %r7103, 31;
	@%p802 bra 	$L__BB4_574;
	add.s32 	%r924, %r923, %r1;
	mul.lo.s32 	%r925, %r924, %r2568;
	shl.b32 	%r926, %r923, 5;
	and.b32  	%r927, %r63, 3;
	setp.eq.s32 	%p803, %r927, 0;
	mov.u32 	%r6652, %r7103;
	@%p803 bra 	$L__BB4_563;
	setp.ge.s32 	%p804, %r924, %r2567;
	setp.ge.s32 	%p805, %r64, %r2568;
	or.pred  	%p806, %p804, %p805;
	@%p806 bra 	$L__BB4_556;
	add.s32 	%r4098, %r64, %r925;
	mul.wide.s32 	%rd927, %r4098, 4;
	add.s64 	%rd928, %rd5, %rd927;
	ld.global.f32 	%f1137, [%rd928];
	add.s32 	%r4099, %r926, %r7103;
	shl.b32 	%r4100, %r4099, 1;
	mov.u32 	%r4101, _ZZ14linear_fuse_ifPfS_S_S_S_iiiE2Cs;
	add.s32 	%r4102, %r4101, %r4100;
	ld.shared.u16 	%rs156, [%r4102];
	// begin inline asm
	{  cvt.f32.f16 %f1136, %rs156;}

	// end inline asm
	add.f32 	%f1138, %f1137, %f1136;
	mul.wide.u32 	%rd929, %r64, 4;
	add.s64 	%rd930, %rd2416, %rd929;
	ld.global.f32 	%f1139, [%rd930];
	add.f32 	%f1140, %f1138, %f1139;
	setp.ge.f32 	%p807, %f1140, 0f3F800000;
	selp.f32 	%f1141, 0f3F800000, 0f00000000, %p807;
	add.s64 	%rd931, %rd3, %rd927;
	st.global.f32 	[%rd931], %f1141;
	selp.f32 	%f1142, 0f00000000, %f1140, %p807;
	st.global.f32 	[%rd928], %f1142;
$L__BB4_556:
	setp.eq.s32 	%p808, %r927, 1;
	mov.u32 	%r6652, %r61;
	@%p808 bra 	$L__BB4_563;
	setp.ge.s32 	%p809, %r924, %r2567;
	setp.ge.s32 	%p810, %r65, %r2568;
	or.pred  	%p811, %p809, %p810;
	@%p811 bra 	$L__BB4_559;
	add.s32 	%r4103, %r65, %r925;
	mul.wide.s32 	%rd932, %r4103, 4;
	add.s64 	%rd933, %rd5, %rd932;
	ld.global.f32 	%f1144, [%rd933];
	add.s32 	%r4104, %r926, %r61;
	shl.b32 	%r4105, %r4104, 1;
	mov.u32 	%r4106, _ZZ14linear_fuse_ifPfS_S_S_S_iiiE2Cs;
	add.s32 	%r4107, %r4106, %r4105;
	ld.shared.u16 	%rs157, [%r4107];
	// begin inline asm
	{  cvt.f32.f16 %f1143, %rs157;}

	// end inline asm
	add.f32 	%f1145, %f1144, %f1143;
	ld.global.f32 	%f1146, [%rd8];
	add.f32 	%f1147, %f1145, %f1146;
	setp.ge.f32 	%p812, %f1147, 0f3F800000;
	selp.f32 	%f1148, 0f3F800000, 0f00000000, %p812;
	add.s64 	%rd934, %rd3, %rd932;
	st.global.f32 	[%rd934], %f1148;
	selp.f32 	%f1149, 0f00000000, %f1147, %p812;
	st.global.f32 	[%rd933], %f1149;
$L__BB4_559:
	setp.eq.s32 	%p813, %r927, 2;
	mov.u32 	%r6652, %r66;
	@%p813 bra 	$L__BB4_563;
	setp.ge.s32 	%p814, %r924, %r2567;
	add.s32 	%r929, %r65, %r55;
	setp.ge.s32 	%p815, %r929, %r2568;
	or.pred  	%p816, %p814, %p815;
	@%p816 bra 	$L__BB4_562;
	add.s32 	%r4108, %r929, %r925;
	mul.wide.s32 	%rd935, %r4108, 4;
	add.s64 	%rd936, %rd5, %rd935;
	ld.global.f32 	%f1151, [%rd936];
	add.s32 	%r4109, %r926, %r66;
	shl.b32 	%r4110, %r4109, 1;
	mov.u32 	%r4111, _ZZ14linear_fuse_ifPfS_S_S_S_iiiE2Cs;
	add.s32 	%r4112, %r4111, %r4110;
	ld.shared.u16 	%rs158, [%r4112];
	// begin inline asm
	{  cvt.f32.f16 %f1150, %rs158;}

	// end inline asm
	add.f32 	%f1152, %f1151, %f1150;
	mul.wide.s32 	%rd937, %r55, 4;
	add.s64 	%rd938, %rd8, %rd937;
	ld.global.f32 	%f1153, [%rd938];
	add.f32 	%f1154, %f1152, %f1153;
	setp.ge.f32 	%p817, %f1154, 0f3F800000;
	selp.f32 	%f1155, 0f3F800000, 0f00000000, %p817;
	add.s64 	%rd939, %rd3, %rd935;
	st.global.f32 	[%rd939], %f1155;
	selp.f32 	%f1156, 0f00000000, %f1154, %p817;
	st.global.f32 	[%rd936], %f1156;
$L__BB4_562:
	add.s32 	%r6652, %r66, %r55;
$L__BB4_563:
	setp.lt.u32 	%p818, %r62, 3;
	@%p818 bra 	$L__BB4_574;
	shl.b32 	%r4114, %r55, 1;
	mul.lo.s32 	%r4115, %r55, 3;
	add.s32 	%r6653, %r6652, %r2;
	add.s32 	%r6660, %r6653, %r55;
	add.s32 	%r6659, %r6660, %r925;
	add.s32 	%r6658, %r6653, %r4114;
	add.s32 	%r6654, %r6653, %r925;
	add.s32 	%r6657, %r6654, %r4114;
	add.s32 	%r6656, %r6653, %r4115;
	add.s32 	%r6655, %r6654, %r4115;
	mov.u32 	%r6661, _ZZ14linear_fuse_ifPfS_S_S_S_iiiE2Cs;
	mov.u64 	%rd2375, %rd2416;
	mov.u32 	%r6662, %r6652;
$L__BB4_565:
	setp.ge.s32 	%p819, %r924, %r2567;
	setp.ge.s32 	%p820, %r6653, %r2568;
	or.pred  	%p821, %p819, %p820;
	@%p821 bra 	$L__BB4_567;
	mul.wide.s32 	%rd940, %r6654, 4;
	add.s64 	%rd941, %rd5, %rd940;
	ld.global.f32 	%f1158, [%rd941];
	mad.lo.s32 	%r4117, %r60, 704, %r6652;
	shl.b32 	%r4118, %r54, 5;
	add.s32 	%r4119, %r4117, %r4118;
	shl.b32 	%r4120, %r4119, 1;
	add.s32 	%r4121, %r6661, %r4120;
	ld.shared.u16 	%rs159, [%r4121];
	// begin inline asm
	{  cvt.f32.f16 %f1157, %rs159;}

	// end inline asm
	add.f32 	%f1159, %f1158, %f1157;
	add.s32 	%r4122, %r6652, %r2;
	mul.wide.u32 	%rd942, %r4122, 4;
	add.s64 	%rd943, %rd2375, %rd942;
	ld.global.f32 	%f1160, [%rd943];
	add.f32 	%f1161, %f1159, %f1160;
	setp.ge.f32 	%p822, %f1161, 0f3F800000;
	selp.f32 	%f1162, 0f3F800000, 0f00000000, %p822;
	add.s64 	%rd944, %rd3, %rd940;
	st.global.f32 	[%rd944], %f1162;
	selp.f32 	%f1163, 0f00000000, %f1161, %p822;
	st.global.f32 	[%rd941], %f1163;
$L__BB4_567:
	setp.ge.s32 	%p823, %r924, %r2567;
	setp.ge.s32 	%p824, %r6660, %r2568;
	or.pred  	%p825, %p823, %p824;
	@%p825 bra 	$L__BB4_569;
	mul.wide.s32 	%rd945, %r6659, 4;
	add.s64 	%rd946, %rd5, %rd945;
	ld.global.f32 	%f1165, [%rd946];
	add.s32 	%r4123, %r55, %r6652;
	mad.lo.s32 	%r4124, %r60, 704, %r4123;
	shl.b32 	%r4125, %r54, 5;
	add.s32 	%r4126, %r4124, %r4125;
	shl.b32 	%r4127, %r4126, 1;
	add.s32 	%r4128, %r6661, %r4127;
	ld.shared.u16 	%rs160, [%r4128];
	// begin inline asm
	{  cvt.f32.f16 %f1164, %rs160;}

	// end inline asm
	add.f32 	%f1166, %f1165, %f1164;
	add.s32 	%r4129, %r4123, %r2;
	mul.wide.u32 	%rd947, %r4129, 4;
	add.s64 	%rd948, %rd2375, %rd947;
	ld.global.f32 	%f1167, [%rd948];
	add.f32 	%f1168, %f1166, %f1167;
	setp.ge.f32 	%p826, %f1168, 0f3F800000;
	selp.f32 	%f1169, 0f3F800000, 0f00000000, %p826;
	add.s64 	%rd949, %rd3, %rd945;
	st.global.f32 	[%rd949], %f1169;
	selp.f32 	%f1170, 0f00000000, %f1168, %p826;
	st.global.f32 	[%rd946], %f1170;
$L__BB4_569:
	setp.ge.s32 	%p827, %r924, %r2567;
	add.s32 	%r950, %r6662, %r55;
	setp.ge.s32 	%p828, %r6658, %r2568;
	or.pred  	%p829, %p827, %p828;
	@%p829 bra 	$L__BB4_571;
	mul.wide.s32 	%rd950, %r6657, 4;
	add.s64 	%rd951, %rd5, %rd950;
	ld.global.f32 	%f1172, [%rd951];
	mad.lo.s32 	%r4130, %r60, 704, %r6652;
	shl.b32 	%r4131, %r54, 5;
	add.s32 	%r4132, %r4130, %r4131;
	add.s32 	%r4134, %r4132, %r4114;
	shl.b32 	%r4135, %r4134, 1;
	add.s32 	%r4136, %r6661, %r4135;
	ld.shared.u16 	%rs161, [%r4136];
	// begin inline asm
	{  cvt.f32.f16 %f1171, %rs161;}

	// end inline asm
	add.f32 	%f1173, %f1172, %f1171;
	add.s32 	%r4137, %r6652, %r2;
	add.s32 	%r4138, %r4137, %r4114;
	mul.wide.u32 	%rd952, %r4138, 4;
	add.s64 	%rd953, %rd2375, %rd952;
	ld.global.f32 	%f1174, [%rd953];
	add.f32 	%f1175, %f1173, %f1174;
	setp.ge.f32 	%p830, %f1175, 0f3F800000;
	selp.f32 	%f1176, 0f3F800000, 0f00000000, %p830;
	add.s64 	%rd954, %rd3, %rd950;
	st.global.f32 	[%rd954], %f1176;
	selp.f32 	%f1177, 0f00000000, %f1175, %p830;
	st.global.f32 	[%rd951], %f1177;
$L__BB4_571:
	setp.ge.s32 	%p831, %r924, %r2567;
	add.s32 	%r951, %r950, %r55;
	setp.ge.s32 	%p832, %r6656, %r2568;
	or.pred  	%p833, %p831, %p832;
	@%p833 bra 	$L__BB4_573;
	mul.wide.s32 	%rd955, %r6655, 4;
	add.s64 	%rd956, %rd5, %rd955;
	ld.global.f32 	%f1179, [%rd956];
	mad.lo.s32 	%r4139, %r60, 704, %r6652;
	shl.b32 	%r4140, %r54, 5;
	add.s32 	%r4141, %r4139, %r4140;
	add.s32 	%r4143, %r4141, %r4115;
	shl.b32 	%r4144, %r4143, 1;
	add.s32 	%r4145, %r6661, %r4144;
	ld.shared.u16 	%rs162, [%r4145];
	// begin inline asm
	{  cvt.f32.f16 %f1178, %rs162;}

	// end inline asm
	add.f32 	%f1180, %f1179, %f1178;
	add.s32 	%r4146, %r6652, %r2;
	add.s32 	%r4147, %r4146, %r4115;
	mul.wide.u32 	%rd957, %r4147, 4;
	add.s64 	%rd958, %rd2375, %rd957;
	ld.global.f32 	%f1181, [%rd958];
	add.f32 	%f1182, %f1180, %f1181;
	setp.ge.f32 	%p834, %f1182, 0f3F800000;
	selp.f32 	%f1183, 0f3F800000, 0f00000000, %p834;
	add.s64 	%rd959, %rd3, %rd955;
	st.global.f32 	[%rd959], %f1183;
	selp.f32 	%f1184, 0f00000000, %f1182, %p834;
	st.global.f32 	[%rd956], %f1184;
$L__BB4_573:
	add.s32 	%r4148, %r951, %r55;
	add.s32 	%r6662, %r4148, %r55;
	shl.b32 	%r4149, %r55, 3;
	add.s32 	%r6661, %r6661, %r4149;
	shl.b32 	%r4150, %r55, 2;
	add.s32 	%r6660, %r6660, %r4150;
	add.s32 	%r6659, %r6659, %r4150;
	mul.wide.u32 	%rd960, %r55, 16;
	add.s64 	%rd2375, %rd2375, %rd960;
	add.s32 	%r6658, %r6658, %r4150;
	add.s32 	%r6657, %r6657, %r4150;
	add.s32 	%r6656, %r6656, %r4150;
	add.s32 	%r6655, %r6655, %r4150;
	add.s32 	%r6654, %r6654, %r4150;
	add.s32 	%r6653, %r6653, %r4150;
	setp.lt.u32 	%p835, %r6662, 32;
	@%p835 bra 	$L__BB4_565;
$L__BB4_574:
	add.s32 	%r962, %r923, %r60;
	setp.gt.u32 	%p836, %r962, 63;
	@%p836 bra 	$L__BB4_1516;
	setp.gt.u32 	%p837, %r7103, 31;
	@%p837 bra 	$L__BB4_597;
	add.s32 	%r963, %r962, %r1;
	mul.lo.s32 	%r964, %r963, %r2568;
	shl.b32 	%r965, %r962, 5;
	and.b32  	%r966, %r63, 3;
	setp.eq.s32 	%p838, %r966, 0;
	mov.u32 	%r6663, %r7103;
	@%p838 bra 	$L__BB4_586;
	setp.ge.s32 	%p839, %r963, %r2567;
	setp.ge.s32 	%p840, %r64, %r2568;
	or.pred  	%p841, %p839, %p840;
	@%p841 bra 	$L__BB4_579;
	add.s32 	%r4153, %r64, %r964;
	mul.wide.s32 	%rd961, %r4153, 4;
	add.s64 	%rd962, %rd5, %rd961;
	ld.global.f32 	%f1186, [%rd962];
	add.s32 	%r4154, %r965, %r7103;
	shl.b32 	%r4155, %r4154, 1;
	mov.u32 	%r4156, _ZZ14linear_fuse_ifPfS_S_S_S_iiiE2Cs;
	add.s32 	%r4157, %r4156, %r4155;
	ld.shared.u16 	%rs163, [%r4157];
	// begin inline asm
	{  cvt.f32.f16 %f1185, %rs163;}

	// end inline asm
	add.f32 	%f1187, %f1186, %f1185;
	mul.wide.u32 	%rd963, %r64, 4;
	add.s64 	%rd964, %rd2416, %rd963;
	ld.global.f32 	%f1188, [%rd964];
	add.f32 	%f1189, %f1187, %f1188;
	setp.ge.f32 	%p842, %f1189, 0f3F800000;
	selp.f32 	%f1190, 0f3F800000, 0f00000000, %p842;
	add.s64 	%rd965, %rd3, %rd961;
	st.global.f32 	[%rd965], %f1190;
	selp.f32 	%f1191, 0f00000000, %f1189, %p842;
	st.global.f32 	[%rd962], %f1191;
$L__BB4_579:
	setp.eq.s32 	%p843, %r966, 1;
	mov.u32 	%r6663, %r61;
	@%p843 bra 	$L__BB4_586;
	setp.ge.s32 	%p844, %r963, %r2567;
	setp.ge.s32 	%p845, %r65, %r2568;
	or.pred  	%p846, %p844, %p845;
	@%p846 bra 	$L__BB4_582;
	add.s32 	%r4158, %r65, %r964;
	mul.wide.s32 	%rd966, %r4158, 4;
	add.s64 	%rd967, %rd5, %rd966;
	ld.global.f32 	%f1193, [%rd967];
	add.s32 	%r4159, %r965, %r61;
	shl.b32 	%r4160, %r4159, 1;
	mov.u32 	%r4161, _ZZ14linear_fuse_ifPfS_S_S_S_iiiE2Cs;
	add.s32 	%r4162, %r4161, %r4160;
	ld.shared.u16 	%rs164, [%r4162];
	// begin inline asm
	{  cvt.f32.f16 %f1192, %rs164;}

	// end inline asm
	add.f32 	%f1194, %f1193, %f1192;
	ld.global.f32 	%f1195, [%rd8];
	add.f32 	%f1196, %f1194, %f1195;
	setp.ge.f32 	%p847, %f1196, 0f3F800000;
	selp.f32 	%f1197, 0f3F800000, 0f00000000, %p847;
	add.s64 	%rd968, %rd3, %rd966;
	st.global.f32 	[%rd968], %f1197;
	selp.f32 	%f1198, 0f00000000, %f1196, %p847;
	st.global.f32 	[%rd967], %f1198;
$L__BB4_582:
	setp.eq.s32 	%p848, %r966, 2;
	mov.u32 	%r6663, %r66;
	@%p848 bra 	$L__BB4_586;
	setp.ge.s32 	%p849, %r963, %r2567;
	add.s32 	%r968, %r65, %r55;
	setp.ge.s32 	%p850, %r968, %r2568;
	or.pred  	%p851, %p849, %p850;
	@%p851 bra 	$L__BB4_585;
	add.s32 	%r4163, %r968, %r964;
	mul.wide.s32 	%rd969, %r4163, 4;
	add.s64 	%rd970, %rd5, %rd969;
	ld.global.f32 	%f1200, [%rd970];
	add.s32 	%r4164, %r965, %r66;
	shl.b32 	%r4165, %r4164, 1;
	mov.u32 	%r4166, _ZZ14linear_fuse_ifPfS_S_S_S_iiiE2Cs;
	add.s32 	%r4167, %r4166, %r4165;
	ld.shared.u16 	%rs165, [%r4167];
	// begin inline asm
	{  cvt.f32.f16 %f1199, %rs165;}

	// end inline asm
	add.f32 	%f1201, %f1200, %f1199;
	mul.wide.s32 	%rd971, %r55, 4;
	add.s64 	%rd972, %rd8, %rd971;
	ld.global.f32 	%f1202, [%rd972];
	add.f32 	%f1203, %f1201, %f1202;
	setp.ge.f32 	%p852, %f1203, 0f3F800000;
	selp.f32 	%f1204, 0f3F800000, 0f00000000, %p852;
	add.s64 	%rd973, %rd3, %rd969;
	st.global.f32 	[%rd973], %f1204;
	selp.f32 	%f1205, 0f00000000, %f1203, %p852;
	st.global.f32 	[%rd970], %f1205;
$L__BB4_585:
	add.s32 	%r6663, %r66, %r55;
$L__BB4_586:
	setp.lt.u32 	%p853, %r62, 3;
	@%p853 bra 	$L__BB4_597;
	shl.b32 	%r4169, %r55, 1;
	mul.lo.s32 	%r4170, %r55, 3;
	add.s32 	%r6664, %r6663, %r2;
	add.s32 	%r6671, %r6664, %r55;
	add.s32 	%r6670, %r6671, %r964;
	add.s32 	%r6669, %r6664, %r4169;
	add.s32 	%r6665, %r6664, %r964;
	add.s32 	%r6668, %r6665, %r4169;
	add.s32 	%r6667, %r6664, %r4170;
	add.s32 	%r6666, %r6665, %r4170;
	mov.u32 	%r6672, _ZZ14linear_fuse_ifPfS_S_S_S_iiiE2Cs;
	mov.u64 	%rd2376, %rd2416;
	mov.u32 	%r6673, %r6663;
$L__BB4_588:
	setp.ge.s32 	%p854, %r963, %r2567;
	setp.ge.s32 	%p855, %r6664, %r2568;
	or.pred  	%p856, %p854, %p855;
	@%p856 bra 	$L__BB4_590;
	mul.wide.s32 	%rd974, %r6665, 4;
	add.s64 	%rd975, %rd5, %rd974;
	ld.global.f32 	%f1207, [%rd975];
	mad.lo.s32 	%r4172, %r60, 736, %r6663;
	shl.b32 	%r4173, %r54, 5;
	add.s32 	%r4174, %r4172, %r4173;
	shl.b32 	%r4175, %r4174, 1;
	add.s32 	%r4176, %r6672, %r4175;
	ld.shared.u16 	%rs166, [%r4176];
	// begin inline asm
	{  cvt.f32.f16 %f1206, %rs166;}

	// end inline asm
	add.f32 	%f1208, %f1207, %f1206;
	add.s32 	%r4177, %r6663, %r2;
	mul.wide.u32 	%rd976, %r4177, 4;
	add.s64 	%rd977, %rd2376, %rd976;
	ld.global.f32 	%f1209, [%rd977];
	add.f32 	%f1210, %f1208, %f1209;
	setp.ge.f32 	%p857, %f1210, 0f3F800000;
	selp.f32 	%f1211, 0f3F800000, 0f00000000, %p857;
	add.s64 	%rd978, %rd3, %rd974;
	st.global.f32 	[%rd978], %f1211;
	selp.f32 	%f1212, 0f00000000, %f1210, %p857;
	st.global.f32 	[%rd975], %f1212;
$L__BB4_590:
	setp.ge.s32 	%p858, %r963, %r2567;
	setp.ge.s32 	%p859, %r6671, %r2568;
	or.pred  	%p860, %p858, %p859;
	@%p860 bra 	$L__BB4_592;
	mul.wide.s32 	%rd979, %r6670, 4;
	add.s64 	%rd980, %rd5, %rd979;
	ld.global.f32 	%f1214, [%rd980];
	add.s32 	%r4178, %r55, %r6663;
	mad.lo.s32 	%r4179, %r60, 736, %r4178;
	shl.b32 	%r4180, %r54, 5;
	add.s32 	%r4181, %r4179, %r4180;
	shl.b32 	%r4182, %r4181, 1;
	add.s32 	%r4183, %r6672, %r4182;
	ld.shared.u16 	%rs167, [%r4183];
	// begin inline asm
	{  cvt.f32.f16 %f1213, %rs167;}

	// end inline asm
	add.f32 	%f1215, %f1214, %f1213;
	add.s32 	%r4184, %r4178, %r2;
	mul.wide.u32 	%rd981, %r4184, 4;
	add.s64 	%rd982, %rd2376, %rd981;
	ld.global.f32 	%f1216, [%rd982];
	add.f32 	%f1217, %f1215, %f1216;
	setp.ge.f32 	%p861, %f1217, 0f3F800000;
	selp.f32 	%f1218, 0f3F800000, 0f00000000, %p861;
	add.s64 	%rd983, %rd3, %rd979;
	st.global.f32 	[%rd983], %f1218;
	selp.f32 	%f1219, 0f00000000, %f1217, %p861;
	st.global.f32 	[%rd980], %f1219;
$L__BB4_592:
	setp.ge.s32 	%p862, %r963, %r2567;
	add.s32 	%r989, %r6673, %r55;
	setp.ge.s32 	%p863, %r6669, %r2568;
	or.pred  	%p864, %p862, %p863;
	@%p864 bra 	$L__BB4_594;
	mul.wide.s32 	%rd984, %r6668, 4;
	add.s64 	%rd985, %rd5, %rd984;
	ld.global.f32 	%f1221, [%rd985];
	mad.lo.s32 	%r4185, %r60, 736, %r6663;
	shl.b32 	%r4186, %r54, 5;
	add.s32 	%r4187, %r4185, %r4186;
	add.s32 	%r4189, %r4187, %r4169;
	shl.b32 	%r4190, %r4189, 1;
	add.s32 	%r4191, %r6672, %r4190;
	ld.shared.u16 	%rs168, [%r4191];
	// begin inline asm
	{  cvt.f32.f16 %f1220, %rs168;}

	// end inline asm
	add.f32 	%f1222, %f1221, %f1220;
	add.s32 	%r4192, %r6663, %r2;
	add.s32 	%r4193, %r4192, %r4169;
	mul.wide.u32 	%rd986, %r4193, 4;
	add.s64 	%rd987, %rd2376, %rd986;
	ld.global.f32 	%f1223, [%rd987];
	add.f32 	%f1224, %f1222, %f1223;
	setp.ge.f32 	%p865, %f1224, 0f3F800000;
	selp.f32 	%f1225, 0f3F800000, 0f00000000, %p865;
	add.s64 	%rd988, %rd3, %rd984;
	st.global.f32 	[%rd988], %f1225;
	selp.f32 	%f1226, 0f00000000, %f1224, %p865;
	st.global.f32 	[%rd985], %f1226;
$L__BB4_594:
	setp.ge.s32 	%p866, %r963, %r2567;
	add.s32 	%r990, %r989, %r55;
	setp.ge.s32 	%p867, %r6667, %r2568;
	or.pred  	%p868, %p866, %p867;
	@%p868 bra 	$L__BB4_596;
	mul.wide.s32 	%rd989, %r6666, 4;
	add.s64 	%rd990, %rd5, %rd989;
	ld.global.f32 	%f1228, [%rd990];
	mad.lo.s32 	%r4194, %r60, 736, %r6663;
	shl.b32 	%r4195, %r54, 5;
	add.s32 	%r4196, %r4194, %r4195;
	add.s32 	%r4198, %r4196, %r4170;
	shl.b32 	%r4199, %r4198, 1;
	add.s32 	%r4200, %r6672, %r4199;
	ld.shared.u16 	%rs169, [%r4200];
	// begin inline asm
	{  cvt.f32.f16 %f1227, %rs169;}

	// end inline asm
	add.f32 	%f1229, %f1228, %f1227;
	add.s32 	%r4201, %r6663, %r2;
	add.s32 	%r4202, %r4201, %r4170;
	mul.wide.u32 	%rd991, %r4202, 4;
	add.s64 	%rd992, %rd2376, %rd991;
	ld.global.f32 	%f1230, [%rd992];
	add.f32 	%f1231, %f1229, %f1230;
	setp.ge.f32 	%p869, %f1231, 0f3F800000;
	selp.f32 	%f1232, 0f3F800000, 0f00000000, %p869;
	add.s64 	%rd993, %rd3, %rd989;
	st.global.f32 	[%rd993], %f1232;
	selp.f32 	%f1233, 0f00000000, %f1231, %p869;
	st.global.f32 	[%rd990], %f1233;
$L__BB4_596:
	add.s32 	%r4203, %r990, %r55;
	add.s32 	%r6673, %r4203, %r55;
	shl.b32 	%r4204, %r55, 3;
	add.s32 	%r6672, %r6672, %r4204;
	shl.b32 	%r4205, %r55, 2;
	add.s32 	%r6671, %r6671, %r4205;
	add.s32 	%r6670, %r6670, %r4205;
	mul.wide.u32 	%rd994, %r55, 16;
	add.s64 	%rd2376, %rd2376, %rd994;
	add.s32 	%r6669, %r6669, %r4205;
	add.s32 	%r6668, %r6668, %r4205;
	add.s32 	%r6667, %r6667, %r4205;
	add.s32 	%r6666, %r6666, %r4205;
	add.s32 	%r6665, %r6665, %r4205;
	add.s32 	%r6664, %r6664, %r4205;
	setp.lt.u32 	%p870, %r6673, 32;
	@%p870 bra 	$L__BB4_588;
$L__BB4_597:
	add.s32 	%r1001, %r962, %r60;
	setp.gt.u32 	%p871, %r1001, 63;
	@%p871 bra 	$L__BB4_1516;
	setp.gt.u32 	%p872, %r7103, 31;
	@%p872 bra 	$L__BB4_620;
	add.s32 	%r1002, %r1001, %r1;
	mul.lo.s32 	%r1003, %r1002, %r2568;
	shl.b32 	%r1004, %r1001, 5;
	and.b32  	%r1005, %r63, 3;
	setp.eq.s32 	%p873, %r1005, 0;
	mov.u32 	%r6674, %r7103;
	@%p873 bra 	$L__BB4_609;
	setp.ge.s32 	%p874, %r1002, %r2567;
	setp.ge.s32 	%p875, %r64, %r2568;
	or.pred  	%p876, %p874, %p875;
	@%p876 bra 	$L__BB4_602;
	add.s32 	%r4208, %r64, %r1003;
	mul.wide.s32 	%rd995, %r4208, 4;
	add.s64 	%rd996, %rd5, %rd995;
	ld.global.f32 	%f1235, [%rd996];
	add.s32 	%r4209, %r1004, %r7103;
	shl.b32 	%r4210, %r4209, 1;
	mov.u32 	%r4211, _ZZ14linear_fuse_ifPfS_S_S_S_iiiE2Cs;
	add.s32 	%r4212, %r4211, %r4210;
	ld.shared.u16 	%rs170, [%r4212];
	// begin inline asm
	{  cvt.f32.f16 %f1234, %rs170;}

	// end inline asm
	add.f32 	%f1236, %f1235, %f1234;
	mul.wide.u32 	%rd997, %r64, 4;
	add.s64 	%rd998, %rd2416, %rd997;
	ld.global.f32 	%f1237, [%rd998];
	add.f32 	%f1238, %f1236, %f1237;
	setp.ge.f32 	%p877, %f1238, 0f3F800000;
	selp.f32 	%f1239, 0f3F800000, 0f00000000, %p877;
	add.s64 	%rd999, %rd3, %rd995;
	st.global.f32 	[%rd999], %f1239;
	selp.f32 	%f1240, 0f00000000, %f1238, %p877;
	st.global.f32 	[%rd996], %f1240;
$L__BB4_602:
	setp.eq.s32 	%p878, %r1005, 1;
	mov.u32 	%r6674, %r61;
	@%p878 bra 	$L__BB4_609;
	setp.ge.s32 	%p879, %r1002, %r2567;
	setp.ge.s32 	%p880, %r65, %r2568;
	or.pred  	%p881, %p879, %p880;
	@%p881 bra 	$L__BB4_605;
	add.s32 	%r4213, %r65, %r1003;
	mul.wide.s32 	%rd1000, %r4213, 4;
	add.s64 	%rd1001, %rd5, %rd1000;
	ld.global.f32 	%f1242, [%rd1001];
	add.s32 	%r4214, %r1004, %r61;
	shl.b32 	%r4215, %r4214, 1;
	mov.u32 	%r4216, _ZZ14linear_fuse_ifPfS_S_S_S_iiiE2Cs;
	add.s32 	%r4217, %r4216, %r4215;
	ld.shared.u16 	%rs171, [%r4217];
	// begin inline asm
	{  cvt.f32.f16 %f1241, %rs171;}

	// end inline asm
	add.f32 	%f1243, %f1242, %f1241;
	ld.global.f32 	%f1244, [%rd8];
	add.f32 	%f1245, %f1243, %f1244;
	setp.ge.f32 	%p882, %f1245, 0f3F800000;
	selp.f32 	%f1246, 0f3F800000, 0f00000000, %p882;
	add.s64 	%rd1002, %rd3, %rd1000;
	st.global.f32 	[%rd1002], %f1246;
	selp.f32 	%f1247, 0f00000000, %f1245, %p882;
	st.global.f32 	[%rd1001], %f1247;
$L__BB4_605:
	setp.eq.s32 	%p883, %r1005, 2;
	mov.u32 	%r6674, %r66;
	@%p883 bra 	$L__BB4_609;
	setp.ge.s32 	%p884, %r1002, %r2567;
	add.s32 	%r1007, %r65, %r55;
	setp.ge.s32 	%p885, %r1007, %r2568;
	or.pred  	%p886, %p884, %p885;
	@%p886 bra 	$L__BB4_608;
	add.s32 	%r4218, %r1007, %r1003;
	mul.wide.s32 	%rd1003, %r4218, 4;
	add.s64 	%rd1004, %rd5, %rd1003;
	ld.global.f32 	%f1249, [%rd1004];
	add.s32 	%r4219, %r1004, %r66;
	shl.b32 	%r4220, %r4219, 1;
	mov.u32 	%r4221, _ZZ14linear_fuse_ifPfS_S_S_S_iiiE2Cs;
	add.s32 	%r4222, %r4221, %r4220;
	ld.shared.u16 	%rs172, [%r4222];
	// begin inline asm
	{  cvt.f32.f16 %f1248, %rs172;}

	// end inline asm
	add.f32 	%f1250, %f1249, %f1248;
	mul.wide.s32 	%rd1005, %r55, 4;
	add.s64 	%rd1006, %rd8, %rd1005;
	ld.global.f32 	%f1251, [%rd1006];
	add.f32 	%f1252, %f1250, %f1251;
	setp.ge.f32 	%p887, %f1252, 0f3F800000;
	selp.f32 	%f1253, 0f3F800000, 0f00000000, %p887;
	add.s64 	%rd1007, %rd3, %rd1003;
	st.global.f32 	[%rd1007], %f1253;
	selp.f32 	%f1254, 0f00000000, %f1252, %p887;
	st.global.f32 	[%rd1004], %f1254;
$L__BB4_608:
	add.s32 	%r6674, %r66, %r55;
$L__BB4_609:
	setp.lt.u32 	%p888, %r62, 3;
	@%p888 bra 	$L__BB4_620;
	shl.b32 	%r4224, %r55, 1;
	mul.lo.s32 	%r4225, %r55, 3;
	add.s32 	%r6675, %r6674, %r2;
	add.s32 	%r6682, %r6675, %r55;
	add.s32 	%r6681, %r6682, %r1003;
	add.s32 	%r6680, %r6675, %r4224;
	add.s32 	%r6676, %r6675, %r1003;
	add.s32 	%r6679, %r6676, %r4224;
	add.s32 	%r6678, %r6675, %r4225;
	add.s32 	%r6677, %r6676, %r4225;
	mov.u32 	%r6683, _ZZ14linear_fuse_ifPfS_S_S_S_iiiE2Cs;
	mov.u64 	%rd2377, %rd2416;
	mov.u32 	%r6684, %r6674;
$L__BB4_611:
	setp.ge.s32 	%p889, %r1002, %r2567;
	setp.ge.s32 	%p890, %r6675, %r2568;
	or.pred  	%p891, %p889, %p890;
	@%p891 bra 	$L__BB4_613;
	mul.wide.s32 	%rd1008, %r6676, 4;
	add.s64 	%rd1009, %rd5, %rd1008;
	ld.global.f32 	%f1256, [%rd1009];
	mad.lo.s32 	%r4227, %r60, 768, %r6674;
	shl.b32 	%r4228, %r54, 5;
	add.s32 	%r4229, %r4227, %r4228;
	shl.b32 	%r4230, %r4229, 1;
	add.s32 	%r4231, %r6683, %r4230;
	ld.shared.u16 	%rs173, [%r4231];
	// begin inline asm
	{  cvt.f32.f16 %f1255, %rs173;}

	// end inline asm
	add.f32 	%f1257, %f1256, %f1255;
	add.s32 	%r4232, %r6674, %r2;
	mul.wide.u32 	%rd1010, %r4232, 4;
	add.s64 	%rd1011, %rd2377, %rd1010;
	ld.global.f32 	%f1258, [%rd1011];
	add.f32 	%f1259, %f1257, %f1258;
	setp.ge.f32 	%p892, %f1259, 0f3F800000;
	selp.f32 	%f1260, 0f3F800000, 0f00000000, %p892;
	add.s64 	%rd1012, %rd3, %rd1008;
	st.global.f32 	[%rd1012], %f1260;
	selp.f32 	%f1261, 0f00000000, %f1259, %p892;
	st.global.f32 	[%rd1009], %f1261;
$L__BB4_613:
	setp.ge.s32 	%p893, %r1002, %r2567;
	setp.ge.s32 	%p894, %r6682, %r2568;
	or.pred  	%p895, %p893, %p894;
	@%p895 bra 	$L__BB4_615;
	mul.wide.s32 	%rd1013, %r6681, 4;
	add.s64 	%rd1014, %rd5, %rd1013;
	ld.global.f32 	%f1263, [%rd1014];
	add.s32 	%r4233, %r55, %r6674;
	mad.lo.s32 	%r4234, %r60, 768, %r4233;
	shl.b32 	%r4235, %r54, 5;
	add.s32 	%r4236, %r4234, %r4235;
	shl.b32 	%r4237, %r4236, 1;
	add.s32 	%r4238, %r6683, %r4237;
	ld.shared.u16 	%rs174, [%r4238];
	// begin inline asm
	{  cvt.f32.f16 %f1262, %rs174;}

	// end inline asm
	add.f32 	%f1264, %f1263, %f1262;
	add.s32 	%r4239, %r4233, %r2;
	mul.wide.u32 	%rd1015, %r4239, 4;
	add.s64 	%rd1016, %rd2377, %rd1015;
	ld.global.f32 	%f1265, [%rd1016];
	add.f32 	%f1266, %f1264, %f1265;
	setp.ge.f32 	%p896, %f1266, 0f3F800000;
	selp.f32 	%f1267, 0f3F800000, 0f00000000, %p896;
	add.s64 	%rd1017, %rd3, %rd1013;
	st.global.f32 	[%rd1017], %f1267;
	selp.f32 	%f1268, 0f00000000, %f1266, %p896;
	st.global.f32 	[%rd1014], %f1268;
$L__BB4_615:
	setp.ge.s32 	%p897, %r1002, %r2567;
	add.s32 	%r1028, %r6684, %r55;
	setp.ge.s32 	%p898, %r6680, %r2568;
	or.pred  	%p899, %p897, %p898;
	@%p899 bra 	$L__BB4_617;
	mul.wide.s32 	%rd1018, %r6679, 4;
	add.s64 	%rd1019, %rd5, %rd1018;
	ld.global.f32 	%f1270, [%rd1019];
	mad.lo.s32 	%r4240, %r60, 768, %r6674;
	shl.b32 	%r4241, %r54, 5;
	add.s32 	%r4242, %r4240, %r4241;
	add.s32 	%r4244, %r4242, %r4224;
	shl.b32 	%r4245, %r4244, 1;
	add.s32 	%r4246, %r6683, %r4245;
	ld.shared.u16 	%rs175, [%r4246];
	// begin inline asm
	{  cvt.f32.f16 %f1269, %rs175;}

	// end inline asm
	add.f32 	%f1271, %f1270, %f1269;
	add.s32 	%r4247, %r6674, %r2;
	add.s32 	%r4248, %r4247, %r4224;
	mul.wide.u32 	%rd1020, %r4248, 4;
	add.s64 	%rd1021, %rd2377, %rd1020;
	ld.global.f32 	%f1272, [%rd1021];
	add.f32 	%f1273, %f1271, %f1272;
	setp.ge.f32 	%p900, %f1273, 0f3F800000;
	selp.f32 	%f1274, 0f3F800000, 0f00000000, %p900;
	add.s64 	%rd1022, %rd3, %rd1018;
	st.global.f32 	[%rd1022], %f1274;
	selp.f32 	%f1275, 0f00000000, %f1273, %p900;
	st.global.f32 	[%rd1019], %f1275;
$L__BB4_617:
	setp.ge.s32 	%p901, %r1002, %r2567;
	add.s32 	%r1029, %r1028, %r55;
	setp.ge.s32 	%p902, %r6678, %r2568;
	or.pred  	%p903, %p901, %p902;
	@%p903 bra 	$L__BB4_619;
	mul.wide.s32 	%rd1023, %r6677, 4;
	add.s64 	%rd1024, %rd5, %rd1023;
	ld.global.f32 	%f1277, [%rd1024];
	mad.lo.s32 	%r4249, %r60, 768, %r6674;
	shl.b32 	%r4250, %r54, 5;
	add.s32 	%r4251, %r4249, %r4250;
	add.s32 	%r4253, %r4251, %r4225;
	shl.b32 	%r4254, %r4253, 1;
	add.s32 	%r4255, %r6683, %r4254;
	ld.shared.u16 	%rs176, [%r4255];
	// begin inline asm
	{  cvt.f32.f16 %f1276, %rs176;}

	// end inline asm
	add.f32 	%f1278, %f1277, %f1276;
	add.s32 	%r4256, %r6674, %r2;
	add.s32 	%r4257, %r4256, %r4225;
	mul.wide.u32 	%rd1025, %r4257, 4;
	add.s64 	%rd1026, %rd2377, %rd1025;
	ld.global.f32 	%f1279, [%rd1026];
	add.f32 	%f1280, %f1278, %f1279;
	setp.ge.f32 	%p904, %f1280, 0f3F800000;
	selp.f32 	%f1281, 0f3F800000, 0f00000000, %p904;
	add.s64 	%rd1027, %rd3, %rd1023;
	st.global.f32 	[%rd1027], %f1281;
	selp.f32 	%f1282, 0f00000000, %f1280, %p904;
	st.global.f32 	[%rd1024], %f1282;
$L__BB4_619:
	add.s32 	%r4258, %r1029, %r55;
	add.s32 	%r6684, %r4258, %r55;
	shl.b32 	%r4259, %r55, 3;
	add.s32 	%r6683, %r6683, %r4259;
	shl.b32 	%r4260, %r55, 2;
	add.s32 	%r6682, %r6682, %r4260;
	add.s32 	%r6681, %r6681, %r4260;
	mul.wide.u32 	%rd1028, %r55, 16;
	add.s64 	%rd2377, %rd2377, %rd1028;
	add.s32 	%r6680, %r6680, %r4260;
	add.s32 	%r6679, %r6679, %r4260;
	add.s32 	%r6678, %r6678, %r4260;
	add.s32 	%r6677, %r6677, %r4260;
	add.s32 	%r6676, %r6676, %r4260;
	add.s32 	%r6675, %r6675, %r4260;
	setp.lt.u32 	%p905, %r6684, 32;
	@%p905 bra 	$L__BB4_611;
$L__BB4_620:
	add.s32 	%r1040, %r1001, %r60;
	setp.gt.u32 	%p906, %r1040, 63;
	@%p906 bra 	$L__BB4_1516;
	setp.gt.u32 	%p907, %r7103, 31;
	@%p907 bra 	$L__BB4_643;
	add.s32 	%r1041, %r1040, %r1;
	mul.lo.s32 	%r1042, %r1041, %r2568;
	shl.b32 	%r1043, %r1040, 5;
	and.b32  	%r1044, %r63, 3;
	setp.eq.s32 	%p908, %r1044, 0;
	mov.u32 	%r6685, %r7103;
	@%p908 bra 	$L__BB4_632;
	setp.ge.s32 	%p909, %r1041, %r2567;
	setp.ge.s32 	%p910, %r64, %r2568;
	or.pred  	%p911, %p909, %p910;
	@%p911 bra 	$L__BB4_625;
	add.s32 	%r4263, %r64, %r1042;
	mul.wide.s32 	%rd1029, %r4263, 4;
	add.s64 	%rd1030, %rd5, %rd1029;
	ld.global.f32 	%f1284, [%rd1030];
	add.s32 	%r4264, %r1043, %r7103;
	shl.b32 	%r4265, %r4264, 1;
	mov.u32 	%r4266, _ZZ14linear_fuse_ifPfS_S_S_S_iiiE2Cs;
	add.s32 	%r4267, %r4266, %r4265;
	ld.shared.u16 	%rs177, [%r4267];
	// begin inline asm
	{  cvt.f32.f16 %f1283, %rs177;}

	// end inline asm
	add.f32 	%f1285, %f1284, %f1283;
	mul.wide.u32 	%rd1031, %r64, 4;
	add.s64 	%rd1032, %rd2416, %rd1031;
	ld.global.f32 	%f1286, [%rd1032];
	add.f32 	%f1287, %f1285, %f1286;
	setp.ge.f32 	%p912, %f1287, 0f3F800000;
	selp.f32 	%f1288, 0f3F800000, 0f00000000, %p912;
	add.s64 	%rd1033, %rd3, %rd1029;
	st.global.f32 	[%rd1033], %f1288;
	selp.f32 	%f1289, 0f00000000, %f1287, %p912;
	st.global.f32 	[%rd1030], %f1289;
$L__BB4_625:
	setp.eq.s32 	%p913, %r1044, 1;
	mov.u32 	%r6685, %r61;
	@%p913 bra 	$L__BB4_632;
	setp.ge.s32 	%p914, %r1041, %r2567;
	setp.ge.s32 	%p915, %r65, %r2568;
	or.pred  	%p916, %p914, %p915;
	@%p916 bra 	$L__BB4_628;
	add.s32 	%r4268, %r65, %r1042;
	mul.wide.s32 	%rd1034, %r4268, 4;
	add.s64 	%rd1035, %rd5, %rd1034;
	ld.global.f32 	%f1291, [%rd1035];
	add.s32 	%r4269, %r1043, %r61;
	shl.b32 	%r4270, %r4269, 1;
	mov.u32 	%r4271, _ZZ14linear_fuse_ifPfS_S_S_S_iiiE2Cs;
	add.s32 	%r4272, %r4271, %r4270;
	ld.shared.u16 	%rs178, [%r4272];
	// begin inline asm
	{  cvt.f32.f16 %f1290, %rs178;}

	// end inline asm
	add.f32 	%f1292, %f1291, %f1290;
	ld.global.f32 	%f1293, [%rd8];
	add.f32 	%f1294, %f1292, %f1293;
	setp.ge.f32 	%p917, %f1294, 0f3F800000;
	selp.f32 	%f1295, 0f3F800000, 0f00000000, %p917;
	add.s64 	%rd1036, %rd3, %rd1034;
	st.global.f32 	[%rd1036], %f1295;
	selp.f32 	%f1296, 0f00000000, %f1294, %p917;
	st.global.f32 	[%rd1035], %f1296;
$L__BB4_628:
	setp.eq.s32 	%p918, %r1044, 2;
	mov.u32 	%r6685, %r66;
	@%p918 bra 	$L__BB4_632;
	setp.ge.s32 	%p919, %r1041, %r2567;
	add.s32 	%r1046, %r65, %r55;
	setp.ge.s32 	%p920, %r1046, %r2568;
	or.pred  	%p921, %p919, %p920;
	@%p921 bra 	$L__BB4_631;
	add.s32 	%r4273, %r1046, %r1042;
	mul.wide.s32 	%rd1037, %r4273, 4;
	add.s64 	%rd1038, %rd5, %rd1037;
	ld.global.f32 	%f1298, [%rd1038];
	add.s32 	%r4274, %r1043, %r66;
	shl.b32 	%r4275, %r4274, 1;
	mov.u32 	%r4276, _ZZ14linear_fuse_ifPfS_S_S_S_iiiE2Cs;
	add.s32 	%r4277, %r4276, %r4275;
	ld.shared.u16 	%rs179, [%r4277];
	// begin inline asm
	{  cvt.f32.f16 %f1297, %rs179;}

	// end inline asm
	add.f32 	%f1299, %f1298, %f1297;
	mul.wide.s32 	%rd1039, %r55, 4;
	add.s64 	%rd1040, %rd8, %rd1039;
	ld.global.f32 	%f1300, [%rd1040];
	add.f32 	%f1301, %f1299, %f1300;
	setp.ge.f32 	%p922, %f1301, 0f3F800000;
	selp.f32 	%f1302, 0f3F800000, 0f00000000, %p922;
	add.s64 	%rd1041, %rd3, %rd1037;
	st.global.f32 	[%rd1041], %f1302;
	selp.f32 	%f1303, 0f00000000, %f1301, %p922;
	st.global.f32 	[%rd1038], %f1303;
$L__BB4_631:
	add.s32 	%r6685, %r66, %r55;
$L__BB4_632:
	setp.lt.u32 	%p923, %r62, 3;
	@%p923 bra 	$L__BB4_643;
	shl.b32 	%r4279, %r55, 1;
	mul.lo.s32 	%r4280, %r55, 3;
	add.s32 	%r6686, %r6685, %r2;
	add.s32 	%r6693, %r6686, %r55;
	add.s32 	%r6692, %r6693, %r1042;
	add.s32 	%r6691, %r6686, %r4279;
	add.s32 	%r6687, %r6686, %r1042;
	add.s32 	%r6690, %r6687, %r4279;
	add.s32 	%r6689, %r6686, %r4280;
	add.s32 	%r6688, %r6687, %r4280;
	mov.u32 	%r6694, _ZZ14linear_fuse_ifPfS_S_S_S_iiiE2Cs;
	mov.u64 	%rd2378, %rd2416;
	mov.u32 	%r6695, %r6685;
$L__BB4_634:
	setp.ge.s32 	%p924, %r1041, %r2567;
	setp.ge.s32 	%p925, %r6686, %r2568;
	or.pred  	%p926, %p924, %p925;
	@%p926 bra 	$L__BB4_636;
	mul.wide.s32 	%rd1042, %r6687, 4;
	add.s64 	%rd1043, %rd5, %rd1042;
	ld.global.f32 	%f1305, [%rd1043];
	mad.lo.s32 	%r4282, %r60, 800, %r6685;
	shl.b32 	%r4283, %r54, 5;
	add.s32 	%r4284, %r4282, %r4283;
	shl.b32 	%r4285, %r4284, 1;
	add.s32 	%r4286, %r6694, %r4285;
	ld.shared.u16 	%rs180, [%r4286];
	// begin inline asm
	{  cvt.f32.f16 %f1304, %rs180;}

	// end inline asm
	add.f32 	%f1306, %f1305, %f1304;
	add.s32 	%r4287, %r6685, %r2;
	mul.wide.u32 	%rd1044, %r4287, 4;
	add.s64 	%rd1045, %rd2378, %rd1044;
	ld.global.f32 	%f1307, [%rd1045];
	add.f32 	%f1308, %f1306, %f1307;
	setp.ge.f32 	%p927, %f1308, 0f3F800000;
	selp.f32 	%f1309, 0f3F800000, 0f00000000, %p927;
	add.s64 	%rd1046, %rd3, %rd1042;
	st.global.f32 	[%rd1046], %f1309;
	selp.f32 	%f1310, 0f00000000, %f1308, %p927;
	st.global.f32 	[%rd1043], %f1310;
$L__BB4_636:
	setp.ge.s32 	%p928, %r1041, %r2567;
	setp.ge.s32 	%p929, %r6693, %r2568;
	or.pred  	%p930, %p928, %p929;
	@%p930 bra 	$L__BB4_638;
	mul.wide.s32 	%rd1047, %r6692, 4;
	add.s64 	%rd1048, %rd5, %rd1047;
	ld.global.f32 	%f1312, [%rd1048];
	add.s32 	%r4288, %r55, %r6685;
	mad.lo.s32 	%r4289, %r60, 800, %r4288;
	shl.b32 	%r4290, %r54, 5;
	add.s32 	%r4291, %r4289, %r4290;
	shl.b32 	%r4292, %r4291, 1;
	add.s32 	%r4293, %r6694, %r4292;
	ld.shared.u16 	%rs181, [%r4293];
	// begin inline asm
	{  cvt.f32.f16 %f1311, %rs181;}

	// end inline asm
	add.f32 	%f1313, %f1312, %f1311;
	add.s32 	%r4294, %r4288, %r2;
	mul.wide.u32 	%rd1049, %r4294, 4;
	add.s64 	%rd1050, %rd2378, %rd1049;
	ld.global.f32 	%f1314, [%rd1050];
	add.f32 	%f1315, %f1313, %f1314;
	setp.ge.f32 	%p931, %f1315, 0f3F800000;
	selp.f32 	%f1316, 0f3F800000, 0f00000000, %p931;
	add.s64 	%rd1051, %rd3, %rd1047;
	st.global.f32 	[%rd1051], %f1316;
	selp.f32 	%f1317, 0f00000000, %f1315, %p931;
	st.global.f32 	[%rd1048], %f1317;
$L__BB4_638:
	setp.ge.s32 	%p932, %r1041, %r2567;
	add.s32 	%r1067, %r6695, %r55;
	setp.ge.s32 	%p933, %r6691, %r2568;
	or.pred  	%p934, %p932, %p933;
	@%p934 bra 	$L__BB4_640;
	mul.wide.s32 	%rd1052, %r6690, 4;
	add.s64 	%rd1053, %rd5, %rd1052;
	ld.global.f32 	%f1319, [%rd1053];
	mad.lo.s32 	%r4295, %r60, 800, %r6685;
	shl.b32 	%r4296, %r54, 5;
	add.s32 	%r4297, %r4295, %r4296;
	add.s32 	%r4299, %r4297, %r4279;
	shl.b32 	%r4300, %r4299, 1;
	add.s32 	%r4301, %r6694, %r4300;
	ld.shared.u16 	%rs182, [%r4301];
	// begin inline asm
	{  cvt.f32.f16 %f1318, %rs182;}

	// end inline asm
	add.f32 	%f1320, %f1319, %f1318;
	add.s32 	%r4302, %r6685, %r2;
	add.s32 	%r4303, %r4302, %r4279;
	mul.wide.u32 	%rd1054, %r4303, 4;
	add.s64 	%rd1055, %rd2378, %rd1054;
	ld.global.f32 	%f1321, [%rd1055];
	add.f32 	%f1322, %f1320, %f1321;
	setp.ge.f32 	%p935, %f1322, 0f3F800000;
	selp.f32 	%f1323, 0f3F800000, 0f00000000, %p935;
	add.s64 	%rd1056, %rd3, %rd1052;
	st.global.f32 	[%rd1056], %f1323;
	selp.f32 	%f1324, 0f00000000, %f1322, %p935;
	st.global.f32 	[%rd1053], %f1324;
$L__BB4_640:
	setp.ge.s32 	%p936, %r1041, %r2567;
	add.s32 	%r1068, %r1067, %r55;
	setp.ge.s32 	%p937, %r6689, %r2568;
	or.pred  	%p938, %p936, %p937;
	@%p938 bra 	$L__BB4_642;
	mul.wide.s32 	%rd1057, %r6688, 4;
	add.s64 	%rd1058, %rd5, %rd1057;
	ld.global.f32 	%f1326, [%rd1058];
	mad.lo.s32 	%r4304, %r60, 800, %r6685;
	shl.b32 	%r4305, %r54, 5;
	add.s32 	%r4306, %r4304, %r4305;
	add.s32 	%r4308, %r4306, %r4280;
	shl.b32 	%r4309, %r4308, 1;
	add.s32 	%r4310, %r6694, %r4309;
	ld.shared.u16 	%rs183, [%r4310];
	// begin inline asm
	{  cvt.f32.f16 %f1325, %rs183;}

	// end inline asm
	add.f32 	%f1327, %f1326, %f1325;
	add.s32 	%r4311, %r6685, %r2;
	add.s32 	%r4312, %r4311, %r4280;
	mul.wide.u32 	%rd1059, %r4312, 4;
	add.s64 	%rd1060, %rd2378, %rd1059;
	ld.global.f32 	%f1328, [%rd1060];
	add.f32 	%f1329, %f1327, %f1328;
	setp.ge.f32 	%p939, %f1329, 0f3F800000;
	selp.f32 	%f1330, 0f3F800000, 0f00000000, %p939;
	add.s64 	%rd1061, %rd3, %rd1057;
	st.global.f32 	[%rd1061], %f1330;
	selp.f32 	%f1331, 0f00000000, %f1329, %p939;
	st.global.f32 	[%rd1058], %f1331;
$L__BB4_642:
	add.s32 	%r4313, %r1068, %r55;
	add.s32 	%r6695, %r4313, %r55;
	shl.b32 	%r4314, %r55, 3;
	add.s32 	%r6694, %r6694, %r4314;
	shl.b32 	%r4315, %r55, 2;
	add.s32 	%r6693, %r6693, %r4315;
	add.s32 	%r6692, %r6692, %r4315;
	mul.wide.u32 	%rd1062, %r55, 16;
	add.s64 	%rd2378, %rd2378, %rd1062;
	add.s32 	%r6691, %r6691, %r4315;
	add.s32 	%r6690, %r6690, %r4315;
	add.s32 	%r6689, %r6689, %r4315;
	add.s32 	%r6688, %r6688, %r4315;
	add.s32 	%r6687, %r6687, %r4315;
	add.s32 	%r6686, %r6686, %r4315;
	setp.lt.u32 	%p940, %r6695, 32;
	@%p940 bra 	$L__BB4_634;
$L__BB4_643:
	add.s32 	%r1079, %r1040, %r60;
	setp.gt.u32 	%p941, %r1079, 63;
	@%p941 bra 	$L__BB4_1516;
	setp.gt.u32 	%p942, %r7103, 31;
	@%p942 bra 	$L__BB4_666;
	add.s32 	%r1080, %r1079, %r1;
	mul.lo.s32 	%r1081, %r1080, %r2568;
	shl.b32 	%r1082, %r1079, 5;
	and.b32  	%r1083, %r63, 3;
	setp.eq.s32 	%p943, %r1083, 0;
	mov.u32 	%r6696, %r7103;
	@%p943 bra 	$L__BB4_655;
	setp.ge.s32 	%p944, %r1080, %r2567;
	setp.ge.s32 	%p945, %r64, %r2568;
	or.pred  	%p946, %p944, %p945;
	@%p946 bra 	$L__BB4_648;
	add.s32 	%r4318, %r64, %r1081;
	mul.wide.s32 	%rd1063, %r4318, 4;
	add.s64 	%rd1064, %rd5, %rd1063;
	ld.global.f32 	%f1333, [%rd1064];
	add.s32 	%r4319, %r1082, %r7103;
	shl.b32 	%r4320, %r4319, 1;
	mov.u32 	%r4321, _ZZ14linear_fuse_ifPfS_S_S_S_iiiE2Cs;
	add.s32 	%r4322, %r4321, %r4320;
	ld.shared.u16 	%rs184, [%r4322];
	// begin inline asm
	{  cvt.f32.f16 %f1332, %rs184;}

	// end inline asm
	add.f32 	%f1334, %f1333, %f1332;
	mul.wide.u32 	%rd1065, %r64, 4;
	add.s64 	%rd1066, %rd2416, %rd1065;
	ld.global.f32 	%f1335, [%rd1066];
	add.f32 	%f1336, %f1334, %f1335;
	setp.ge.f32 	%p947, %f1336, 0f3F800000;
	selp.f32 	%f1337, 0f3F800000, 0f00000000, %p947;
	add.s64 	%rd1067, %rd3, %rd1063;
	st.global.f32 	[%rd1067], %f1337;
	selp.f32 	%f1338, 0f00000000, %f1336, %p947;
	st.global.f32 	[%rd1064], %f1338;
$L__BB4_648:
	setp.eq.s32 	%p948, %r1083, 1;
	mov.u32 	%r6696, %r61;
	@%p948 bra 	$L__BB4_655;
	setp.ge.s32 	%p949, %r1080, %r2567;
	setp.ge.s32 	%p950, %r65, %r2568;
	or.pred  	%p951, %p949, %p950;
	@%p951 bra 	$L__BB4_651;
	add.s32 	%r4323, %r65, %r1081;
	mul.wide.s32 	%rd1068, %r4323, 4;
	add.s64 	%rd1069, %rd5, %rd1068;
	ld.global.f32 	%f1340, [%rd1069];
	add.s32 	%r4324, %r1082, %r61;
	shl.b32 	%r4325, %r4324, 1;
	mov.u32 	%r4326, _ZZ14linear_fuse_ifPfS_S_S_S_iiiE2Cs;
	add.s32 	%r4327, %r4326, %r4325;
	ld.shared.u16 	%rs185, [%r4327];
	// begin inline asm
	{  cvt.f32.f16 %f1339, %rs185;}

	// end inline asm
	add.f32 	%f1341, %f1340, %f1339;
	ld.global.f32 	%f1342, [%rd8];
	add.f32 	%f1343, %f1341, %f1342;
	setp.ge.f32 	%p952, %f1343, 0f3F800000;
	selp.f32 	%f1344, 0f3F800000, 0f00000000, %p952;
	add.s64 	%rd1070, %rd3, %rd1068;
	st.global.f32 	[%rd1070], %f1344;
	selp.f32 	%f1345, 0f00000000, %f1343, %p952;
	st.global.f32 	[%rd1069], %f1345;
$L__BB4_651:
	setp.eq.s32 	%p953, %r1083, 2;
	mov.u32 	%r6696, %r66;
	@%p953 bra 	$L__BB4_655;
	setp.ge.s32 	%p954, %r1080, %r2567;
	add.s32 	%r1085, %r65, %r55;
	setp.ge.s32 	%p955, %r1085, %r2568;
	or.pred  	%p956, %p954, %p955;
	@%p956 bra 	$L__BB4_654;
	add.s32 	%r4328, %r1085, %r1081;
	mul.wide.s32 	%rd1071, %r4328, 4;
	add.s64 	%rd1072, %rd5, %rd1071;
	ld.global.f32 	%f1347, [%rd1072];
	add.s32 	%r4329, %r1082, %r66;
	shl.b32 	%r4330, %r4329, 1;
	mov.u32 	%r4331, _ZZ14linear_fuse_ifPfS_S_S_S_iiiE2Cs;
	add.s32 	%r4332, %r4331, %r4330;
	ld.shared.u16 	%rs186, [%r4332];
	// begin inline asm
	{  cvt.f32.f16 %f1346, %rs186;}

	// end inline asm
	add.f32 	%f1348, %f1347, %f1346;
	mul.wide.s32 	%rd1073, %r55, 4;
	add.s64 	%rd1074, %rd8, %rd1073;
	ld.global.f32 	%f1349, [%rd1074];
	add.f32 	%f1350, %f1348, %f1349;
	setp.ge.f32 	%p957, %f1350, 0f3F800000;
	selp.f32 	%f1351, 0f3F800000, 0f00000000, %p957;
	add.s64 	%rd1075, %rd3, %rd1071;
	st.global.f32 	[%rd1075], %f1351;
	selp.f32 	%f1352, 0f00000000, %f1350, %p957;
	st.global.f32 	[%rd1072], %f1352;
$L__BB4_654:
	add.s32 	%r6696, %r66, %r55;
$L__BB4_655:
	setp.lt.u32 	%p958, %r62, 3;
	@%p958 bra 	$L__BB4_666;
	shl.b32 	%r4334, %r55, 1;
	mul.lo.s32 	%r4335, %r55, 3;
	add.s32 	%r6697, %r6696, %r2;
	add.s32 	%r6704, %r6697, %r55;
	add.s32 	%r6703, %r6704, %r1081;
	add.s32 	%r6702, %r6697, %r4334;
	add.s32 	%r6698, %r6697, %r1081;
	add.s32 	%r6701, %r6698, %r4334;
	add.s32 	%r6700, %r6697, %r4335;
	add.s32 	%r6699, %r6698, %r4335;
	mov.u32 	%r6705, _ZZ14linear_fuse_ifPfS_S_S_S_iiiE2Cs;
	mov.u64 	%rd2379, %rd2416;
	mov.u32 	%r6706, %r6696;
$L__BB4_657:
	setp.ge.s32 	%p959, %r1080, %r2567;
	setp.ge.s32 	%p960, %r6697, %r2568;
	or.pred  	%p961, %p959, %p960;
	@%p961 bra 	$L__BB4_659;
	mul.wide.s32 	%rd1076, %r6698, 4;
	add.s64 	%rd1077, %rd5, %rd1076;
	ld.global.f32 	%f1354, [%rd1077];
	mad.lo.s32 	%r4337, %r60, 832, %r6696;
	shl.b32 	%r4338, %r54, 5;
	add.s32 	%r4339, %r4337, %r4338;
	shl.b32 	%r4340, %r4339, 1;
	add.s32 	%r4341, %r6705, %r4340;
	ld.shared.u16 	%rs187, [%r4341];
	// begin inline asm
	{  cvt.f32.f16 %f1353, %rs187;}

	// end inline asm
	add.f32 	%f1355, %f1354, %f1353;
	add.s32 	%r4342, %r6696, %r2;
	mul.wide.u32 	%rd1078, %r4342, 4;
	add.s64 	%rd1079, %rd2379, %rd1078;
	ld.global.f32 	%f1356, [%rd1079];
	add.f32 	%f1357, %f1355, %f1356;
	setp.ge.f32 	%p962, %f1357, 0f3F800000;
	selp.f32 	%f1358, 0f3F800000, 0f00000000, %p962;
	add.s64 	%rd1080, %rd3, %rd1076;
	st.global.f32 	[%rd1080], %f1358;
	selp.f32 	%f1359, 0f00000000, %f1357, %p962;
	st.global.f32 	[%rd1077], %f1359;
$L__BB4_659:
	setp.ge.s32 	%p963, %r1080, %r2567;
	setp.ge.s32 	%p964, %r6704, %r2568;
	or.pred  	%p965, %p963, %p964;
	@%p965 bra 	$L__BB4_661;
	mul.wide.s32 	%rd1081, %r6703, 4;
	add.s64 	%rd1082, %rd5, %rd1081;
	ld.global.f32 	%f1361, [%rd1082];
	add.s32 	%r4343, %r55, %r6696;
	mad.lo.s32 	%r4344, %r60, 832, %r4343;
	shl.b32 	%r4345, %r54, 5;
	add.s32 	%r4346, %r4344, %r4345;
	shl.b32 	%r4347, %r4346, 1;
	add.s32 	%r4348, %r6705, %r4347;
	ld.shared.u16 	%rs188, [%r4348];
	// begin inline asm
	{  cvt.f32.f16 %f1360, %rs188;}

	// end inline asm
	add.f32 	%f1362, %f1361, %f1360;
	add.s32 	%r4349, %r4343, %r2;
	mul.wide.u32 	%rd1083, %r4349, 4;
	add.s64 	%rd1084, %rd2379, %rd1083;
	ld.global.f32 	%f1363, [%rd1084];
	add.f32 	%f1364, %f1362, %f1363;
	setp.ge.f32 	%p966, %f1364, 0f3F800000;
	selp.f32 	%f1365, 0f3F800000, 0f00000000, %p966;
	add.s64 	%rd1085, %rd3, %rd1081;
	st.global.f32 	[%rd1085], %f1365;
	selp.f32 	%f1366, 0f00000000, %f1364, %p966;
	st.global.f32 	[%rd1082], %f1366;
$L__BB4_661:
	setp.ge.s32 	%p967, %r1080, %r2567;
	add.s32 	%r1106, %r6706, %r55;
	setp.ge.s32 	%p968, %r6702, %r2568;
	or.pred  	%p969, %p967, %p968;
	@%p969 bra 	$L__BB4_663;
	mul.wide.s32 	%rd1086, %r6701, 4;
	add.s64 	%rd1087, %rd5, %rd1086;
	ld.global.f32 	%f1368, [%rd1087];
	mad.lo.s32 	%r4350, %r60, 832, %r6696;
	shl.b32 	%r4351, %r54, 5;
	add.s32 	%r4352, %r4350, %r4351;
	add.s32 	%r4354, %r4352, %r4334;
	shl.b32 	%r4355, %r4354, 1;
	add.s32 	%r4356, %r6705, %r4355;
	ld.shared.u16 	%rs189, [%r4356];
	// begin inline asm
	{  cvt.f32.f16 %f1367, %rs189;}

	// end inline asm
	add.f32 	%f1369, %f1368, %f1367;
	add.s32 	%r4357, %r6696, %r2;
	add.s32 	%r4358, %r4357, %r4334;
	mul.wide.u32 	%rd1088, %r4358, 4;
	add.s64 	%rd1089, %rd2379, %rd1088;
	ld.global.f32 	%f1370, [%rd1089];
	add.f32 	%f1371, %f1369, %f1370;
	setp.ge.f32 	%p970, %f1371, 0f3F800000;
	selp.f32 	%f1372, 0f3F800000, 0f00000000, %p970;
	add.s64 	%rd1090, %rd3, %rd1086;
	st.global.f32 	[%rd1090], %f1372;
	selp.f32 	%f1373, 0f00000000, %f1371, %p970;
	st.global.f32 	[%rd1087], %f1373;
$L__BB4_663:
	setp.ge.s32 	%p971, %r1080, %r2567;
	add.s32 	%r1107, %r1106, %r55;
	setp.ge.s32 	%p972, %r6700, %r2568;
	or.pred  	%p973, %p971, %p972;
	@%p973 bra 	$L__BB4_665;
	mul.wide.s32 	%rd1091, %r6699, 4;
	add.s64 	%rd1092, %rd5, %rd1091;
	ld.global.f32 	%f1375, [%rd1092];
	mad.lo.s32 	%r4359, %r60, 832, %r6696;
	shl.b32 	%r4360, %r54, 5;
	add.s32 	%r4361, %r4359, %r4360;
	add.s32 	%r4363, %r4361, %r4335;
	shl.b32 	%r4364, %r4363, 1;
	add.s32 	%r4365, %r6705, %r4364;
	ld.shared.u16 	%rs190, [%r4365];
	// begin inline asm
	{  cvt.f32.f16 %f1374, %rs190;}

	// end inline asm
	add.f32 	%f1376, %f1375, %f1374;
	add.s32 	%r4366, %r6696, %r2;
	add.s32 	%r4367, %r4366, %r4335;
	mul.wide.u32 	%rd1093, %r4367, 4;
	add.s64 	%rd1094, %rd2379, %rd1093;
	ld.global.f32 	%f1377, [%rd1094];
	add.f32 	%f1378, %f1376, %f1377;
	setp.ge.f32 	%p974, %f1378, 0f3F800000;
	selp.f32 	%f1379, 0f3F800000, 0f00000000, %p974;
	add.s64 	%rd1095, %rd3, %rd1091;
	st.global.f32 	[%rd1095], %f1379;
	selp.f32 	%f1380, 0f00000000, %f1378, %p974;
	st.global.f32 	[%rd1092], %f1380;
$L__BB4_665:
	add.s32 	%r4368, %r1107, %r55;
	add.s32 	%r6706, %r4368, %r55;
	shl.b32 	%r4369, %r55, 3;
	add.s32 	%r6705, %r6705, %r4369;
	shl.b32 	%r4370, %r55, 2;
	add.s32 	%r6704, %r6704, %r4370;
	add.s32 	%r6703, %r6703, %r4370;
	mul.wide.u32 	%rd1096, %r55, 16;
	add.s64 	%rd2379, %rd2379, %rd1096;
	add.s32 	%r6702, %r6702, %r4370;
	add.s32 	%r6701, %r6701, %r4370;
	add.s32 	%r6700, %r6700, %r4370;
	add.s32 	%r6699, %r6699, %r4370;
	add.s32 	%r6698, %r6698, %r4370;
	add.s32 	%r6697, %r6697, %r4370;
	setp.lt.u32 	%p975, %r6706, 32;
	@%p975 bra 	$L__BB4_657;
$L__BB4_666:
	add.s32 	%r1118, %r1079, %r60;
	setp.gt.u32 	%p976, %r1118, 63;
	@%p976 bra 	$L__BB4_1516;
	setp.gt.u32 	%p977, %r7103, 31;
	@%p977 bra 	$L__BB4_689;
	add.s32 	%r1119, %r1118, %r1;
	mul.lo.s32 	%r1120, %r1119, %r2568;
	shl.b32 	%r1121, %r1118, 5;
	and.b32  	%r1122, %r63, 3;
	setp.eq.s32 	%p978, %r1122, 0;
	mov.u32 	%r6707, %r7103;
	@%p978 bra 	$L__BB4_678;
	setp.ge.s32 	%p979, %r1119, %r2567;
	setp.ge.s32 	%p980, %r64, %r2568;
	or.pred  	%p981, %p979, %p980;
	@%p981 bra 	$L__BB4_671;
	add.s32 	%r4373, %r64, %r1120;
	mul.wide.s32 	%rd1097, %r4373, 4;
	add.s64 	%rd1098, %rd5, %rd1097;
	ld.global.f32 	%f1382, [%rd1098];
	add.s32 	%r4374, %r1121, %r7103;
	shl.b32 	%r4375, %r4374, 1;
	mov.u32 	%r4376, _ZZ14linear_fuse_ifPfS_S_S_S_iiiE2Cs;
	add.s32 	%r4377, %r4376, %r4375;
	ld.shared.u16 	%rs191, [%r4377];
	// begin inline asm
	{  cvt.f32.f16 %f1381, %rs191;}

	// end inline asm
	add.f32 	%f1383, %f1382, %f1381;
	mul.wide.u32 	%rd1099, %r64, 4;
	add.s64 	%rd1100, %rd2416, %rd1099;
	ld.global.f32 	%f1384, [%rd1100];
	add.f32 	%f1385, %f1383, %f1384;
	setp.ge.f32 	%p982, %f1385, 0f3F800000;
	selp.f32 	%f1386, 0f3F800000, 0f00000000, %p982;
	add.s64 	%rd1101, %rd3, %rd1097;
	st.global.f32 	[%rd1101], %f1386;
	selp.f32 	%f1387, 0f00000000, %f1385, %p982;
	st.global.f32 	[%rd1098], %f1387;
$L__BB4_671:
	setp.eq.s32 	%p983, %r1122, 1;
	mov.u32 	%r6707, %r61;
	@%p983 bra 	$L__BB4_678;
	setp.ge.s32 	%p984, %r1119, %r2567;
	setp.ge.s32 	%p985, %r65, %r2568;
	or.pred  	%p986, %p984, %p985;
	@%p986 bra 	$L__BB4_674;
	add.s32 	%r4378, %r65, %r1120;
	mul.wide.s32 	%rd1102, %r4378, 4;
	add.s64 	%rd1103, %rd5, %rd1102;
	ld.global.f32 	%f1389, [%rd1103];
	add.s32 	%r4379, %r1121, %r61;
	shl.b32 	%r4380, %r4379, 1;
	mov.u32 	%r4381, _ZZ14linear_fuse_ifPfS_S_S_S_iiiE2Cs;
	add.s32 	%r4382, %r4381, %r4380;
	ld.shared.u16 	%rs192, [%r4382];
	// begin inline asm
	{  cvt.f32.f16 %f1388, %rs192;}

	// end inline asm
	add.f32 	%f1390, %f1389, %f1388;
	ld.global.f32 	%f1391, [%rd8];
	add.f32 	%f1392, %f1390, %f1391;
	setp.ge.f32 	%p987, %f1392, 0f3F800000;
	selp.f32 	%f1393, 0f3F800000, 0f00000000, %p987;
	add.s64 	%rd1104, %rd3, %rd1102;
	st.global.f32 	[%rd1104], %f1393;
	selp.f32 	%f1394, 0f00000000, %f1392, %p987;
	st.global.f32 	[%rd1103], %f1394;
$L__BB4_674:
	setp.eq.s32 	%p988, %r1122, 2;
	mov.u32 	%r6707, %r66;
	@%p988 bra 	$L__BB4_678;
	setp.ge.s32 	%p989, %r1119, %r2567;
	add.s32 	%r1124, %r65, %r55;
	setp.ge.s32 	%p990, %r1124, %r2568;
	or.pred  	%p991, %p989, %p990;
	@%p991 bra 	$L__BB4_677;
	add.s32 	%r4383, %r1124, %r1120;
	mul.wide.s32 	%rd1105, %r4383, 4;
	add.s64 	%rd1106, %rd5, %rd1105;
	ld.global.f32 	%f1396, [%rd1106];
	add.s32 	%r4384, %r1121, %r66;
	shl.b32 	%r4385, %r4384, 1;
	mov.u32 	%r4386, _ZZ14linear_fuse_ifPfS_S_S_S_iiiE2Cs;
	add.s32 	%r4387, %r4386, %r4385;
	ld.shared.u16 	%rs193, [%r4387];
	// begin inline asm
	{  cvt.f32.f16 %f1395, %rs193;}

	// end inline asm
	add.f32 	%f1397, %f1396, %f1395;
	mul.wide.s32 	%rd1107, %r55, 4;
	add.s64 	%rd1108, %rd8, %rd1107;
	ld.global.f32 	%f1398, [%rd1108];
	add.f32 	%f1399, %f1397, %f1398;
	setp.ge.f32 	%p992, %f1399, 0f3F800000;
	selp.f32 	%f1400, 0f3F800000, 0f00000000, %p992;
	add.s64 	%rd1109, %rd3, %rd1105;
	st.global.f32 	[%rd1109], %f1400;
	selp.f32 	%f1401, 0f00000000, %f1399, %p992;
	st.global.f32 	[%rd1106], %f1401;
$L__BB4_677:
	add.s32 	%r6707, %r66, %r55;
$L__BB4_678:
	setp.lt.u32 	%p993, %r62, 3;
	@%p993 bra 	$L__BB4_689;
	shl.b32 	%r4389, %r55, 1;
	mul.lo.s32 	%r4390, %r55, 3;
	add.s32 	%r6708, %r6707, %r2;
	add.s32 	%r6715, %r6708, %r55;
	add.s32 	%r6714, %r6715, %r1120;
	add.s32 	%r6713, %r6708, %r4389;
	add.s32 	%r6709, %r6708, %r1120;
	add.s32 	%r6712, %r6709, %r4389;
	add.s32 	%r6711, %r6708, %r4390;
	add.s32 	%r6710, %r6709, %r4390;
	mov.u32 	%r6716, _ZZ14linear_fuse_ifPfS_S_S_S_iiiE2Cs;
	mov.u64 	%rd2380, %rd2416;
	mov.u32 	%r6717, %r6707;
$L__BB4_680:
	setp.ge.s32 	%p994, %r1119, %r2567;
	setp.ge.s32 	%p995, %r6708, %r2568;
	or.pred  	%p996, %p994, %p995;
	@%p996 bra 	$L__BB4_682;
	mul.wide.s32 	%rd1110, %r6709, 4;
	add.s64 	%rd1111, %rd5, %rd1110;
	ld.global.f32 	%f1403, [%rd1111];
	mad.lo.s32 	%r4392, %r60, 864, %r6707;
	shl.b32 	%r4393, %r54, 5;
	add.s32 	%r4394, %r4392, %r4393;
	shl.b32 	%r4395, %r4394, 1;
	add.s32 	%r4396, %r6716, %r4395;
	ld.shared.u16 	%rs194, [%r4396];
	// begin inline asm
	{  cvt.f32.f16 %f1402, %rs194;}

	// end inline asm
	add.f32 	%f1404, %f1403, %f1402;
	add.s32 	%r4397, %r6707, %r2;
	mul.wide.u32 	%rd1112, %r4397, 4;
	add.s64 	%rd1113, %rd2380, %rd1112;
	ld.global.f32 	%f1405, [%rd1113];
	add.f32 	%f1406, %f1404, %f1405;
	setp.ge.f32 	%p997, %f1406, 0f3F800000;
	selp.f32 	%f1407, 0f3F800000, 0f00000000, %p997;
	add.s64 	%rd1114, %rd3, %rd1110;
	st.global.f32 	[%rd1114], %f1407;
	selp.f32 	%f1408, 0f00000000, %f1406, %p997;
	st.global.f32 	[%rd1111], %f1408;
$L__BB4_682:
	setp.ge.s32 	%p998, %r1119, %r2567;
	setp.ge.s32 	%p999, %r6715, %r2568;
	or.pred  	%p1000, %p998, %p999;
	@%p1000 bra 	$L__BB4_684;
	mul.wide.s32 	%rd1115, %r6714, 4;
	add.s64 	%rd1116, %rd5, %rd1115;
	ld.global.f32 	%f1410, [%rd1116];
	add.s32 	%r4398, %r55, %r6707;
	mad.lo.s32 	%r4399, %r60, 864, %r4398;
	shl.b32 	%r4400, %r54, 5;
	add.s32 	%r4401, %r4399, %r4400;
	shl.b32 	%r4402, %r4401, 1;
	add.s32 	%r4403, %r6716, %r4402;
	ld.shared.u16 	%rs195, [%r4403];
	// begin inline asm
	{  cvt.f32.f16 %f1409, %rs195;}

	// end inline asm
	add.f32 	%f1411, %f1410, %f1409;
	add.s32 	%r4404, %r4398, %r2;
	mul.wide.u32 	%rd1117, %r4404, 4;
	add.s64 	%rd1118, %rd2380, %rd1117;
	ld.global.f32 	%f1412, [%rd1118];
	add.f32 	%f1413, %f1411, %f1412;
	setp.ge.f32 	%p1001, %f1413, 0f3F800000;
	selp.f32 	%f1414, 0f3F800000, 0f00000000, %p1001;
	add.s64 	%rd1119, %rd3, %rd1115;
	st.global.f32 	[%rd1119], %f1414;
	selp.f32 	%f1415, 0f00000000, %f1413, %p1001;
	st.global.f32 	[%rd1116], %f1415;
$L__BB4_684:
	setp.ge.s32 	%p1002, %r1119, %r2567;
	add.s32 	%r1145, %r6717, %r55;
	setp.ge.s32 	%p1003, %r6713, %r2568;
	or.pred  	%p1004, %p1002, %p1003;
	@%p1004 bra 	$L__BB4_686;
	mul.wide.s32 	%rd1120, %r6712, 4;
	add.s64 	%rd1121, %rd5, %rd1120;
	ld.global.f32 	%f1417, [%rd1121];
	mad.lo.s32 	%r4405, %r60, 864, %r6707;
	shl.b32 	%r4406, %r54, 5;
	add.s32 	%r4407, %r4405, %r4406;
	add.s32 	%r4409, %r4407, %r4389;
	shl.b32 	%r4410, %r4409, 1;
	add.s32 	%r4411, %r6716, %r4410;
	ld.shared.u16 	%rs196, [%r4411];
	// begin inline asm
	{  cvt.f32.f16 %f1416, %rs196;}

	// end inline asm
	add.f32 	%f1418, %f1417, %f1416;
	add.s32 	%r4412, %r6707, %r2;
	add.s32 	%r4413, %r4412, %r4389;
	mul.wide.u32 	%rd1122, %r4413, 4;
	add.s64 	%rd1123, %rd2380, %rd1122;
	ld.global.f32 	%f1419, [%rd1123];
	add.f32 	%f1420, %f1418, %f1419;
	setp.ge.f32 	%p1005, %f1420, 0f3F800000;
	selp.f32 	%f1421, 0f3F800000, 0f00000000, %p1005;
	add.s64 	%rd1124, %rd3, %rd1120;
	st.global.f32 	[%rd1124], %f1421;
	selp.f32 	%f1422, 0f00000000, %f1420, %p1005;
	st.global.f32 	[%rd1121], %f1422;
$L__BB4_686:
	setp.ge.s32 	%p1006, %r1119, %r2567;
	add.s32 	%r1146, %r1145, %r55;
	setp.ge.s32 	%p1007, %r6711, %r2568;
	or.pred  	%p1008, %p1006, %p1007;
	@%p1008 bra 	$L__BB4_688;
	mul.wide.s32 	%rd1125, %r6710, 4;
	add.s64 	%rd1126, %rd5, %rd1125;
	ld.global.f32 	%f1424, [%rd1126];
	mad.lo.s32 	%r4414, %r60, 864, %r6707;
	shl.b32 	%r4415, %r54, 5;
	add.s32 	%r4416, %r4414, %r4415;
	add.s32 	%r4418, %r4416, %r4390;
	shl.b32 	%r4419, %r4418, 1;
	add.s32 	%r4420, %r6716, %r4419;
	ld.shared.u16 	%rs197, [%r4420];
	// begin inline asm
	{  cvt.f32.f16 %f1423, %rs197;}

	// end inline asm
	add.f32 	%f1425, %f1424, %f1423;
	add.s32 	%r4421, %r6707, %r2;
	add.s32 	%r4422, %r4421, %r4390;
	mul.wide.u32 	%rd1127, %r4422, 4;
	add.s64 	%rd1128, %rd2380, %rd1127;
	ld.global.f32 	%f1426, [%rd1128];
	add.f32 	%f1427, %f1425, %f1426;
	setp.ge.f32 	%p1009, %f1427, 0f3F800000;
	selp.f32 	%f1428, 0f3F800000, 0f00000000, %p1009;
	add.s64 	%rd1129, %rd3, %rd1125;
	st.global.f32 	[%rd1129], %f1428;
	selp.f32 	%f1429, 0f00000000, %f1427, %p1009;
	st.global.f32 	[%rd1126], %f1429;
$L__BB4_688:
	add.s32 	%r4423, %r1146, %r55;
	add.s32 	%r6717, %r4423, %r55;
	shl.b32 	%r4424, %r55, 3;
	add.s32 	%r6716, %r6716, %r4424;
	shl.b32 	%r4425, %r55, 2;
	add.s32 	%r6715, %r6715, %r4425;
	add.s32 	%r6714, %r6714, %r4425;
	mul.wide.u32 	%rd1130, %r55, 16;
	add.s64 	%rd2380, %rd2380, %rd1130;
	add.s32 	%r6713, %r6713, %r4425;
	add.s32 	%r6712, %r6712, %r4425;
	add.s32 	%r6711, %r6711, %r4425;
	add.s32 	%r6710, %r6710, %r4425;
	add.s32 	%r6709, %r6709, %r4425;
	add.s32 	%r6708, %r6708, %r4425;
	setp.lt.u32 	%p1010, %r6717, 32;
	@%p1010 bra 	$L__BB4_680;
$L__BB4_689:
	add.s32 	%r1157, %r1118, %r60;
	setp.gt.u32 	%p1011, %r1157, 63;
	@%p1011 bra 	$L__BB4_1516;
	setp.gt.u32 	%p1012, %r7103, 31;
	@%p1012 bra 	$L__BB4_712;
	add.s32 	%r1158, %r1157, %r1;
	mul.lo.s32 	%r1159, %r1158, %r2568;
	shl.b32 	%r1160, %r1157, 5;
	and.b32  	%r1161, %r63, 3;
	setp.eq.s32 	%p1013, %r1161, 0;
	mov.u32 	%r6718, %r7103;
	@%p1013 bra 	$L__BB4_701;
	setp.ge.s32 	%p1014, %r1158, %r2567;
	setp.ge.s32 	%p1015, %r64, %r2568;
	or.pred  	%p1016, %p1014, %p1015;
	@%p1016 bra 	$L__BB4_694;
	add.s32 	%r4428, %r64, %r1159;
	mul.wide.s32 	%rd1131, %r4428, 4;
	add.s64 	%rd1132, %rd5, %rd1131;
	ld.global.f32 	%f1431, [%rd1132];
	add.s32 	%r4429, %r1160, %r7103;
	shl.b32 	%r4430, %r4429, 1;
	mov.u32 	%r4431, _ZZ14linear_fuse_ifPfS_S_S_S_iiiE2Cs;
	add.s32 	%r4432, %r4431, %r4430;
	ld.shared.u16 	%rs198, [%r4432];
	// begin inline asm
	{  cvt.f32.f16 %f1430, %rs198;}

	// end inline asm
	add.f32 	%f1432, %f1431, %f1430;
	mul.wide.u32 	%rd1133, %r64, 4;
	add.s64 	%rd1134, %rd2416, %rd1133;
	ld.global.f32 	%f1433, [%rd1134];
	add.f32 	%f1434, %f1432, %f1433;
	setp.ge.f32 	%p1017, %f1434, 0f3F800000;
	selp.f32 	%f1435, 0f3F800000, 0f00000000, %p1017;
	add.s64 	%rd1135, %rd3, %rd1131;
	st.global.f32 	[%rd1135], %f1435;
	selp.f32 	%f1436, 0f00000000, %f1434, %p1017;
	st.global.f32 	[%rd1132], %f1436;
$L__BB4_694:
	setp.eq.s32 	%p1018, %r1161, 1;
	mov.u32 	%r6718, %r61;
	@%p1018 bra 	$L__BB4_701;
	setp.ge.s32 	%p1019, %r1158, %r2567;
	setp.ge.s32 	%p1020, %r65, %r2568;
	or.pred  	%p1021, %p1019, %p1020;
	@%p1021 bra 	$L__BB4_697;
	add.s32 	%r4433, %r65, %r1159;
	mul.wide.s32 	%rd1136, %r4433, 4;
	add.s64 	%rd1137, %rd5, %rd1136;
	ld.global.f32 	%f1438, [%rd1137];
	add.s32 	%r4434, %r1160, %r61;
	shl.b32 	%r4435, %r4434, 1;
	mov.u32 	%r4436, _ZZ14linear_fuse_ifPfS_S_S_S_iiiE2Cs;
	add.s32 	%r4437, %r4436, %r4435;
	ld.shared.u16 	%rs199, [%r4437];
	// begin inline asm
	{  cvt.f32.f16 %f1437, %rs199;}

	// end inline asm
	add.f32 	%f1439, %f1438, %f1437;
	ld.global.f32 	%f1440, [%rd8];
	add.f32 	%f1441, %f1439, %f1440;
	setp.ge.f32 	%p1022, %f1441, 0f3F800000;
	selp.f32 	%f1442, 0f3F800000, 0f00000000, %p1022;
	add.s64 	%rd1138, %rd3, %rd1136;
	st.global.f32 	[%rd1138], %f1442;
	selp.f32 	%f1443, 0f00000000, %f1441, %p1022;
	st.global.f32 	[%rd1137], %f1443;
$L__BB4_697:
	setp.eq.s32 	%p1023, %r1161, 2;
	mov.u32 	%r6718, %r66;
	@%p1023 bra 	$L__BB4_701;
	setp.ge.s32 	%p1024, %r1158, %r2567;
	add.s32 	%r1163, %r65, %r55;
	setp.ge.s32 	%p1025, %r1163, %r2568;
	or.pred  	%p1026, %p1024, %p1025;
	@%p1026 bra 	$L__BB4_700;
	add.s32 	%r4438, %r1163, %r1159;
	mul.wide.s32 	%rd1139, %r4438, 4;
	add.s64 	%rd1140, %rd5, %rd1139;
	ld.global.f32 	%f1445, [%rd1140];
	add.s32 	%r4439, %r1160, %r66;
	shl.b32 	%r4440, %r4439, 1;
	mov.u32 	%r4441, _ZZ14linear_fuse_ifPfS_S_S_S_iiiE2Cs;
	add.s32 	%r4442, %r4441, %r4440;
	ld.shared.u16 	%rs200, [%r4442];
	// begin inline asm
	{  cvt.f32.f16 %f1444, %rs200;}

	// end inline asm
	add.f32 	%f1446, %f1445, %f1444;
	mul.wide.s32 	%rd1141, %r55, 4;
	add.s64 	%rd1142, %rd8, %rd1141;
	ld.global.f32 	%f1447, [%rd1142];
	add.f32 	%f1448, %f1446, %f1447;
	setp.ge.f32 	%p1027, %f1448, 0f3F800000;
	selp.f32 	%f1449, 0f3F800000, 0f00000000, %p1027;
	add.s64 	%rd1143, %rd3, %rd1139;
	st.global.f32 	[%rd1143], %f1449;
	selp.f32 	%f1450, 0f00000000, %f1448, %p1027;
	st.global.f32 	[%rd1140], %f1450;
$L__BB4_700:
	add.s32 	%r6718, %r66, %r55;
$L__BB4_701:
	setp.lt.u32 	%p1028, %r62, 3;
	@%p1028 bra 	$L__BB4_712;
	shl.b32 	%r4444, %r55, 1;
	mul.lo.s32 	%r4445, %r55, 3;
	add.s32 	%r6719, %r6718, %r2;
	add.s32 	%r6726, %r6719, %r55;
	add.s32 	%r6725, %r6726, %r1159;
	add.s32 	%r6724, %r6719, %r4444;
	add.s32 	%r6720, %r6719, %r1159;
	add.s32 	%r6723, %r6720, %r4444;
	add.s32 	%r6722, %r6719, %r4445;
	add.s32 	%r6721, %r6720, %r4445;
	mov.u32 	%r6727, _ZZ14linear_fuse_ifPfS_S_S_S_iiiE2Cs;
	mov.u64 	%rd2381, %rd2416;
	mov.u32 	%r6728, %r6718;
$L__BB4_703:
	setp.ge.s32 	%p1029, %r1158, %r2567;
	setp.ge.s32 	%p1030, %r6719, %r2568;
	or.pred  	%p1031, %p1029, %p1030;
	@%p1031 bra 	$L__BB4_705;
	mul.wide.s32 	%rd1144, %r6720, 4;
	add.s64 	%rd1145, %rd5, %rd1144;
	ld.global.f32 	%f1452, [%rd1145];
	mad.lo.s32 	%r4447, %r60, 896, %r6718;
	shl.b32 	%r4448, %r54, 5;
	add.s32 	%r4449, %r4447, %r4448;
	shl.b32 	%r4450, %r4449, 1;
	add.s32 	%r4451, %r6727, %r4450;
	ld.shared.u16 	%rs201, [%r4451];
	// begin inline asm
	{  cvt.f32.f16 %f1451, %rs201;}

	// end inline asm
	add.f32 	%f1453, %f1452, %f1451;
	add.s32 	%r4452, %r6718, %r2;
	mul.wide.u32 	%rd1146, %r4452, 4;
	add.s64 	%rd1147, %rd2381, %rd1146;
	ld.global.f32 	%f1454, [%rd1147];
	add.f32 	%f1455, %f1453, %f1454;
	setp.ge.f32 	%p1032, %f1455, 0f3F800000;
	selp.f32 	%f1456, 0f3F800000, 0f00000000, %p1032;
	add.s64 	%rd1148, %rd3, %rd1144;
	st.global.f32 	[%rd1148], %f1456;
	selp.f32 	%f1457, 0f00000000, %f1455, %p1032;
	st.global.f32 	[%rd1145], %f1457;
$L__BB4_705:
	setp.ge.s32 	%p1033, %r1158, %r2567;
	setp.ge.s32 	%p1034, %r6726, %r2568;
	or.pred  	%p1035, %p1033, %p1034;
	@%p1035 bra 	$L__BB4_707;
	mul.wide.s32 	%rd1149, %r6725, 4;
	add.s64 	%rd1150, %rd5, %rd1149;
	ld.global.f32 	%f1459, [%rd1150];
	add.s32 	%r4453, %r55, %r6718;
	mad.lo.s32 	%r4454, %r60, 896, %r4453;
	shl.b32 	%r4455, %r54, 5;
	add.s32 	%r4456, %r4454, %r4455;
	shl.b32 	%r4457, %r4456, 1;
	add.s32 	%r4458, %r6727, %r4457;
	ld.shared.u16 	%rs202, [%r4458];
	// begin inline asm
	{  cvt.f32.f16 %f1458, %rs202;}

	// end inline asm
	add.f32 	%f1460, %f1459, %f1458;
	add.s32 	%r4459, %r4453, %r2;
	mul.wide.u32 	%rd1151, %r4459, 4;
	add.s64 	%rd1152, %rd2381, %rd1151;
	ld.global.f32 	%f1461, [%rd1152];
	add.f32 	%f1462, %f1460, %f1461;
	setp.ge.f32 	%p1036, %f1462, 0f3F800000;
	selp.f32 	%f1463, 0f3F800000, 0f00000000, %p1036;
	add.s64 	%rd1153, %rd3, %rd1149;
	st.global.f32 	[%rd1153], %f1463;
	selp.f32 	%f1464, 0f00000000, %f1462, %p1036;
	st.global.f32 	[%rd1150], %f1464;
$L__BB4_707:
	setp.ge.s32 	%p1037, %r1158, %r2567;
	add.s32 	%r1184, %r6728, %r55;
	setp.ge.s32 	%p1038, %r6724, %r2568;
	or.pred  	%p1039, %p1037, %p1038;
	@%p1039 bra 	$L__BB4_709;
	mul.wide.s32 	%rd1154, %r6723, 4;
	add.s64 	%rd1155, %rd5, %rd1154;
	ld.global.f32 	%f1466, [%rd1155];
	mad.lo.s32 	%r4460, %r60, 896, %r6718;
	shl.b32 	%r4461, %r54, 5;
	add.s32 	%r4462, %r4460, %r4461;
	add.s32 	%r4464, %r4462, %r4444;
	shl.b32 	%r4465, %r4464, 1;
	add.s32 	%r4466, %r6727, %r4465;
	ld.shared.u16 	%rs203, [%r4466];
	// begin inline asm
	{  cvt.f32.f16 %f1465, %rs203;}

	// end inline asm
	add.f32 	%f1467, %f1466, %f1465;
	add.s32 	%r4467, %r6718, %r2;
	add.s32 	%r4468, %r4467, %r4444;
	mul.wide.u32 	%rd1156, %r4468, 4;
	add.s64 	%rd1157, %rd2381, %rd1156;
	ld.global.f32 	%f1468, [%rd1157];
	add.f32 	%f1469, %f1467, %f1468;
	setp.ge.f32 	%p1040, %f1469, 0f3F800000;
	selp.f32 	%f1470, 0f3F800000, 0f00000000, %p1040;
	add.s64 	%rd1158, %rd3, %rd1154;
	st.global.f32 	[%rd1158], %f1470;
	selp.f32 	%f1471, 0f00000000, %f1469, %p1040;
	st.global.f32 	[%rd1155], %f1471;
$L__BB4_709:
	setp.ge.s32 	%p1041, %r1158, %r2567;
	add.s32 	%r1185, %r1184, %r55;
	setp.ge.s32 	%p1042, %r6722, %r2568;
	or.pred  	%p1043, %p1041, %p1042;
	@%p1043 bra 	$L__BB4_711;
	mul.wide.s32 	%rd1159, %r6721, 4;
	add.s64 	%rd1160, %rd5, %rd1159;
	ld.global.f32 	%f1473, [%rd1160];
	mad.lo.s32 	%r4469, %r60, 896, %r6718;
	shl.b32 	%r4470, %r54, 5;
	add.s32 	%r4471, %r4469, %r4470;
	add.s32 	%r4473, %r4471, %r4445;
	shl.b32 	%r4474, %r4473, 1;
	add.s32 	%r4475, %r6727, %r4474;
	ld.shared.u16 	%rs204, [%r4475];
	// begin inline asm
	{  cvt.f32.f16 %f1472, %rs204;}

	// end inline asm
	add.f32 	%f1474, %f1473, %f1472;
	add.s32 	%r4476, %r6718, %r2;
	add.s32 	%r4477, %r4476, %r4445;
	mul.wide.u32 	%rd1161, %r4477, 4;
	add.s64 	%rd1162, %rd2381, %rd1161;
	ld.global.f32 	%f1475, [%rd1162];
	add.f32 	%f1476, %f1474, %f1475;
	setp.ge.f32 	%p1044, %f1476, 0f3F800000;
	selp.f32 	%f1477, 0f3F800000, 0f00000000, %p1044;
	add.s64 	%rd1163, %rd3, %rd1159;
	st.global.f32 	[%rd1163], %f1477;
	selp.f32 	%f1478, 0f00000000, %f1476, %p1044;
	st.global.f32 	[%rd1160], %f1478;
$L__BB4_711:
	add.s32 	%r4478, %r1185, %r55;
	add.s32 	%r6728, %r4478, %r55;
	shl.b32 	%r4479, %r55, 3;
	add.s32 	%r6727, %r6727, %r4479;
	shl.b32 	%r4480, %r55, 2;
	add.s32 	%r6726, %r6726, %r4480;
	add.s32 	%r6725, %r6725, %r4480;
	mul.wide.u32 	%rd1164, %r55, 16;
	add.s64 	%rd2381, %rd2381, %rd1164;
	add.s32 	%r6724, %r6724, %r4480;
	add.s32 	%r6723, %r6723, %r4480;
	add.s32 	%r6722, %r6722, %r4480;
	add.s32 	%r6721, %r6721, %r4480;
	add.s32 	%r6720, %r6720, %r4480;
	add.s32 	%r6719, %r6719, %r4480;
	setp.lt.u32 	%p1045, %r6728, 32;
	@%p1045 bra 	$L__BB4_703;
$L__BB4_712:
	add.s32 	%r1196, %r1157, %r60;
	setp.gt.u32 	%p1046, %r1196, 63;
	@%p1046 bra 	$L__BB4_1516;
	setp.gt.u32 	%p1047, %r7103, 31;
	@%p1047 bra 	$L__BB4_735;
	add.s32 	%r1197, %r1196, %r1;
	mul.lo.s32 	%r1198, %r1197, %r2568;
	shl.b32 	%r1199, %r1196, 5;
	and.b32  	%r1200, %r63, 3;
	setp.eq.s32 	%p1048, %r1200, 0;
	mov.u32 	%r6729, %r7103;
	@%p1048 bra 	$L__BB4_724;
	setp.ge.s32 	%p1049, %r1197, %r2567;
	setp.ge.s32 	%p1050, %r64, %r2568;
	or.pred  	%p1051, %p1049, %p1050;
	@%p1051 bra 	$L__BB4_717;
	add.s32 	%r4483, %r64, %r1198;
	mul.wide.s32 	%rd1165, %r4483, 4;
	add.s64 	%rd1166, %rd5, %rd1165;
	ld.global.f32 	%f1480, [%rd1166];
	add.s32 	%r4484, %r1199, %r7103;
	shl.b32 	%r4485, %r4484, 1;
	mov.u32 	%r4486, _ZZ14linear_fuse_ifPfS_S_S_S_iiiE2Cs;
	add.s32 	%r4487, %r4486, %r4485;
	ld.shared.u16 	%rs205, [%r4487];
	// begin inline asm
	{  cvt.f32.f16 %f1479, %rs205;}

	// end inline asm
	add.f32 	%f1481, %f1480, %f1479;
	mul.wide.u32 	%rd1167, %r64, 4;
	add.s64 	%rd1168, %rd2416, %rd1167;
	ld.global.f32 	%f1482, [%rd1168];
	add.f32 	%f1483, %f1481, %f1482;
	setp.ge.f32 	%p1052, %f1483, 0f3F800000;
	selp.f32 	%f1484, 0f3F800000, 0f00000000, %p1052;
	add.s64 	%rd1169, %rd3, %rd1165;
	st.global.f32 	[%rd1169], %f1484;
	selp.f32 	%f1485, 0f00000000, %f1483, %p1052;
	st.global.f32 	[%rd1166], %f1485;
$L__BB4_717:
	setp.eq.s32 	%p1053, %r1200, 1;
	mov.u32 	%r6729, %r61;
	@%p1053 bra 	$L__BB4_724;
	setp.ge.s32 	%p1054, %r1197, %r2567;
	setp.ge.s32 	%p1055, %r65, %r2568;
	or.pred  	%p1056, %p1054, %p1055;
	@%p1056 bra 	$L__BB4_720;
	add.s32 	%r4488, %r65, %r1198;
	mul.wide.s32 	%rd1170, %r4488, 4;
	add.s64 	%rd1171, %rd5, %rd1170;
	ld.global.f32 	%f1487, [%rd1171];
	add.s32 	%r4489, %r1199, %r61;
	shl.b32 	%r4490, %r4489, 1;
	mov.u32 	%r4491, _ZZ14linear_fuse_ifPfS_S_S_S_iiiE2Cs;
	add.s32 	%r4492, %r4491, %r4490;
	ld.shared.u16 	%rs206, [%r4492];
	// begin inline asm
	{  cvt.f32.f16 %f1486, %rs206;}

	// end inline asm
	add.f32 	%f1488, %f1487, %f1486;
	ld.global.f32 	%f1489, [%rd8];
	add.f32 	%f1490, %f1488, %f1489;
	setp.ge.f32 	%p1057, %f1490, 0f3F800000;
	selp.f32 	%f1491, 0f3F800000, 0f00000000, %p1057;
	add.s64 	%rd1172, %rd3, %rd1170;
	st.global.f32 	[%rd1172], %f1491;
	selp.f32 	%f1492, 0f00000000, %f1490, %p1057;
	st.global.f32 	[%rd1171], %f1492;
$L__BB4_720:
	setp.eq.s32 	%p1058, %r1200, 2;
	mov.u32 	%r6729, %r66;
	@%p1058 bra 	$L__BB4_724;
	setp.ge.s32 	%p1059, %r1197, %r2567;
	add.s32 	%r1202, %r65, %r55;
	setp.ge.s32 	%p1060, %r1202, %r2568;
	or.pred  	%p1061, %p1059, %p1060;
	@%p1061 bra 	$L__BB4_723;
	add.s32 	%r4493, %r1202, %r1198;
	mul.wide.s32 	%rd1173, %r4493, 4;
	add.s64 	%rd1174, %rd5, %rd1173;
	ld.global.f32 	%f1494, [%rd1174];
	add.s32 	%r4494, %r1199, %r66;
	shl.b32 	%r4495, %r4494, 1;
	mov.u32 	%r4496, _ZZ14linear_fuse_ifPfS_S_S_S_iiiE2Cs;
	add.s32 	%r4497, %r4496, %r4495;
	ld.shared.u16 	%rs207, [%r4497];
	// begin inline asm
	{  cvt.f32.f16 %f1493, %rs207;}

	// end inline asm
	add.f32 	%f1495, %f1494, %f1493;
	mul.wide.s32 	%rd1175, %r55, 4;
	add.s64 	%rd1176, %rd8, %rd1175;
	ld.global.f32 	%f1496, [%rd1176];
	add.f32 	%f1497, %f1495, %f1496;
	setp.ge.f32 	%p1062, %f1497, 0f3F800000;
	selp.f32 	%f1498, 0f3F800000, 0f00000000, %p1062;
	add.s64 	%rd1177, %rd3, %rd1173;
	st.global.f32 	[%rd1177], %f1498;
	selp.f32 	%f1499, 0f00000000, %f1497, %p1062;
	st.global.f32 	[%rd1174], %f1499;
$L__BB4_723:
	add.s32 	%r6729, %r66, %r55;
$L__BB4_724:
	setp.lt.u32 	%p1063, %r62, 3;
	@%p1063 bra 	$L__BB4_735;
	shl.b32 	%r4499, %r55, 1;
	mul.lo.s32 	%r4500, %r55, 3;
	add.s32 	%r6730, %r6729, %r2;
	add.s32 	%r6737, %r6730, %r55;
	add.s32 	%r6736, %r6737, %r1198;
	add.s32 	%r6735, %r6730, %r4499;
	add.s32 	%r6731, %r6730, %r1198;
	add.s32 	%r6734, %r6731, %r4499;
	add.s32 	%r6733, %r6730, %r4500;
	add.s32 	%r6732, %r6731, %r4500;
	mov.u32 	%r6738, _ZZ14linear_fuse_ifPfS_S_S_S_iiiE2Cs;
	mov.u64 	%rd2382, %rd2416;
	mov.u32 	%r6739, %r6729;
$L__BB4_726:
	setp.ge.s32 	%p1064, %r1197, %r2567;
	setp.ge.s32 	%p1065, %r6730, %r2568;
	or.pred  	%p1066, %p1064, %p1065;
	@%p1066 bra 	$L__BB4_728;
	mul.wide.s32 	%rd1178, %r6731, 4;
	add.s64 	%rd1179, %rd5, %rd1178;
	ld.global.f32 	%f1501, [%rd1179];
	mad.lo.s32 	%r4502, %r60, 928, %r6729;
	shl.b32 	%r4503, %r54, 5;
	add.s32 	%r4504, %r4502, %r4503;
	shl.b32 	%r4505, %r4504, 1;
	add.s32 	%r4506, %r6738, %r4505;
	ld.shared.u16 	%rs208, [%r4506];
	// begin inline asm
	{  cvt.f32.f16 %f1500, %rs208;}

	// end inline asm
	add.f32 	%f1502, %f1501, %f1500;
	add.s32 	%r4507, %r6729, %r2;
	mul.wide.u32 	%rd1180, %r4507, 4;
	add.s64 	%rd1181, %rd2382, %rd1180;
	ld.global.f32 	%f1503, [%rd1181];
	add.f32 	%f1504, %f1502, %f1503;
	setp.ge.f32 	%p1067, %f1504, 0f3F800000;
	selp.f32 	%f1505, 0f3F800000, 0f00000000, %p1067;
	add.s64 	%rd1182, %rd3, %rd1178;
	st.global.f32 	[%rd1182], %f1505;
	selp.f32 	%f1506, 0f00000000, %f1504, %p1067;
	st.global.f32 	[%rd1179], %f1506;
$L__BB4_728:
	setp.ge.s32 	%p1068, %r1197, %r2567;
	setp.ge.s32 	%p1069, %r6737, %r2568;
	or.pred  	%p1070, %p1068, %p1069;
	@%p1070 bra 	$L__BB4_730;
	mul.wide.s32 	%rd1183, %r6736, 4;
	add.s64 	%rd1184, %rd5, %rd1183;
	ld.global.f32 	%f1508, [%rd1184];
	add.s32 	%r4508, %r55, %r6729;
	mad.lo.s32 	%r4509, %r60, 928, %r4508;
	shl.b32 	%r4510, %r54, 5;
	add.s32 	%r4511, %r4509, %r4510;
	shl.b32 	%r4512, %r4511, 1;
	add.s32 	%r4513, %r6738, %r4512;
	ld.shared.u16 	%rs209, [%r4513];
	// begin inline asm
	{  cvt.f32.f16 %f1507, %rs209;}

	// end inline asm
	add.f32 	%f1509, %f1508, %f1507;
	add.s32 	%r4514, %r4508, %r2;
	mul.wide.u32 	%rd1185, %r4514, 4;
	add.s64 	%rd1186, %rd2382, %rd1185;
	ld.global.f32 	%f1510, [%rd1186];
	add.f32 	%f1511, %f1509, %f1510;
	setp.ge.f32 	%p1071, %f1511, 0f3F800000;
	selp.f32 	%f1512, 0f3F800000, 0f00000000, %p1071;
	add.s64 	%rd1187, %rd3, %rd1183;
	st.global.f32 	[%rd1187], %f1512;
	selp.f32 	%f1513, 0f00000000, %f1511, %p1071;
	st.global.f32 	[%rd1184], %f1513;
$L__BB4_730:
	setp.ge.s32 	%p1072, %r1197, %r2567;
	add.s32 	%r1223, %r6739, %r55;
	setp.ge.s32 	%p1073, %r6735, %r2568;
	or.pred  	%p1074, %p1072, %p1073;
	@%p1074 bra 	$L__BB4_732;
	mul.wide.s32 	%rd1188, %r6734, 4;
	add.s64 	%rd1189, %rd5, %rd1188;
	ld.global.f32 	%f1515, [%rd1189];
	mad.lo.s32 	%r4515, %r60, 928, %r6729;
	shl.b32 	%r4516, %r54, 5;
	add.s32 	%r4517, %r4515, %r4516;
	add.s32 	%r4519, %r4517, %r4499;
	shl.b32 	%r4520, %r4519, 1;
	add.s32 	%r4521, %r6738, %r4520;
	ld.shared.u16 	%rs210, [%r4521];
	// begin inline asm
	{  cvt.f32.f16 %f1514, %rs210;}

	// end inline asm
	add.f32 	%f1516, %f1515, %f1514;
	add.s32 	%r4522, %r6729, %r2;
	add.s32 	%r4523, %r4522, %r4499;
	mul.wide.u32 	%rd1190, %r4523, 4;
	add.s64 	%rd1191, %rd2382, %rd1190;
	ld.global.f32 	%f1517, [%rd1191];
	add.f32 	%f1518, %f1516, %f1517;
	setp.ge.f32 	%p1075, %f1518, 0f3F800000;
	selp.f32 	%f1519, 0f3F800000, 0f00000000, %p1075;
	add.s64 	%rd1192, %rd3, %rd1188;
	st.global.f32 	[%rd1192], %f1519;
	selp.f32 	%f1520, 0f00000000, %f1518, %p1075;
	st.global.f32 	[%rd1189], %f1520;
$L__BB4_732:
	setp.ge.s32 	%p1076, %r1197, %r2567;
	add.s32 	%r1224, %r1223, %r55;
	setp.ge.s32 	%p1077, %r6733, %r2568;
	or.pred  	%p1078, %p1076, %p1077;
	@%p1078 bra 	$L__BB4_734;
	mul.wide.s32 	%rd1193, %r6732, 4;
	add.s64 	%rd1194, %rd5, %rd1193;
	ld.global.f32 	%f1522, [%rd1194];
	mad.lo.s32 	%r4524, %r60, 928, %r6729;
	shl.b32 	%r4525, %r54, 5;
	add.s32 	%r4526, %r4524, %r4525;
	add.s32 	%r4528, %r4526, %r4500;
	shl.b32 	%r4529, %r4528, 1;
	add.s32 	%r4530, %r6738, %r4529;
	ld.shared.u16 	%rs211, [%r4530];
	// begin inline asm
	{  cvt.f32.f16 %f1521, %rs211;}

	// end inline asm
	add.f32 	%f1523, %f1522, %f1521;
	add.s32 	%r4531, %r6729, %r2;
	add.s32 	%r4532, %r4531, %r4500;
	mul.wide.u32 	%rd1195, %r4532, 4;
	add.s64 	%rd1196, %rd2382, %rd1195;
	ld.global.f32 	%f1524, [%rd1196];
	add.f32 	%f1525, %f1523, %f1524;
	setp.ge.f32 	%p1079, %f1525, 0f3F800000;
	selp.f32 	%f1526, 0f3F800000, 0f00000000, %p1079;
	add.s64 	%rd1197, %rd3, %rd1193;
	st.global.f32 	[%rd1197], %f1526;
	selp.f32 	%f1527, 0f00000000, %f1525, %p1079;
	st.global.f32 	[%rd1194], %f1527;
$L__BB4_734:
	add.s32 	%r4533, %r1224, %r55;
	add.s32 	%r6739, %r4533, %r55;
	shl.b32 	%r4534, %r55, 3;
	add.s32 	%r6738, %r6738, %r4534;
	shl.b32 	%r4535, %r55, 2;
	add.s32 	%r6737, %r6737, %r4535;
	add.s32 	%r6736, %r6736, %r4535;
	mul.wide.u32 	%rd1198, %r55, 16;
	add.s64 	%rd2382, %rd2382, %rd1198;
	add.s32 	%r6735, %r6735, %r4535;
	add.s32 	%r6734, %r6734, %r4535;
	add.s32 	%r6733, %r6733, %r4535;
	add.s32 	%r6732, %r6732, %r4535;
	add.s32 	%r6731, %r6731, %r4535;
	add.s32 	%r6730, %r6730, %r4535;
	setp.lt.u32 	%p1080, %r6739, 32;
	@%p1080 bra 	$L__BB4_726;
$L__BB4_735:
	add.s32 	%r1235, %r1196, %r60;
	setp.gt.u32 	%p1081, %r1235, 63;
	@%p1081 bra 	$L__BB4_1516;
	setp.gt.u32 	%p1082, %r7103, 31;
	@%p1082 bra 	$L__BB4_758;
	add.s32 	%r1236, %r1235, %r1;
	mul.lo.s32 	%r1237, %r1236, %r2568;
	shl.b32 	%r1238, %r1235, 5;
	and.b32  	%r1239, %r63, 3;
	setp.eq.s32 	%p1083, %r1239, 0;
	mov.u32 	%r6740, %r7103;
	@%p1083 bra 	$L__BB4_747;
	setp.ge.s32 	%p1084, %r1236, %r2567;
	setp.ge.s32 	%p1085, %r64, %r2568;
	or.pred  	%p1086, %p1084, %p1085;
	@%p1086 bra 	$L__BB4_740;
	add.s32 	%r4538, %r64, %r1237;
	mul.wide.s32 	%rd1199, %r4538, 4;
	add.s64 	%rd1200, %rd5, %rd1199;
	ld.global.f32 	%f1529, [%rd1200];
	add.s32 	%r4539, %r1238, %r7103;
	shl.b32 	%r4540, %r4539, 1;
	mov.u32 	%r4541, _ZZ14linear_fuse_ifPfS_S_S_S_iiiE2Cs;
	add.s32 	%r4542, %r4541, %r4540;
	ld.shared.u16 	%rs212, [%r4542];
	// begin inline asm
	{  cvt.f32.f16 %f1528, %rs212;}

	// end inline asm
	add.f32 	%f1530, %f1529, %f1528;
	mul.wide.u32 	%rd1201, %r64, 4;
	add.s64 	%rd1202, %rd2416, %rd1201;
	ld.global.f32 	%f1531, [%rd1202];
	add.f32 	%f1532, %f1530, %f1531;
	setp.ge.f32 	%p1087, %f1532, 0f3F800000;
	selp.f32 	%f1533, 0f3F800000, 0f00000000, %p1087;
	add.s64 	%rd1203, %rd3, %rd1199;
	st.global.f32 	[%rd1203], %f1533;
	selp.f32 	%f1534, 0f00000000, %f1532, %p1087;
	st.global.f32 	[%rd1200], %f1534;
$L__BB4_740:
	setp.eq.s32 	%p1088, %r1239, 1;
	mov.u32 	%r6740, %r61;
	@%p1088 bra 	$L__BB4_747;
	setp.ge.s32 	%p1089, %r1236, %r2567;
	setp.ge.s32 	%p1090, %r65, %r2568;
	or.pred  	%p1091, %p1089, %p1090;
	@%p1091 bra 	$L__BB4_743;
	add.s32 	%r4543, %r65, %r1237;
	mul.wide.s32 	%rd1204, %r4543, 4;
	add.s64 	%rd1205, %rd5, %rd1204;
	ld.global.f32 	%f1536, [%rd1205];
	add.s32 	%r4544, %r1238, %r61;
	shl.b32 	%r4545, %r4544, 1;
	mov.u32 	%r4546, _ZZ14linear_fuse_ifPfS_S_S_S_iiiE2Cs;
	add.s32 	%r4547, %r4546, %r4545;
	ld.shared.u16 	%rs213, [%r4547];
	// begin inline asm
	{  cvt.f32.f16 %f1535, %rs213;}

	// end inline asm
	add.f32 	%f1537, %f1536, %f1535;
	ld.global.f32 	%f1538, [%rd8];
	add.f32 	%f1539, %f1537, %f1538;
	setp.ge.f32 	%p1092, %f1539, 0f3F800000;
	selp.f32 	%f1540, 0f3F800000, 0f00000000, %p1092;
	add.s64 	%rd1206, %rd3, %rd1204;
	st.global.f32 	[%rd1206], %f1540;
	selp.f32 	%f1541, 0f00000000, %f1539, %p1092;
	st.global.f32 	[%rd1205], %f1541;
$L__BB4_743:
	setp.eq.s32 	%p1093, %r1239, 2;
	mov.u32 	%r6740, %r66;
	@%p1093 bra 	$L__BB4_747;
	setp.ge.s32 	%p1094, %r1236, %r2567;
	add.s32 	%r1241, %r65, %r55;
	setp.ge.s32 	%p1095, %r1241, %r2568;
	or.pred  	%p1096, %p1094, %p1095;
	@%p1096 bra 	$L__BB4_746;
	add.s32 	%r4548, %r1241, %r1237;
	mul.wide.s32 	%rd1207, %r4548, 4;
	add.s64 	%rd1208, %rd5, %rd1207;
	ld.global.f32 	%f1543, [%rd1208];
	add.s32 	%r4549, %r1238, %r66;
	shl.b32 	%r4550, %r4549, 1;
	mov.u32 	%r4551, _ZZ14linear_fuse_ifPfS_S_S_S_iiiE2Cs;
	add.s32 	%r4552, %r4551, %r4550;
	ld.shared.u16 	%rs214, [%r4552];
	// begin inline asm
	{  cvt.f32.f16 %f1542, %rs214;}

	// end inline asm
	add.f32 	%f1544, %f1543, %f1542;
	mul.wide.s32 	%rd1209, %r55, 4;
	add.s64 	%rd1210, %rd8, %rd1209;
	ld.global.f32 	%f1545, [%rd1210];
	add.f32 	%f1546, %f1544, %f1545;
	setp.ge.f32 	%p1097, %f1546, 0f3F800000;
	selp.f32 	%f1547, 0f3F800000, 0f00000000, %p1097;
	add.s64 	%rd1211, %rd3, %rd1207;
	st.global.f32 	[%rd1211], %f1547;
	selp.f32 	%f1548, 0f00000000, %f1546, %p1097;
	st.global.f32 	[%rd1208], %f1548;
$L__BB4_746:
	add.s32 	%r6740, %r66, %r55;
$L__BB4_747:
	setp.lt.u32 	%p1098, %r62, 3;
	@%p1098 bra 	$L__BB4_758;
	shl.b32 	%r4554, %r55, 1;
	mul.lo.s32 	%r4555, %r55, 3;
	add.s32 	%r6741, %r6740, %r2;
	add.s32 	%r6748, %r6741, %r55;
	add.s32 	%r6747, %r6748, %r1237;
	add.s32 	%r6746, %r6741, %r4554;
	add.s32 	%r6742, %r6741, %r1237;
	add.s32 	%r6745, %r6742, %r4554;
	add.s32 	%r6744, %r6741, %r4555;
	add.s32 	%r6743, %r6742, %r4555;
	mov.u32 	%r6749, _ZZ14linear_fuse_ifPfS_S_S_S_iiiE2Cs;
	mov.u64 	%rd2383, %rd2416;
	mov.u32 	%r6750, %r6740;
$L__BB4_749:
	setp.ge.s32 	%p1099, %r1236, %r2567;
	setp.ge.s32 	%p1100, %r6741, %r2568;
	or.pred  	%p1101, %p1099, %p1100;
	@%p1101 bra 	$L__BB4_751;
	mul.wide.s32 	%rd1212, %r6742, 4;
	add.s64 	%rd1213, %rd5, %rd1212;
	ld.global.f32 	%f1550, [%rd1213];
	mad.lo.s32 	%r4557, %r60, 960, %r6740;
	shl.b32 	%r4558, %r54, 5;
	add.s32 	%r4559, %r4557, %r4558;
	shl.b32 	%r4560, %r4559, 1;
	add.s32 	%r4561, %r6749, %r4560;
	ld.shared.u16 	%rs215, [%r4561];
	// begin inline asm
	{  cvt.f32.f16 %f1549, %rs215;}

	// end inline asm
	add.f32 	%f1551, %f1550, %f1549;
	add.s32 	%r4562, %r6740, %r2;
	mul.wide.u32 	%rd1214, %r4562, 4;
	add.s64 	%rd1215, %rd2383, %rd1214;
	ld.global.f32 	%f1552, [%rd1215];
	add.f32 	%f1553, %f1551, %f1552;
	setp.ge.f32 	%p1102, %f1553, 0f3F800000;
	selp.f32 	%f1554, 0f3F800000, 0f00000000, %p1102;
	add.s64 	%rd1216, %rd3, %rd1212;
	st.global.f32 	[%rd1216], %f1554;
	selp.f32 	%f1555, 0f00000000, %f1553, %p1102;
	st.global.f32 	[%rd1213], %f1555;
$L__BB4_751:
	setp.ge.s32 	%p1103, %r1236, %r2567;
	setp.ge.s32 	%p1104, %r6748, %r2568;
	or.pred  	%p1105, %p1103, %p1104;
	@%p1105 bra 	$L__BB4_753;
	mul.wide.s32 	%rd1217, %r6747, 4;
	add.s64 	%rd1218, %rd5, %rd1217;
	ld.global.f32 	%f1557, [%rd1218];
	add.s32 	%r4563, %r55, %r6740;
	mad.lo.s32 	%r4564, %r60, 960, %r4563;
	shl.b32 	%r4565, %r54, 5;
	add.s32 	%r4566, %r4564, %r4565;
	shl.b32 	%r4567, %r4566, 1;
	add.s32 	%r4568, %r6749, %r4567;
	ld.shared.u16 	%rs216, [%r4568];
	// begin inline asm
	{  cvt.f32.f16 %f1556, %rs216;}

	// end inline asm
	add.f32 	%f1558, %f1557, %f1556;
	add.s32 	%r4569, %r4563, %r2;
	mul.wide.u32 	%rd1219, %r4569, 4;
	add.s64 	%rd1220, %rd2383, %rd1219;
	ld.global.f32 	%f1559, [%rd1220];
	add.f32 	%f1560, %f1558, %f1559;
	setp.ge.f32 	%p1106, %f1560, 0f3F800000;
	selp.f32 	%f1561, 0f3F800000, 0f00000000, %p1106;
	add.s64 	%rd1221, %rd3, %rd1217;
	st.global.f32 	[%rd1221], %f1561;
	selp.f32 	%f1562, 0f00000000, %f1560, %p1106;
	st.global.f32 	[%rd1218], %f1562;
$L__BB4_753:
	setp.ge.s32 	%p1107, %r1236, %r2567;
	add.s32 	%r1262, %r6750, %r55;
	setp.ge.s32 	%p1108, %r6746, %r2568;
	or.pred  	%p1109, %p1107, %p1108;
	@%p1109 bra 	$L__BB4_755;
	mul.wide.s32 	%rd1222, %r6745, 4;
	add.s64 	%rd1223, %rd5, %rd1222;
	ld.global.f32 	%f1564, [%rd1223];
	mad.lo.s32 	%r4570, %r60, 960, %r6740;
	shl.b32 	%r4571, %r54, 5;
	add.s32 	%r4572, %r4570, %r4571;
	add.s32 	%r4574, %r4572, %r4554;
	shl.b32 	%r4575, %r4574, 1;
	add.s32 	%r4576, %r6749, %r4575;
	ld.shared.u16 	%rs217, [%r4576];
	// begin inline asm
	{  cvt.f32.f16 %f1563, %rs217;}

	// end inline asm
	add.f32 	%f1565, %f1564, %f1563;
	add.s32 	%r4577, %r6740, %r2;
	add.s32 	%r4578, %r4577, %r4554;
	mul.wide.u32 	%rd1224, %r4578, 4;
	add.s64 	%rd1225, %rd2383, %rd1224;
	ld.global.f32 	%f1566, [%rd1225];
	add.f32 	%f1567, %f1565, %f1566;
	setp.ge.f32 	%p1110, %f1567, 0f3F800000;
	selp.f32 	%f1568, 0f3F800000, 0f00000000, %p1110;
	add.s64 	%rd1226, %rd3, %rd1222;
	st.global.f32 	[%rd1226], %f1568;
	selp.f32 	%f1569, 0f00000000, %f1567, %p1110;
	st.global.f32 	[%rd1223], %f1569;
$L__BB4_755:
	setp.ge.s32 	%p1111, %r1236, %r2567;
	add.s32 	%r1263, %r1262, %r55;
	setp.ge.s32 	%p1112, %r6744, %r2568;
	or.pred  	%p1113, %p1111, %p1112;
	@%p1113 bra 	$L__BB4_757;
	mul.wide.s32 	%rd1227, %r6743, 4;
	add.s64 	%rd1228, %rd5, %rd1227;
	ld.global.f32 	%f1571, [%rd1228];
	mad.lo.s32 	%r4579, %r60, 960, %r6740;
	shl.b32 	%r4580, %r54, 5;
	add.s32 	%r4581, %r4579, %r4580;
	add.s32 	%r4583, %r4581, %r4555;
	shl.b32 	%r4584, %r4583, 1;
	add.s32 	%r4585, %r6749, %r4584;
	ld.shared.u16 	%rs218, [%r4585];
	// begin inline asm
	{  cvt.f32.f16 %f1570, %rs218;}

	// end inline asm
	add.f32 	%f1572, %f1571, %f1570;
	add.s32 	%r4586, %r6740, %r2;
	add.s32 	%r4587, %r4586, %r4555;
	mul.wide.u32 	%rd1229, %r4587, 4;
	add.s64 	%rd1230, %rd2383, %rd1229;
	ld.global.f32 	%f1573, [%rd1230];
	add.f32 	%f1574, %f1572, %f1573;
	setp.ge.f32 	%p1114, %f1574, 0f3F800000;
	selp.f32 	%f1575, 0f3F800000, 0f00000000, %p1114;
	add.s64 	%rd1231, %rd3, %rd1227;
	st.global.f32 	[%rd1231], %f1575;
	selp.f32 	%f1576, 0f00000000, %f1574, %p1114;
	st.global.f32 	[%rd1228], %f1576;
$L__BB4_757:
	add.s32 	%r4588, %r1263, %r55;
	add.s32 	%r6750, %r4588, %r55;
	shl.b32 	%r4589, %r55, 3;
	add.s32 	%r6749, %r6749, %r4589;
	shl.b32 	%r4590, %r55, 2;
	add.s32 	%r6748, %r6748, %r4590;
	add.s32 	%r6747, %r6747, %r4590;
	mul.wide.u32 	%rd1232, %r55, 16;
	add.s64 	%rd2383, %rd2383, %rd1232;
	add.s32 	%r6746, %r6746, %r4590;
	add.s32 	%r6745, %r6745, %r4590;
	add.s32 	%r6744, %r6744, %r4590;
	add.s32 	%r6743, %r6743, %r4590;
	add.s32 	%r6742, %r6742, %r4590;
	add.s32 	%r6741, %r6741, %r4590;
	setp.lt.u32 	%p1115, %r6750, 32;
	@%p1115 bra 	$L__BB4_749;
$L__BB4_758:
	add.s32 	%r1274, %r1235, %r60;
	setp.gt.u32 	%p1116, %r1274, 63;
	@%p1116 bra 	$L__BB4_1516;
	setp.gt.u32 	%p1117, %r7103, 31;
	@%p1117 bra 	$L__BB4_781;
	add.s32 	%r1275, %r1274, %r1;
	mul.lo.s32 	%r1276, %r1275, %r2568;
	shl.b32 	%r1277, %r1274, 5;
	and.b32  	%r1278, %r63, 3;
	setp.eq.s32 	%p1118, %r1278, 0;
	mov.u32 	%r6751, %r7103;
	@%p1118 bra 	$L__BB4_770;
	setp.ge.s32 	%p1119, %r1275, %r2567;
	setp.ge.s32 	%p1120, %r64, %r2568;
	or.pred  	%p1121, %p1119, %p1120;
	@%p1121 bra 	$L__BB4_763;
	add.s32 	%r4593, %r64, %r1276;
	mul.wide.s32 	%rd1233, %r4593, 4;
	add.s64 	%rd1234, %rd5, %rd1233;
	ld.global.f32 	%f1578, [%rd1234];
	add.s32 	%r4594, %r1277, %r7103;
	shl.b32 	%r4595, %r4594, 1;
	mov.u32 	%r4596, _ZZ14linear_fuse_ifPfS_S_S_S_iiiE2Cs;
	add.s32 	%r4597, %r4596, %r4595;
	ld.shared.u16 	%rs219, [%r4597];
	// begin inline asm
	{  cvt.f32.f16 %f1577, %rs219;}

	// end inline asm
	add.f32 	%f1579, %f1578, %f1577;
	mul.wide.u32 	%rd1235, %r64, 4;
	add.s64 	%rd1236, %rd2416, %rd1235;
	ld.global.f32 	%f1580, [%rd1236];
	add.f32 	%f1581, %f1579, %f1580;
	setp.ge.f32 	%p1122, %f1581, 0f3F800000;
	selp.f32 	%f1582, 0f3F800000, 0f00000000, %p1122;
	add.s64 	%rd1237, %rd3, %rd1233;
	st.global.f32 	[%rd1237], %f1582;
	selp.f32 	%f1583, 0f00000000, %f1581, %p1122;
	st.global.f32 	[%rd1234], %f1583;
$L__BB4_763:
	setp.eq.s32 	%p1123, %r1278, 1;
	mov.u32 	%r6751, %r61;
	@%p1123 bra 	$L__BB4_770;
	setp.ge.s32 	%p1124, %r1275, %r2567;
	setp.ge.s32 	%p1125, %r65, %r2568;
	or.pred  	%p1126, %p1124, %p1125;
	@%p1126 bra 	$L__BB4_766;
	add.s32 	%r4598, %r65, %r1276;
	mul.wide.s32 	%rd1238, %r4598, 4;
	add.s64 	%rd1239, %rd5, %rd1238;
	ld.global.f32 	%f1585, [%rd1239];
	add.s32 	%r4599, %r1277, %r61;
	shl.b32 	%r4600, %r4599, 1;
	mov.u32 	%r4601, _ZZ14linear_fuse_ifPfS_S_S_S_iiiE2Cs;
	add.s32 	%r4602, %r4601, %r4600;
	ld.shared.u16 	%rs220, [%r4602];
	// begin inline asm
	{  cvt.f32.f16 %f1584, %rs220;}

	// end inline asm
	add.f32 	%f1586, %f1585, %f1584;
	ld.global.f32 	%f1587, [%rd8];
	add.f32 	%f1588, %f1586, %f1587;
	setp.ge.f32 	%p1127, %f1588, 0f3F800000;
	selp.f32 	%f1589, 0f3F800000, 0f00000000, %p1127;
	add.s64 	%rd1240, %rd3, %rd1238;
	st.global.f32 	[%rd1240], %f1589;
	selp.f32 	%f1590, 0f00000000, %f1588, %p1127;
	st.global.f32 	[%rd1239], %f1590;
$L__BB4_766:
	setp.eq.s32 	%p1128, %r1278, 2;
	mov.u32 	%r6751, %r66;
	@%p1128 bra 	$L__BB4_770;
	setp.ge.s32 	%p1129, %r1275, %r2567;
	add.s32 	%r1280, %r65, %r55;
	setp.ge.s32 	%p1130, %r1280, %r2568;
	or.pred  	%p1131, %p1129, %p1130;
	@%p1131 bra 	$L__BB4_769;
	add.s32 	%r4603, %r1280, %r1276;
	mul.wide.s32 	%rd1241, %r4603, 4;
	add.s64 	%rd1242, %rd5, %rd1241;
	ld.global.f32 	%f1592, [%rd1242];
	add.s32 	%r4604, %r1277, %r66;
	shl.b32 	%r4605, %r4604, 1;
	mov.u32 	%r4606, _ZZ14linear_fuse_ifPfS_S_S_S_iiiE2Cs;
	add.s32 	%r4607, %r4606, %r4605;
	ld.shared.u16 	%rs221, [%r4607];
	// begin inline asm
	{  cvt.f32.f16 %f1591, %rs221;}

	// end inline asm
	add.f32 	%f1593, %f1592, %f1591;
	mul.wide.s32 	%rd1243, %r55, 4;
	add.s64 	%rd1244, %rd8, %rd1243;
	ld.global.f32 	%f1594, [%rd1244];
	add.f32 	%f1595, %f1593, %f1594;
	setp.ge.f32 	%p1132, %f1595, 0f3F800000;
	selp.f32 	%f1596, 0f3F800000, 0f00000000, %p1132;
	add.s64 	%rd1245, %rd3, %rd1241;
	st.global.f32 	[%rd1245], %f1596;
	selp.f32 	%f1597, 0f00000000, %f1595, %p1132;
	st.global.f32 	[%rd1242], %f1597;
$L__BB4_769:
	add.s32 	%r6751, %r66, %r55;
$L__BB4_770:
	setp.lt.u32 	%p1133, %r62, 3;
	@%p1133 bra 	$L__BB4_781;
	shl.b32 	%r4609, %r55, 1;
	mul.lo.s32 	%r4610, %r55, 3;
	add.s32 	%r6752, %r6751, %r2;
	add.s32 	%r6759, %r6752, %r55;
	add.s32 	%r6758, %r6759, %r1276;
	add.s32 	%r6757, %r6752, %r4609;
	add.s32 	%r6753, %r6752, %r1276;
	add.s32 	%r6756, %r6753, %r4609;
	add.s32 	%r6755, %r6752, %r4610;
	add.s32 	%r6754, %r6753, %r4610;
	mov.u32 	%r6760, _ZZ14linear_fuse_ifPfS_S_S_S_iiiE2Cs;
	mov.u64 	%rd2384, %rd2416;
	mov.u32 	%r6761, %r6751;
$L__BB4_772:
	setp.ge.s32 	%p1134, %r1275, %r2567;
	setp.ge.s32 	%p1135, %r6752, %r2568;
	or.pred  	%p1136, %p1134, %p1135;
	@%p1136 bra 	$L__BB4_774;
	mul.wide.s32 	%rd1246, %r6753, 4;
	add.s64 	%rd1247, %rd5, %rd1246;
	ld.global.f32 	%f1599, [%rd1247];
	mad.lo.s32 	%r4612, %r60, 992, %r6751;
	shl.b32 	%r4613, %r54, 5;
	add.s32 	%r4614, %r4612, %r4613;
	shl.b32 	%r4615, %r4614, 1;
	add.s32 	%r4616, %r6760, %r4615;
	ld.shared.u16 	%rs222, [%r4616];
	// begin inline asm
	{  cvt.f32.f16 %f1598, %rs222;}

	// end inline asm
	add.f32 	%f1600, %f1599, %f1598;
	add.s32 	%r4617, %r6751, %r2;
	mul.wide.u32 	%rd1248, %r4617, 4;
	add.s64 	%rd1249, %rd2384, %rd1248;
	ld.global.f32 	%f1601, [%rd1249];
	add.f32 	%f1602, %f1600, %f1601;
	setp.ge.f32 	%p1137, %f1602, 0f3F800000;
	selp.f32 	%f1603, 0f3F800000, 0f00000000, %p1137;
	add.s64 	%rd1250, %rd3, %rd1246;
	st.global.f32 	[%rd1250], %f1603;
	selp.f32 	%f1604, 0f00000000, %f1602, %p1137;
	st.global.f32 	[%rd1247], %f1604;
$L__BB4_774:
	setp.ge.s32 	%p1138, %r1275, %r2567;
	setp.ge.s32 	%p1139, %r6759, %r2568;
	or.pred  	%p1140, %p1138, %p1139;
	@%p1140 bra 	$L__BB4_776;
	mul.wide.s32 	%rd1251, %r6758, 4;
	add.s64 	%rd1252, %rd5, %rd1251;
	ld.global.f32 	%f1606, [%rd1252];
	add.s32 	%r4618, %r55, %r6751;
	mad.lo.s32 	%r4619, %r60, 992, %r4618;
	shl.b32 	%r4620, %r54, 5;
	add.s32 	%r4621, %r4619, %r4620;
	shl.b32 	%r4622, %r4621, 1;
	add.s32 	%r4623, %r6760, %r4622;
	ld.shared.u16 	%rs223, [%r4623];
	// begin inline asm
	{  cvt.f32.f16 %f1605, %rs223;}

	// end inline asm
	add.f32 	%f1607, %f1606, %f1605;
	add.s32 	%r4624, %r4618, %r2;
	mul.wide.u32 	%rd1253, %r4624, 4;
	add.s64 	%rd1254, %rd2384, %rd1253;
	ld.global.f32 	%f1608, [%rd1254];
	add.f32 	%f1609, %f1607, %f1608;
	setp.ge.f32 	%p1141, %f1609, 0f3F800000;
	selp.f32 	%f1610, 0f3F800000, 0f00000000, %p1141;
	add.s64 	%rd1255, %rd3, %rd1251;
	st.global.f32 	[%rd1255], %f1610;
	selp.f32 	%f1611, 0f00000000, %f1609, %p1141;
	st.global.f32 	[%rd1252], %f1611;
$L__BB4_776:
	setp.ge.s32 	%p1142, %r1275, %r2567;
	add.s32 	%r1301, %r6761, %r55;
	setp.ge.s32 	%p1143, %r6757, %r2568;
	or.pred  	%p1144, %p1142, %p1143;
	@%p1144 bra 	$L__BB4_778;
	mul.wide.s32 	%rd1256, %r6756, 4;
	add.s64 	%rd1257, %rd5, %rd1256;
	ld.global.f32 	%f1613, [%rd1257];
	mad.lo.s32 	%r4625, %r60, 992, %r6751;
	shl.b32 	%r4626, %r54, 5;
	add.s32 	%r4627, %r4625, %r4626;
	add.s32 	%r4629, %r4627, %r4609;
	shl.b32 	%r4630, %r4629, 1;
	add.s32 	%r4631, %r6760, %r4630;
	ld.shared.u16 	%rs224, [%r4631];
	// begin inline asm
	{  cvt.f32.f16 %f1612, %rs224;}

	// end inline asm
	add.f32 	%f1614, %f1613, %f1612;
	add.s32 	%r4632, %r6751, %r2;
	add.s32 	%r4633, %r4632, %r4609;
	mul.wide.u32 	%rd1258, %r4633, 4;
	add.s64 	%rd1259, %rd2384, %rd1258;
	ld.global.f32 	%f1615, [%rd1259];
	add.f32 	%f1616, %f1614, %f1615;
	setp.ge.f32 	%p1145, %f1616, 0f3F800000;
	selp.f32 	%f1617, 0f3F800000, 0f00000000, %p1145;
	add.s64 	%rd1260, %rd3, %rd1256;
	st.global.f32 	[%rd1260], %f1617;
	selp.f32 	%f1618, 0f00000000, %f1616, %p1145;
	st.global.f32 	[%rd1257], %f1618;
$L__BB4_778:
	setp.ge.s32 	%p1146, %r1275, %r2567;
	add.s32 	%r1302, %r1301, %r55;
	setp.ge.s32 	%p1147, %r6755, %r2568;
	or.pred  	%p1148, %p1146, %p1147;
	@%p1148 bra 	$L__BB4_780;
	mul.wide.s32 	%rd1261, %r6754, 4;
	add.s64 	%rd1262, %rd5, %rd1261;
	ld.global.f32 	%f1620, [%rd1262];
	mad.lo.s32 	%r4634, %r60, 992, %r6751;
	shl.b32 	%r4635, %r54, 5;
	add.s32 	%r4636, %r4634, %r4635;
	add.s32 	%r4638, %r4636, %r4610;
	shl.b32 	%r4639, %r4638, 1;
	add.s32 	%r4640, %r6760, %r4639;
	ld.shared.u16 	%rs225, [%r4640];
	// begin inline asm
	{  cvt.f32.f16 %f1619, %rs225;}

	// end inline asm
	add.f32 	%f1621, %f1620, %f1619;
	add.s32 	%r4641, %r6751, %r2;
	add.s32 	%r4642, %r4641, %r4610;
	mul.wide.u32 	%rd1263, %r4642, 4;
	add.s64 	%rd1264, %rd2384, %rd1263;
	ld.global.f32 	%f1622, [%rd1264];
	add.f32 	%f1623, %f1621, %f1622;
	setp.ge.f32 	%p1149, %f1623, 0f3F800000;
	selp.f32 	%f1624, 0f3F800000, 0f00000000, %p1149;
	add.s64 	%rd1265, %rd3, %rd1261;
	st.global.f32 	[%rd1265], %f1624;
	selp.f32 	%f1625, 0f00000000, %f1623, %p1149;
	st.global.f32 	[%rd1262], %f1625;
$L__BB4_780:
	add.s32 	%r4643, %r1302, %r55;
	add.s32 	%r6761, %r4643, %r55;
	shl.b32 	%r4644, %r55, 3;
	add.s32 	%r6760, %r6760, %r4644;
	shl.b32 	%r4645, %r55, 2;
	add.s32 	%r6759, %r6759, %r4645;
	add.s32 	%r6758, %r6758, %r4645;
	mul.wide.u32 	%rd1266, %r55, 16;
	add.s64 	%rd2384, %rd2384, %rd1266;
	add.s32 	%r6757, %r6757, %r4645;
	add.s32 	%r6756, %r6756, %r4645;
	add.s32 	%r6755, %r6755, %r4645;
	add.s32 	%r6754, %r6754, %r4645;
	add.s32 	%r6753, %r6753, %r4645;
	add.s32 	%r6752, %r6752, %r4645;
	setp.lt.u32 	%p1150, %r6761, 32;
	@%p1150 bra 	$L__BB4_772;
$L__BB4_781:
	add.s32 	%r1313, %r1274, %r60;
	setp.gt.u32 	%p1151, %r1313, 63;
	@%p1151 bra 	$L__BB4_1516;
	setp.gt.u32 	%p1152, %r7103, 31;
	@%p1152 bra 	$L__BB4_804;
	add.s32 	%r1314, %r1313, %r1;
	mul.lo.s32 	%r1315, %r1314, %r2568;
	shl.b32 	%r1316, %r1313, 5;
	and.b32  	%r1317, %r63, 3;
	setp.eq.s32 	%p1153, %r1317, 0;
	mov.u32 	%r6762, %r7103;
	@%p1153 bra 	$L__BB4_793;
	setp.ge.s32 	%p1154, %r1314, %r2567;
	setp.ge.s32 	%p1155, %r64, %r2568;
	or.pred  	%p1156, %p1154, %p1155;
	@%p1156 bra 	$L__BB4_786;
	add.s32 	%r4648, %r64, %r1315;
	mul.wide.s32 	%rd1267, %r4648, 4;
	add.s64 	%rd1268, %rd5, %rd1267;
	ld.global.f32 	%f1627, [%rd1268];
	add.s32 	%r4649, %r1316, %r7103;
	shl.b32 	%r4650, %r4649, 1;
	mov.u32 	%r4651, _ZZ14linear_fuse_ifPfS_S_S_S_iiiE2Cs;
	add.s32 	%r4652, %r4651, %r4650;
	ld.shared.u16 	%rs226, [%r4652];
	// begin inline asm
	{  cvt.f32.f16 %f1626, %rs226;}

	// end inline asm
	add.f32 	%f1628, %f1627, %f1626;
	mul.wide.u32 	%rd1269, %r64, 4;
	add.s64 	%rd1270, %rd2416, %rd1269;
	ld.global.f32 	%f1629, [%rd1270];
	add.f32 	%f1630, %f1628, %f1629;
	setp.ge.f32 	%p1157, %f1630, 0f3F800000;
	selp.f32 	%f1631, 0f3F800000, 0f00000000, %p1157;
	add.s64 	%rd1271, %rd3, %rd1267;
	st.global.f32 	[%rd1271], %f1631;
	selp.f32 	%f1632, 0f00000000, %f1630, %p1157;
	st.global.f32 	[%rd1268], %f1632;
$L__BB4_786:
	setp.eq.s32 	%p1158, %r1317, 1;
	mov.u32 	%r6762, %r61;
	@%p1158 bra 	$L__BB4_793;
	setp.ge.s32 	%p1159, %r1314, %r2567;
	setp.ge.s32 	%p1160, %r65, %r2568;
	or.pred  	%p1161, %p1159, %p1160;
	@%p1161 bra 	$L__BB4_789;
	add.s32 	%r4653, %r65, %r1315;
	mul.wide.s32 	%rd1272, %r4653, 4;
	add.s64 	%rd1273, %rd5, %rd1272;
	ld.global.f32 	%f1634, [%rd1273];
	add.s32 	%r4654, %r1316, %r61;
	shl.b32 	%r4655, %r4654, 1;
	mov.u32 	%r4656, _ZZ14linear_fuse_ifPfS_S_S_S_iiiE2Cs;
	add.s32 	%r4657, %r4656, %r4655;
	ld.shared.u16 	%rs227, [%r4657];
	// begin inline asm
	{  cvt.f32.f16 %f1633, %rs227;}

	// end inline asm
	add.f32 	%f1635, %f1634, %f1633;
	ld.global.f32 	%f1636, [%rd8];
	add.f32 	%f1637, %f1635, %f1636;
	setp.ge.f32 	%p1162, %f1637, 0f3F800000;
	selp.f32 	%f1638, 0f3F800000, 0f00000000, %p1162;
	add.s64 	%rd1274, %rd3, %rd1272;
	st.global.f32 	[%rd1274], %f1638;
	selp.f32 	%f1639, 0f00000000, %f1637, %p1162;
	st.global.f32 	[%rd1273], %f1639;
$L__BB4_789:
	setp.eq.s32 	%p1163, %r1317, 2;
	mov.u32 	%r6762, %r66;
	@%p1163 bra 	$L__BB4_793;
	setp.ge.s32 	%p1164, %r1314, %r2567;
	add.s32 	%r1319, %r65, %r55;
	setp.ge.s32 	%p1165, %r1319, %r2568;
	or.pred  	%p1166, %p1164, %p1165;
	@%p1166 bra 	$L__BB4_792;
	add.s32 	%r4658, %r1319, %r1315;
	mul.wide.s32 	%rd1275, %r4658, 4;
	add.s64 	%rd1276, %rd5, %rd1275;
	ld.global.f32 	%f1641, [%rd1276];
	add.s32 	%r4659, %r1316, %r66;
	shl.b32 	%r4660, %r4659, 1;
	mov.u32 	%r4661, _ZZ14linear_fuse_ifPfS_S_S_S_iiiE2Cs;
	add.s32 	%r4662, %r4661, %r4660;
	ld.shared.u16 	%rs228, [%r4662];
	// begin inline asm
	{  cvt.f32.f16 %f1640, %rs228;}

	// end inline asm
	add.f32 	%f1642, %f1641, %f1640;
	mul.wide.s32 	%rd1277, %r55, 4;
	add.s64 	%rd1278, %rd8, %rd1277;
	ld.global.f32 	%f1643, [%rd1278];
	add.f32 	%f1644, %f1642, %f1643;
	setp.ge.f32 	%p1167, %f1644, 0f3F800000;
	selp.f32 	%f1645, 0f3F800000, 0f00000000, %p1167;
	add.s64 	%rd1279, %rd3, %rd1275;
	st.global.f32 	[%rd1279], %f1645;
	selp.f32 	%f1646, 0f00000000, %f1644, %p1167;
	st.global.f32 	[%rd1276], %f1646;
$L__BB4_792:
	add.s32 	%r6762, %r66, %r55;
$L__BB4_793:
	setp.lt.u32 	%p1168, %r62, 3;
	@%p1168 bra 	$L__BB4_804;
	shl.b32 	%r4664, %r55, 1;
	mul.lo.s32 	%r4665, %r55, 3;
	add.s32 	%r6763, %r6762, %r2;
	add.s32 	%r6770, %r6763, %r55;
	add.s32 	%r6769, %r6770, %r1315;
	add.s32 	%r6768, %r6763, %r4664;
	add.s32 	%r6764, %r6763, %r1315;
	add.s32 	%r6767, %r6764, %r4664;
	add.s32 	%r6766, %r6763, %r4665;
	add.s32 	%r6765, %r6764, %r4665;
	mov.u32 	%r6771, _ZZ14linear_fuse_ifPfS_S_S_S_iiiE2Cs;
	mov.u64 	%rd2385, %rd2416;
	mov.u32 	%r6772, %r6762;
$L__BB4_795:
	setp.ge.s32 	%p1169, %r1314, %r2567;
	setp.ge.s32 	%p1170, %r6763, %r2568;
	or.pred  	%p1171, %p1169, %p1170;
	@%p1171 bra 	$L__BB4_797;
	mul.wide.s32 	%rd1280, %r6764, 4;
	add.s64 	%rd1281, %rd5, %rd1280;
	ld.global.f32 	%f1648, [%rd1281];
	shl.b32 	%r4667, %r60, 10;
	add.s32 	%r4668, %r6762, %r4667;
	shl.b32 	%r4669, %r54, 5;
	add.s32 	%r4670, %r4668, %r4669;
	shl.b32 	%r4671, %r4670, 1;
	add.s32 	%r4672, %r6771, %r4671;
	ld.shared.u16 	%rs229, [%r4672];
	// begin inline asm
	{  cvt.f32.f16 %f1647, %rs229;}

	// end inline asm
	add.f32 	%f1649, %f1648, %f1647;
	add.s32 	%r4673, %r6762, %r2;
	mul.wide.u32 	%rd1282, %r4673, 4;
	add.s64 	%rd1283, %rd2385, %rd1282;
	ld.global.f32 	%f1650, [%rd1283];
	add.f32 	%f1651, %f1649, %f1650;
	setp.ge.f32 	%p1172, %f1651, 0f3F800000;
	selp.f32 	%f1652, 0f3F800000, 0f00000000, %p1172;
	add.s64 	%rd1284, %rd3, %rd1280;
	st.global.f32 	[%rd1284], %f1652;
	selp.f32 	%f1653, 0f00000000, %f1651, %p1172;
	st.global.f32 	[%rd1281], %f1653;
$L__BB4_797:
	setp.ge.s32 	%p1173, %r1314, %r2567;
	setp.ge.s32 	%p1174, %r6770, %r2568;
	or.pred  	%p1175, %p1173, %p1174;
	@%p1175 bra 	$L__BB4_799;
	mul.wide.s32 	%rd1285, %r6769, 4;
	add.s64 	%rd1286, %rd5, %rd1285;
	ld.global.f32 	%f1655, [%rd1286];
	add.s32 	%r4674, %r55, %r6762;
	shl.b32 	%r4675, %r60, 10;
	add.s32 	%r4676, %r4674, %r4675;
	shl.b32 	%r4677, %r54, 5;
	add.s32 	%r4678, %r4676, %r4677;
	shl.b32 	%r4679, %r4678, 1;
	add.s32 	%r4680, %r6771, %r4679;
	ld.shared.u16 	%rs230, [%r4680];
	// begin inline asm
	{  cvt.f32.f16 %f1654, %rs230;}

	// end inline asm
	add.f32 	%f1656, %f1655, %f1654;
	add.s32 	%r4681, %r4674, %r2;
	mul.wide.u32 	%rd1287, %r4681, 4;
	add.s64 	%rd1288, %rd2385, %rd1287;
	ld.global.f32 	%f1657, [%rd1288];
	add.f32 	%f1658, %f1656, %f1657;
	setp.ge.f32 	%p1176, %f1658, 0f3F800000;
	selp.f32 	%f1659, 0f3F800000, 0f00000000, %p1176;
	add.s64 	%rd1289, %rd3, %rd1285;
	st.global.f32 	[%rd1289], %f1659;
	selp.f32 	%f1660, 0f00000000, %f1658, %p1176;
	st.global.f32 	[%rd1286], %f1660;
$L__BB4_799:
	setp.ge.s32 	%p1177, %r1314, %r2567;
	add.s32 	%r1340, %r6772, %r55;
	setp.ge.s32 	%p1178, %r6768, %r2568;
	or.pred  	%p1179, %p1177, %p1178;
	@%p1179 bra 	$L__BB4_801;
	mul.wide.s32 	%rd1290, %r6767, 4;
	add.s64 	%rd1291, %rd5, %rd1290;
	ld.global.f32 	%f1662, [%rd1291];
	shl.b32 	%r4682, %r60, 10;
	add.s32 	%r4683, %r6762, %r4682;
	shl.b32 	%r4684, %r54, 5;
	add.s32 	%r4685, %r4683, %r4684;
	add.s32 	%r4687, %r4685, %r4664;
	shl.b32 	%r4688, %r4687, 1;
	add.s32 	%r4689, %r6771, %r4688;
	ld.shared.u16 	%rs231, [%r4689];
	// begin inline asm
	{  cvt.f32.f16 %f1661, %rs231;}

	// end inline asm
	add.f32 	%f1663, %f1662, %f1661;
	add.s32 	%r4690, %r6762, %r2;
	add.s32 	%r4691, %r4690, %r4664;
	mul.wide.u32 	%rd1292, %r4691, 4;
	add.s64 	%rd1293, %rd2385, %rd1292;
	ld.global.f32 	%f1664, [%rd1293];
	add.f32 	%f1665, %f1663, %f1664;
	setp.ge.f32 	%p1180, %f1665, 0f3F800000;
	selp.f32 	%f1666, 0f3F800000, 0f00000000, %p1180;
	add.s64 	%rd1294, %rd3, %rd1290;
	st.global.f32 	[%rd1294], %f1666;
	selp.f32 	%f1667, 0f00000000, %f1665, %p1180;
	st.global.f32 	[%rd1291], %f1667;
$L__BB4_801:
	setp.ge.s32 	%p1181, %r1314, %r2567;
	add.s32 	%r1341, %r1340, %r55;
	setp.ge.s32 	%p1182, %r6766, %r2568;
	or.pred  	%p1183, %p1181, %p1182;
	@%p1183 bra 	$L__BB4_803;
	mul.wide.s32 	%rd1295, %r6765, 4;
	add.s64 	%rd1296, %rd5, %rd1295;
	ld.global.f32 	%f1669, [%rd1296];
	shl.b32 	%r4692, %r60, 10;
	add.s32 	%r4693, %r6762, %r4692;
	shl.b32 	%r4694, %r54, 5;
	add.s32 	%r4695, %r4693, %r4694;
	add.s32 	%r4697, %r4695, %r4665;
	shl.b32 	%r4698, %r4697, 1;
	add.s32 	%r4699, %r6771, %r4698;
	ld.shared.u16 	%rs232, [%r4699];
	// begin inline asm
	{  cvt.f32.f16 %f1668, %rs232;}

	// end inline asm
	add.f32 	%f1670, %f1669, %f1668;
	add.s32 	%r4700, %r6762, %r2;
	add.s32 	%r4701, %r4700, %r4665;
	mul.wide.u32 	%rd1297, %r4701, 4;
	add.s64 	%rd1298, %rd2385, %rd1297;
	ld.global.f32 	%f1671, [%rd1298];
	add.f32 	%f1672, %f1670, %f1671;
	setp.ge.f32 	%p1184, %f1672, 0f3F800000;
	selp.f32 	%f1673, 0f3F800000, 0f00000000, %p1184;
	add.s64 	%rd1299, %rd3, %rd1295;
	st.global.f32 	[%rd1299], %f1673;
	selp.f32 	%f1674, 0f00000000, %f1672, %p1184;
	st.global.f32 	[%rd1296], %f1674;
$L__BB4_803:
	add.s32 	%r4702, %r1341, %r55;
	add.s32 	%r6772, %r4702, %r55;
	shl.b32 	%r4703, %r55, 3;
	add.s32 	%r6771, %r6771, %r4703;
	shl.b32 	%r4704, %r55, 2;
	add.s32 	%r6770, %r6770, %r4704;
	add.s32 	%r6769, %r6769, %r4704;
	mul.wide.u32 	%rd1300, %r55, 16;
	add.s64 	%rd2385, %rd2385, %rd1300;
	add.s32 	%r6768, %r6768, %r4704;
	add.s32 	%r6767, %r6767, %r4704;
	add.s32 	%r6766, %r6766, %r4704;
	add.s32 	%r6765, %r6765, %r4704;
	add.s32 	%r6764, %r6764, %r4704;
	add.s32 	%r6763, %r6763, %r4704;
	setp.lt.u32 	%p1185, %r6772, 32;
	@%p1185 bra 	$L__BB4_795;
$L__BB4_804:
	add.s32 	%r1352, %r1313, %r60;
	setp.gt.u32 	%p1186, %r1352, 63;
	@%p1186 bra 	$L__BB4_1516;
	setp.gt.u32 	%p1187, %r7103, 31;
	@%p1187 bra 	$L__BB4_827;
	add.s32 	%r1353, %r1352, %r1;
	mul.lo.s32 	%r1354, %r1353, %r2568;
	shl.b32 	%r1355, %r1352, 5;
	and.b32  	%r1356, %r63, 3;
	setp.eq.s32 	%p1188, %r1356, 0;
	mov.u32 	%r6773, %r7103;
	@%p1188 bra 	$L__BB4_816;
	setp.ge.s32 	%p1189, %r1353, %r2567;
	setp.ge.s32 	%p1190, %r64, %r2568;
	or.pred  	%p1191, %p1189, %p1190;
	@%p1191 bra 	$L__BB4_809;
	add.s32 	%r4707, %r64, %r1354;
	mul.wide.s32 	%rd1301, %r4707, 4;
	add.s64 	%rd1302, %rd5, %rd1301;
	ld.global.f32 	%f1676, [%rd1302];
	add.s32 	%r4708, %r1355, %r7103;
	shl.b32 	%r4709, %r4708, 1;
	mov.u32 	%r4710, _ZZ14linear_fuse_ifPfS_S_S_S_iiiE2Cs;
	add.s32 	%r4711, %r4710, %r4709;
	ld.shared.u16 	%rs233, [%r4711];
	// begin inline asm
	{  cvt.f32.f16 %f1675, %rs233;}

	// end inline asm
	add.f32 	%f1677, %f1676, %f1675;
	mul.wide.u32 	%rd1303, %r64, 4;
	add.s64 	%rd1304, %rd2416, %rd1303;
	ld.global.f32 	%f1678, [%rd1304];
	add.f32 	%f1679, %f1677, %f1678;
	setp.ge.f32 	%p1192, %f1679, 0f3F800000;
	selp.f32 	%f1680, 0f3F800000, 0f00000000, %p1192;
	add.s64 	%rd1305, %rd3, %rd1301;
	st.global.f32 	[%rd1305], %f1680;
	selp.f32 	%f1681, 0f00000000, %f1679, %p1192;
	st.global.f32 	[%rd1302], %f1681;
$L__BB4_809:
	setp.eq.s32 	%p1193, %r1356, 1;
	mov.u32 	%r6773, %r61;
	@%p1193 bra 	$L__BB4_816;
	setp.ge.s32 	%p1194, %r1353, %r2567;
	setp.ge.s32 	%p1195, %r65, %r2568;
	or.pred  	%p1196, %p1194, %p1195;
	@%p1196 bra 	$L__BB4_812;
	add.s32 	%r4712, %r65, %r1354;
	mul.wide.s32 	%rd1306, %r4712, 4;
	add.s64 	%rd1307, %rd5, %rd1306;
	ld.global.f32 	%f1683, [%rd1307];
	add.s32 	%r4713, %r1355, %r61;
	shl.b32 	%r4714, %r4713, 1;
	mov.u32 	%r4715, _ZZ14linear_fuse_ifPfS_S_S_S_iiiE2Cs;
	add.s32 	%r4716, %r4715, %r4714;
	ld.shared.u16 	%rs234, [%r4716];
	// begin inline asm
	{  cvt.f32.f16 %f1682, %rs234;}

	// end inline asm
	add.f32 	%f1684, %f1683, %f1682;
	ld.global.f32 	%f1685, [%rd8];
	add.f32 	%f1686, %f1684, %f1685;
	setp.ge.f32 	%p1197, %f1686, 0f3F800000;
	selp.f32 	%f1687, 0f3F800000, 0f00000000, %p1197;
	add.s64 	%rd1308, %rd3, %rd1306;
	st.global.f32 	[%rd1308], %f1687;
	selp.f32 	%f1688, 0f00000000, %f1686, %p1197;
	st.global.f32 	[%rd1307], %f1688;
$L__BB4_812:
	setp.eq.s32 	%p1198, %r1356, 2;
	mov.u32 	%r6773, %r66;
	@%p1198 bra 	$L__BB4_816;
	setp.ge.s32 	%p1199, %r1353, %r2567;
	add.s32 	%r1358, %r65, %r55;
	setp.ge.s32 	%p1200, %r1358, %r2568;
	or.pred  	%p1201, %p1199, %p1200;
	@%p1201 bra 	$L__BB4_815;
	add.s32 	%r4717, %r1358, %r1354;
	mul.wide.s32 	%rd1309, %r4717, 4;
	add.s64 	%rd1310, %rd5, %rd1309;
	ld.global.f32 	%f1690, [%rd1310];
	add.s32 	%r4718, %r1355, %r66;
	shl.b32 	%r4719, %r4718, 1;
	mov.u32 	%r4720, _ZZ14linear_fuse_ifPfS_S_S_S_iiiE2Cs;
	add.s32 	%r4721, %r4720, %r4719;
	ld.shared.u16 	%rs235, [%r4721];
	// begin inline asm
	{  cvt.f32.f16 %f1689, %rs235;}

	// end inline asm
	add.f32 	%f1691, %f1690, %f1689;
	mul.wide.s32 	%rd1311, %r55, 4;
	add.s64 	%rd1312, %rd8, %rd1311;
	ld.global.f32 	%f1692, [%rd1312];
	add.f32 	%f1693, %f1691, %f1692;
	setp.ge.f32 	%p1202, %f1693, 0f3F800000;
	selp.f32 	%f1694, 0f3F800000, 0f00000000, %p1202;
	add.s64 	%rd1313, %rd3, %rd1309;
	st.global.f32 	[%rd1313], %f1694;
	selp.f32 	%f1695, 0f00000000, %f1693, %p1202;
	st.global.f32 	[%rd1310], %f1695;
$L__BB4_815:
	add.s32 	%r6773, %r66, %r55;
$L__BB4_816:
	setp.lt.u32 	%p1203, %r62, 3;
	@%p1203 bra 	$L__BB4_827;
	shl.b32 	%r4723, %r55, 1;
	mul.lo.s32 	%r4724, %r55, 3;
	add.s32 	%r6774, %r6773, %r2;
	add.s32 	%r6781, %r6774, %r55;
	add.s32 	%r6780, %r6781, %r1354;
	add.s32 	%r6779, %r6774, %r4723;
	add.s32 	%r6775, %r6774, %r1354;
	add.s32 	%r6778, %r6775, %r4723;
	add.s32 	%r6777, %r6774, %r4724;
	add.s32 	%r6776, %r6775, %r4724;
	mov.u32 	%r6782, _ZZ14linear_fuse_ifPfS_S_S_S_iiiE2Cs;
	mov.u64 	%rd2386, %rd2416;
	mov.u32 	%r6783, %r6773;
$L__BB4_818:
	setp.ge.s32 	%p1204, %r1353, %r2567;
	setp.ge.s32 	%p1205, %r6774, %r2568;
	or.pred  	%p1206, %p1204, %p1205;
	@%p1206 bra 	$L__BB4_820;
	mul.wide.s32 	%rd1314, %r6775, 4;
	add.s64 	%rd1315, %rd5, %rd1314;
	ld.global.f32 	%f1697, [%rd1315];
	mad.lo.s32 	%r4726, %r60, 1056, %r6773;
	shl.b32 	%r4727, %r54, 5;
	add.s32 	%r4728, %r4726, %r4727;
	shl.b32 	%r4729, %r4728, 1;
	add.s32 	%r4730, %r6782, %r4729;
	ld.shared.u16 	%rs236, [%r4730];
	// begin inline asm
	{  cvt.f32.f16 %f1696, %rs236;}

	// end inline asm
	add.f32 	%f1698, %f1697, %f1696;
	add.s32 	%r4731, %r6773, %r2;
	mul.wide.u32 	%rd1316, %r4731, 4;
	add.s64 	%rd1317, %rd2386, %rd1316;
	ld.global.f32 	%f1699, [%rd1317];
	add.f32 	%f1700, %f1698, %f1699;
	setp.ge.f32 	%p1207, %f1700, 0f3F800000;
	selp.f32 	%f1701, 0f3F800000, 0f00000000, %p1207;
	add.s64 	%rd1318, %rd3, %rd1314;
	st.global.f32 	[%rd1318], %f1701;
	selp.f32 	%f1702, 0f00000000, %f1700, %p1207;
	st.global.f32 	[%rd1315], %f1702;
$L__BB4_820:
	setp.ge.s32 	%p1208, %r1353, %r2567;
	setp.ge.s32 	%p1209, %r6781, %r2568;
	or.pred  	%p1210, %p1208, %p1209;
	@%p1210 bra 	$L__BB4_822;
	mul.wide.s32 	%rd1319, %r6780, 4;
	add.s64 	%rd1320, %rd5, %rd1319;
	ld.global.f32 	%f1704, [%rd1320];
	add.s32 	%r4732, %r55, %r6773;
	mad.lo.s32 	%r4733, %r60, 1056, %r4732;
	shl.b32 	%r4734, %r54, 5;
	add.s32 	%r4735, %r4733, %r4734;
	shl.b32 	%r4736, %r4735, 1;
	add.s32 	%r4737, %r6782, %r4736;
	ld.shared.u16 	%rs237, [%r4737];
	// begin inline asm
	{  cvt.f32.f16 %f1703, %rs237;}

	// end inline asm
	add.f32 	%f1705, %f1704, %f1703;
	add.s32 	%r4738, %r4732, %r2;
	mul.wide.u32 	%rd1321, %r4738, 4;
	add.s64 	%rd1322, %rd2386, %rd1321;
	ld.global.f32 	%f1706, [%rd1322];
	add.f32 	%f1707, %f1705, %f1706;
	setp.ge.f32 	%p1211, %f1707, 0f3F800000;
	selp.f32 	%f1708, 0f3F800000, 0f00000000, %p1211;
	add.s64 	%rd1323, %rd3, %rd1319;
	st.global.f32 	[%rd1323], %f1708;
	selp.f32 	%f1709, 0f00000000, %f1707, %p1211;
	st.global.f32 	[%rd1320], %f1709;
$L__BB4_822:
	setp.ge.s32 	%p1212, %r1353, %r2567;
	add.s32 	%r1379, %r6783, %r55;
	setp.ge.s32 	%p1213, %r6779, %r2568;
	or.pred  	%p1214, %p1212, %p1213;
	@%p1214 bra 	$L__BB4_824;
	mul.wide.s32 	%rd1324, %r6778, 4;
	add.s64 	%rd1325, %rd5, %rd1324;
	ld.global.f32 	%f1711, [%rd1325];
	mad.lo.s32 	%r4739, %r60, 1056, %r6773;
	shl.b32 	%r4740, %r54, 5;
	add.s32 	%r4741, %r4739, %r4740;
	add.s32 	%r4743, %r4741, %r4723;
	shl.b32 	%r4744, %r4743, 1;
	add.s32 	%r4745, %r6782, %r4744;
	ld.shared.u16 	%rs238, [%r4745];
	// begin inline asm
	{  cvt.f32.f16 %f1710, %rs238;}

	// end inline asm
	add.f32 	%f1712, %f1711, %f1710;
	add.s32 	%r4746, %r6773, %r2;
	add.s32 	%r4747, %r4746, %r4723;
	mul.wide.u32 	%rd1326, %r4747, 4;
	add.s64 	%rd1327, %rd2386, %rd1326;
	ld.global.f32 	%f1713, [%rd1327];
	add.f32 	%f1714, %f1712, %f1713;
	setp.ge.f32 	%p1215, %f1714, 0f3F800000;
	selp.f32 	%f1715, 0f3F800000, 0f00000000, %p1215;
	add.s64 	%rd1328, %rd3, %rd1324;
	st.global.f32 	[%rd1328], %f1715;
	selp.f32 	%f1716, 0f00000000, %f1714, %p1215;
	st.global.f32 	[%rd1325], %f1716;
$L__BB4_824:
	setp.ge.s32 	%p1216, %r1353, %r2567;
	add.s32 	%r1380, %r1379, %r55;
	setp.ge.s32 	%p1217, %r6777, %r2568;
	or.pred  	%p1218, %p1216, %p1217;
	@%p1218 bra 	$L__BB4_826;
	mul.wide.s32 	%rd1329, %r6776, 4;
	add.s64 	%rd1330, %rd5, %rd1329;
	ld.global.f32 	%f1718, [%rd1330];
	mad.lo.s32 	%r4748, %r60, 1056, %r6773;
	shl.b32 	%r4749, %r54, 5;
	add.s32 	%r4750, %r4748, %r4749;
	add.s32 	%r4752, %r4750, %r4724;
	shl.b32 	%r4753, %r4752, 1;
	add.s32 	%r4754, %r6782, %r4753;
	ld.shared.u16 	%rs239, [%r4754];
	// begin inline asm
	{  cvt.f32.f16 %f1717, %rs239;}

	// end inline asm
	add.f32 	%f1719, %f1718, %f1717;
	add.s32 	%r4755, %r6773, %r2;
	add.s32 	%r4756, %r4755, %r4724;
	mul.wide.u32 	%rd1331, %r4756, 4;
	add.s64 	%rd1332, %rd2386, %rd1331;
	ld.global.f32 	%f1720, [%rd1332];
	add.f32 	%f1721, %f1719, %f1720;
	setp.ge.f32 	%p1219, %f1721, 0f3F800000;
	selp.f32 	%f1722, 0f3F800000, 0f00000000, %p1219;
	add.s64 	%rd1333, %rd3, %rd1329;
	st.global.f32 	[%rd1333], %f1722;
	selp.f32 	%f1723, 0f00000000, %f1721, %p1219;
	st.global.f32 	[%rd1330], %f1723;
$L__BB4_826:
	add.s32 	%r4757, %r1380, %r55;
	add.s32 	%r6783, %r4757, %r55;
	shl.b32 	%r4758, %r55, 3;
	add.s32 	%r6782, %r6782, %r4758;
	shl.b32 	%r4759, %r55, 2;
	add.s32 	%r6781, %r6781, %r4759;
	add.s32 	%r6780, %r6780, %r4759;
	mul.wide.u32 	%rd1334, %r55, 16;
	add.s64 	%rd2386, %rd2386, %rd1334;
	add.s32 	%r6779, %r6779, %r4759;
	add.s32 	%r6778, %r6778, %r4759;
	add.s32 	%r6777, %r6777, %r4759;
	add.s32 	%r6776, %r6776, %r4759;
	add.s32 	%r6775, %r6775, %r4759;
	add.s32 	%r6774, %r6774, %r4759;
	setp.lt.u32 	%p1220, %r6783, 32;
	@%p1220 bra 	$L__BB4_818;
$L__BB4_827:
	add.s32 	%r1391, %r1352, %r60;
	setp.gt.u32 	%p1221, %r1391, 63;
	@%p1221 bra 	$L__BB4_1516;
	setp.gt.u32 	%p1222, %r7103, 31;
	@%p1222 bra 	$L__BB4_850;
	add.s32 	%r1392, %r1391, %r1;
	mul.lo.s32 	%r1393, %r1392, %r2568;
	shl.b32 	%r1394, %r1391, 5;
	and.b32  	%r1395, %r63, 3;
	setp.eq.s32 	%p1223, %r1395, 0;
	mov.u32 	%r6784, %r7103;
	@%p1223 bra 	$L__BB4_839;
	setp.ge.s32 	%p1224, %r1392, %r2567;
	setp.ge.s32 	%p1225, %r64, %r2568;
	or.pred  	%p1226, %p1224, %p1225;
	@%p1226 bra 	$L__BB4_832;
	add.s32 	%r4762, %r64, %r1393;
	mul.wide.s32 	%rd1335, %r4762, 4;
	add.s64 	%rd1336, %rd5, %rd1335;
	ld.global.f32 	%f1725, [%rd1336];
	add.s32 	%r4763, %r1394, %r7103;
	shl.b32 	%r4764, %r4763, 1;
	mov.u32 	%r4765, _ZZ14linear_fuse_ifPfS_S_S_S_iiiE2Cs;
	add.s32 	%r4766, %r4765, %r4764;
	ld.shared.u16 	%rs240, [%r4766];
	// begin inline asm
	{  cvt.f32.f16 %f1724, %rs240;}

	// end inline asm
	add.f32 	%f1726, %f1725, %f1724;
	mul.wide.u32 	%rd1337, %r64, 4;
	add.s64 	%rd1338, %rd2416, %rd1337;
	ld.global.f32 	%f1727, [%rd1338];
	add.f32 	%f1728, %f1726, %f1727;
	setp.ge.f32 	%p1227, %f1728, 0f3F800000;
	selp.f32 	%f1729, 0f3F800000, 0f00000000, %p1227;
	add.s64 	%rd1339, %rd3, %rd1335;
	st.global.f32 	[%rd1339], %f1729;
	selp.f32 	%f1730, 0f00000000, %f1728, %p1227;
	st.global.f32 	[%rd1336], %f1730;
$L__BB4_832:
	setp.eq.s32 	%p1228, %r1395, 1;
	mov.u32 	%r6784, %r61;
	@%p1228 bra 	$L__BB4_839;
	setp.ge.s32 	%p1229, %r1392, %r2567;
	setp.ge.s32 	%p1230, %r65, %r2568;
	or.pred  	%p1231, %p1229, %p1230;
	@%p1231 bra 	$L__BB4_835;
	add.s32 	%r4767, %r65, %r1393;
	mul.wide.s32 	%rd1340, %r4767, 4;
	add.s64 	%rd1341, %rd5, %rd1340;
	ld.global.f32 	%f1732, [%rd1341];
	add.s32 	%r4768, %r1394, %r61;
	shl.b32 	%r4769, %r4768, 1;
	mov.u32 	%r4770, _ZZ14linear_fuse_ifPfS_S_S_S_iiiE2Cs;
	add.s32 	%r4771, %r4770, %r4769;
	ld.shared.u16 	%rs241, [%r4771];
	// begin inline asm
	{  cvt.f32.f16 %f1731, %rs241;}

	// end inline asm
	add.f32 	%f1733, %f1732, %f1731;
	ld.global.f32 	%f1734, [%rd8];
	add.f32 	%f1735, %f1733, %f1734;
	setp.ge.f32 	%p1232, %f1735, 0f3F800000;
	selp.f32 	%f1736, 0f3F800000, 0f00000000, %p1232;
	add.s64 	%rd1342, %rd3, %rd1340;
	st.global.f32 	[%rd1342], %f1736;
	selp.f32 	%f1737, 0f00000000, %f1735, %p1232;
	st.global.f32 	[%rd1341], %f1737;
$L__BB4_835:
	setp.eq.s32 	%p1233, %r1395, 2;
	mov.u32 	%r6784, %r66;
	@%p1233 bra 	$L__BB4_839;
	setp.ge.s32 	%p1234, %r1392, %r2567;
	add.s32 	%r1397, %r65, %r55;
	setp.ge.s32 	%p1235, %r1397, %r2568;
	or.pred  	%p1236, %p1234, %p1235;
	@%p1236 bra 	$L__BB4_838;
	add.s32 	%r4772, %r1397, %r1393;
	mul.wide.s32 	%rd1343, %r4772, 4;
	add.s64 	%rd1344, %rd5, %rd1343;
	ld.global.f32 	%f1739, [%rd1344];
	add.s32 	%r4773, %r1394, %r66;
	shl.b32 	%r4774, %r4773, 1;
	mov.u32 	%r4775, _ZZ14linear_fuse_ifPfS_S_S_S_iiiE2Cs;
	add.s32 	%r4776, %r4775, %r4774;
	ld.shared.u16 	%rs242, [%r4776];
	// begin inline asm
	{  cvt.f32.f16 %f1738, %rs242;}

	// end inline asm
	add.f32 	%f1740, %f1739, %f1738;
	mul.wide.s32 	%rd1345, %r55, 4;
	add.s64 	%rd1346, %rd8, %rd1345;
	ld.global.f32 	%f1741, [%rd1346];
	add.f32 	%f1742, %f1740, %f1741;
	setp.ge.f32 	%p1237, %f1742, 0f3F800000;
	selp.f32 	%f1743, 0f3F800000, 0f00000000, %p1237;
	add.s64 	%rd1347, %rd3, %rd1343;
	st.global.f32 	[%rd1347], %f1743;
	selp.f32 	%f1744, 0f00000000, %f1742, %p1237;
	st.global.f32 	[%rd1344], %f1744;
$L__BB4_838:
	add.s32 	%r6784, %r66, %r55;
$L__BB4_839:
	setp.lt.u32 	%p1238, %r62, 3;
	@%p1238 bra 	$L__BB4_850;
	shl.b32 	%r4778, %r55, 1;
	mul.lo.s32 	%r4779, %r55, 3;
	add.s32 	%r6785, %r6784, %r2;
	add.s32 	%r6792, %r6785, %r55;
	add.s32 	%r6791, %r6792, %r1393;
	add.s32 	%r6790, %r6785, %r4778;
	add.s32 	%r6786, %r6785, %r1393;
	add.s32 	%r6789, %r6786, %r4778;
	add.s32 	%r6788, %r6785, %r4779;
	add.s32 	%r6787, %r6786, %r4779;
	mov.u32 	%r6793, _ZZ14linear_fuse_ifPfS_S_S_S_iiiE2Cs;
	mov.u64 	%rd2387, %rd2416;
	mov.u32 	%r6794, %r6784;
$L__BB4_841:
	setp.ge.s32 	%p1239, %r1392, %r2567;
	setp.ge.s32 	%p1240, %r6785, %r2568;
	or.pred  	%p1241, %p1239, %p1240;
	@%p1241 bra 	$L__BB4_843;
	mul.wide.s32 	%rd1348, %r6786, 4;
	add.s64 	%rd1349, %rd5, %rd1348;
	ld.global.f32 	%f1746, [%rd1349];
	mad.lo.s32 	%r4781, %r60, 1088, %r6784;
	shl.b32 	%r4782, %r54, 5;
	add.s32 	%r4783, %r4781, %r4782;
	shl.b32 	%r4784, %r4783, 1;
	add.s32 	%r4785, %r6793, %r4784;
	ld.shared.u16 	%rs243, [%r4785];
	// begin inline asm
	{  cvt.f32.f16 %f1745, %rs243;}

	// end inline asm
	add.f32 	%f1747, %f1746, %f1745;
	add.s32 	%r4786, %r6784, %r2;
	mul.wide.u32 	%rd1350, %r4786, 4;
	add.s64 	%rd1351, %rd2387, %rd1350;
	ld.global.f32 	%f1748, [%rd1351];
	add.f32 	%f1749, %f1747, %f1748;
	setp.ge.f32 	%p1242, %f1749, 0f3F800000;
	selp.f32 	%f1750, 0f3F800000, 0f00000000, %p1242;
	add.s64 	%rd1352, %rd3, %rd1348;
	st.global.f32 	[%rd1352], %f1750;
	selp.f32 	%f1751, 0f00000000, %f1749, %p1242;
	st.global.f32 	[%rd1349], %f1751;
$L__BB4_843:
	setp.ge.s32 	%p1243, %r1392, %r2567;
	setp.ge.s32 	%p1244, %r6792, %r2568;
	or.pred  	%p1245, %p1243, %p1244;
	@%p1245 bra 	$L__BB4_845;
	mul.wide.s32 	%rd1353, %r6791, 4;
	add.s64 	%rd1354, %rd5, %rd1353;
	ld.global.f32 	%f1753, [%rd1354];
	add.s32 	%r4787, %r55, %r6784;
	mad.lo.s32 	%r4788, %r60, 1088, %r4787;
	shl.b32 	%r4789, %r54, 5;
	add.s32 	%r4790, %r4788, %r4789;
	shl.b32 	%r4791, %r4790, 1;
	add.s32 	%r4792, %r6793, %r4791;
	ld.shared.u16 	%rs244, [%r4792];
	// begin inline asm
	{  cvt.f32.f16 %f1752, %rs244;}

	// end inline asm
	add.f32 	%f1754, %f1753, %f1752;
	add.s32 	%r4793, %r4787, %r2;
	mul.wide.u32 	%rd1355, %r4793, 4;
	add.s64 	%rd1356, %rd2387, %rd1355;
	ld.global.f32 	%f1755, [%rd1356];
	add.f32 	%f1756, %f1754, %f1755;
	setp.ge.f32 	%p1246, %f1756, 0f3F800000;
	selp.f32 	%f1757, 0f3F800000, 0f00000000, %p1246;
	add.s64 	%rd1357, %rd3, %rd1353;
	st.global.f32 	[%rd1357], %f1757;
	selp.f32 	%f1758, 0f00000000, %f1756, %p1246;
	st.global.f32 	[%rd1354], %f1758;
$L__BB4_845:
	setp.ge.s32 	%p1247, %r1392, %r2567;
	add.s32 	%r1418, %r6794, %r55;
	setp.ge.s32 	%p1248, %r6790, %r2568;
	or.pred  	%p1249, %p1247, %p1248;
	@%p1249 bra 	$L__BB4_847;
	mul.wide.s32 	%rd1358, %r6789, 4;
	add.s64 	%rd1359, %rd5, %rd1358;
	ld.global.f32 	%f1760, [%rd1359];
	mad.lo.s32 	%r4794, %r60, 1088, %r6784;
	shl.b32 	%r4795, %r54, 5;
	add.s32 	%r4796, %r4794, %r4795;
	add.s32 	%r4798, %r4796, %r4778;
	shl.b32 	%r4799, %r4798, 1;
	add.s32 	%r4800, %r6793, %r4799;
	ld.shared.u16 	%rs245, [%r4800];
	// begin inline asm
	{  cvt.f32.f16 %f1759, %rs245;}

	// end inline asm
	add.f32 	%f1761, %f1760, %f1759;
	add.s32 	%r4801, %r6784, %r2;
	add.s32 	%r4802, %r4801, %r4778;
	mul.wide.u32 	%rd1360, %r4802, 4;
	add.s64 	%rd1361, %rd2387, %rd1360;
	ld.global.f32 	%f1762, [%rd1361];
	add.f32 	%f1763, %f1761, %f1762;
	setp.ge.f32 	%p1250, %f1763, 0f3F800000;
	selp.f32 	%f1764, 0f3F800000, 0f00000000, %p1250;
	add.s64 	%rd1362, %rd3, %rd1358;
	st.global.f32 	[%rd1362], %f1764;
	selp.f32 	%f1765, 0f00000000, %f1763, %p1250;
	st.global.f32 	[%rd1359], %f1765;
$L__BB4_847:
	setp.ge.s32 	%p1251, %r1392, %r2567;
	add.s32 	%r1419, %r1418, %r55;
	setp.ge.s32 	%p1252, %r6788, %r2568;
	or.pred  	%p1253, %p1251, %p1252;
	@%p1253 bra 	$L__BB4_849;
	mul.wide.s32 	%rd1363, %r6787, 4;
	add.s64 	%rd1364, %rd5, %rd1363;
	ld.global.f32 	%f1767, [%rd1364];
	mad.lo.s32 	%r4803, %r60, 1088, %r6784;
	shl.b32 	%r4804, %r54, 5;
	add.s32 	%r4805, %r4803, %r4804;
	add.s32 	%r4807, %r4805, %r4779;
	shl.b32 	%r4808, %r4807, 1;
	add.s32 	%r4809, %r6793, %r4808;
	ld.shared.u16 	%rs246, [%r4809];
	// begin inline asm
	{  cvt.f32.f16 %f1766, %rs246;}

	// end inline asm
	add.f32 	%f1768, %f1767, %f1766;
	add.s32 	%r4810, %r6784, %r2;
	add.s32 	%r4811, %r4810, %r4779;
	mul.wide.u32 	%rd1365, %r4811, 4;
	add.s64 	%rd1366, %rd2387, %rd1365;
	ld.global.f32 	%f1769, [%rd1366];
	add.f32 	%f1770, %f1768, %f1769;
	setp.ge.f32 	%p1254, %f1770, 0f3F800000;
	selp.f32 	%f1771, 0f3F800000, 0f00000000, %p1254;
	add.s64 	%rd1367, %rd3, %rd1363;
	st.global.f32 	[%rd1367], %f1771;
	selp.f32 	%f1772, 0f00000000, %f1770, %p1254;
	st.global.f32 	[%rd1364], %f1772;
$L__BB4_849:
	add.s32 	%r4812, %r1419, %r55;
	add.s32 	%r6794, %r4812, %r55;
	shl.b32 	%r4813, %r55, 3;
	add.s32 	%r6793, %r6793, %r4813;
	shl.b32 	%r4814, %r55, 2;
	add.s32 	%r6792, %r6792, %r4814;
	add.s32 	%r6791, %r6791, %r4814;
	mul.wide.u32 	%rd1368, %r55, 16;
	add.s64 	%rd2387, %rd2387, %rd1368;
	add.s32 	%r6790, %r6790, %r4814;
	add.s32 	%r6789, %r6789, %r4814;
	add.s32 	%r6788, %r6788, %r4814;
	add.s32 	%r6787, %r6787, %r4814;
	add.s32 	%r6786, %r6786, %r4814;
	add.s32 	%r6785, %r6785, %r4814;
	setp.lt.u32 	%p1255, %r6794, 32;
	@%p1255 bra 	$L__BB4_841;
$L__BB4_850:
	add.s32 	%r1430, %r1391, %r60;
	setp.gt.u32 	%p1256, %r1430, 63;
	@%p1256 bra 	$L__BB4_1516;
	setp.gt.u32 	%p1257, %r7103, 31;
	@%p1257 bra 	$L__BB4_873;
	add.s32 	%r1431, %r1430, %r1;
	mul.lo.s32 	%r1432, %r1431, %r2568;
	shl.b32 	%r1433, %r1430, 5;
	and.b32  	%r1434, %r63, 3;
	setp.eq.s32 	%p1258, %r1434, 0;
	mov.u32 	%r6795, %r7103;
	@%p1258 bra 	$L__BB4_862;
	setp.ge.s32 	%p1259, %r1431, %r2567;
	setp.ge.s32 	%p1260, %r64, %r2568;
	or.pred  	%p1261, %p1259, %p1260;
	@%p1261 bra 	$L__BB4_855;
	add.s32 	%r4817, %r64, %r1432;
	mul.wide.s32 	%rd1369, %r4817, 4;
	add.s64 	%rd1370, %rd5, %rd1369;
	ld.global.f32 	%f1774, [%rd1370];
	add.s32 	%r4818, %r1433, %r7103;
	shl.b32 	%r4819, %r4818, 1;
	mov.u32 	%r4820, _ZZ14linear_fuse_ifPfS_S_S_S_iiiE2Cs;
	add.s32 	%r4821, %r4820, %r4819;
	ld.shared.u16 	%rs247, [%r4821];
	// begin inline asm
	{  cvt.f32.f16 %f1773, %rs247;}

	// end inline asm
	add.f32 	%f1775, %f1774, %f1773;
	mul.wide.u32 	%rd1371, %r64, 4;
	add.s64 	%rd1372, %rd2416, %rd1371;
	ld.global.f32 	%f1776, [%rd1372];
	add.f32 	%f1777, %f1775, %f1776;
	setp.ge.f32 	%p1262, %f1777, 0f3F800000;
	selp.f32 	%f1778, 0f3F800000, 0f00000000, %p1262;
	add.s64 	%rd1373, %rd3, %rd1369;
	st.global.f32 	[%rd1373], %f1778;
	selp.f32 	%f1779, 0f00000000, %f1777, %p1262;
	st.global.f32 	[%rd1370], %f1779;
$L__BB4_855:
	setp.eq.s32 	%p1263, %r1434, 1;
	mov.u32 	%r6795, %r61;
	@%p1263 bra 	$L__BB4_862;
	setp.ge.s32 	%p1264, %r1431, %r2567;
	setp.ge.s32 	%p1265, %r65, %r2568;
	or.pred  	%p1266, %p1264, %p1265;
	@%p1266 bra 	$L__BB4_858;
	add.s32 	%r4822, %r65, %r1432;
	mul.wide.s32 	%rd1374, %r4822, 4;
	add.s64 	%rd1375, %rd5, %rd1374;
	ld.global.f32 	%f1781, [%rd1375];
	add.s32 	%r4823, %r1433, %r61;
	shl.b32 	%r4824, %r4823, 1;
	mov.u32 	%r4825, _ZZ14linear_fuse_ifPfS_S_S_S_iiiE2Cs;
	add.s32 	%r4826, %r4825, %r4824;
	ld.shared.u16 	%rs248, [%r4826];
	// begin inline asm
	{  cvt.f32.f16 %f1780, %rs248;}

	// end inline asm
	add.f32 	%f1782, %f1781, %f1780;
	ld.global.f32 	%f1783, [%rd8];
	add.f32 	%f1784, %f1782, %f1783;
	setp.ge.f32 	%p1267, %f1784, 0f3F800000;
	selp.f32 	%f1785, 0f3F800000, 0f00000000, %p1267;
	add.s64 	%rd1376, %rd3, %rd1374;
	st.global.f32 	[%rd1376], %f1785;
	selp.f32 	%f1786, 0f00000000, %f1784, %p1267;
	st.global.f32 	[%rd1375], %f1786;
$L__BB4_858:
	setp.eq.s32 	%p1268, %r1434, 2;
	mov.u32 	%r6795, %r66;
	@%p1268 bra 	$L__BB4_862;
	setp.ge.s32 	%p1269, %r1431, %r2567;
	add.s32 	%r1436, %r65, %r55;
	setp.ge.s32 	%p1270, %r1436, %r2568;
	or.pred  	%p1271, %p1269, %p1270;
	@%p1271 bra 	$L__BB4_861;
	add.s32 	%r4827, %r1436, %r1432;
	mul.wide.s32 	%rd1377, %r4827, 4;
	add.s64 	%rd1378, %rd5, %rd1377;
	ld.global.f32 	%f1788, [%rd1378];
	add.s32 	%r4828, %r1433, %r66;
	shl.b32 	%r4829, %r4828, 1;
	mov.u32 	%r4830, _ZZ14linear_fuse_ifPfS_S_S_S_iiiE2Cs;
	add.s32 	%r4831, %r4830, %r4829;
	ld.shared.u16 	%rs249, [%r4831];
	// begin inline asm
	{  cvt.f32.f16 %f1787, %rs249;}

	// end inline asm
	add.f32 	%f1789, %f1788, %f1787;
	mul.wide.s32 	%rd1379, %r55, 4;
	add.s64 	%rd1380, %rd8, %rd1379;
	ld.global.f32 	%f1790, [%rd1380];
	add.f32 	%f1791, %f1789, %f1790;
	setp.ge.f32 	%p1272, %f1791, 0f3F800000;
	selp.f32 	%f1792, 0f3F800000, 0f00000000, %p1272;
	add.s64 	%rd1381, %rd3, %rd1377;
	st.global.f32 	[%rd1381], %f1792;
	selp.f32 	%f1793, 0f00000000, %f1791, %p1272;
	st.global.f32 	[%rd1378], %f1793;
$L__BB4_861:
	add.s32 	%r6795, %r66, %r55;
$L__BB4_862:
	setp.lt.u32 	%p1273, %r62, 3;
	@%p1273 bra 	$L__BB4_873;
	shl.b32 	%r4833, %r55, 1;
	mul.lo.s32 	%r4834, %r55, 3;
	add.s32 	%r6796, %r6795, %r2;
	add.s32 	%r6803, %r6796, %r55;
	add.s32 	%r6802, %r6803, %r1432;
	add.s32 	%r6801, %r6796, %r4833;
	add.s32 	%r6797, %r6796, %r1432;
	add.s32 	%r6800, %r6797, %r4833;
	add.s32 	%r6799, %r6796, %r4834;
	add.s32 	%r6798, %r6797, %r4834;
	mov.u32 	%r6804, _ZZ14linear_fuse_ifPfS_S_S_S_iiiE2Cs;
	mov.u64 	%rd2388, %rd2416;
	mov.u32 	%r6805, %r6795;
$L__BB4_864:
	setp.ge.s32 	%p1274, %r1431, %r2567;
	setp.ge.s32 	%p1275, %r6796, %r2568;
	or.pred  	%p1276, %p1274, %p1275;
	@%p1276 bra 	$L__BB4_866;
	mul.wide.s32 	%rd1382, %r6797, 4;
	add.s64 	%rd1383, %rd5, %rd1382;
	ld.global.f32 	%f1795, [%rd1383];
	mad.lo.s32 	%r4836, %r60, 1120, %r6795;
	shl.b32 	%r4837, %r54, 5;
	add.s32 	%r4838, %r4836, %r4837;
	shl.b32 	%r4839, %r4838, 1;
	add.s32 	%r4840, %r6804, %r4839;
	ld.shared.u16 	%rs250, [%r4840];
	// begin inline asm
	{  cvt.f32.f16 %f1794, %rs250;}

	// end inline asm
	add.f32 	%f1796, %f1795, %f1794;
	add.s32 	%r4841, %r6795, %r2;
	mul.wide.u32 	%rd1384, %r4841, 4;
	add.s64 	%rd1385, %rd2388, %rd1384;
	ld.global.f32 	%f1797, [%rd1385];
	add.f32 	%f1798, %f1796, %f1797;
	setp.ge.f32 	%p1277, %f1798, 0f3F800000;
	selp.f32 	%f1799, 0f3F800000, 0f00000000, %p1277;
	add.s64 	%rd1386, %rd3, %rd1382;
	st.global.f32 	[%rd1386], %f1799;
	selp.f32 	%f1800, 0f00000000, %f1798, %p1277;
	st.global.f32 	[%rd1383], %f1800;
$L__BB4_866:
	setp.ge.s32 	%p1278, %r1431, %r2567;
	setp.ge.s32 	%p1279, %r6803, %r2568;
	or.pred  	%p1280, %p1278, %p1279;
	@%p1280 bra 	$L__BB4_868;
	mul.wide.s32 	%rd1387, %r6802, 4;
	add.s64 	%rd1388, %rd5, %rd1387;
	ld.global.f32 	%f1802, [%rd1388];
	add.s32 	%r4842, %r55, %r6795;
	mad.lo.s32 	%r4843, %r60, 1120, %r4842;
	shl.b32 	%r4844, %r54, 5;
	add.s32 	%r4845, %r4843, %r4844;
	shl.b32 	%r4846, %r4845, 1;
	add.s32 	%r4847, %r6804, %r4846;
	ld.shared.u16 	%rs251, [%r4847];
	// begin inline asm
	{  cvt.f32.f16 %f1801, %rs251;}

	// end inline asm
	add.f32 	%f1803, %f1802, %f1801;
	add.s32 	%r4848, %r4842, %r2;
	mul.wide.u32 	%rd1389, %r4848, 4;
	add.s64 	%rd1390, %rd2388, %rd1389;
	ld.global.f32 	%f1804, [%rd1390];
	add.f32 	%f1805, %f1803, %f1804;
	setp.ge.f32 	%p1281, %f1805, 0f3F800000;
	selp.f32 	%f1806, 0f3F800000, 0f00000000, %p1281;
	add.s64 	%rd1391, %rd3, %rd1387;
	st.global.f32 	[%rd1391], %f1806;
	selp.f32 	%f1807, 0f00000000, %f1805, %p1281;
	st.global.f32 	[%rd1388], %f1807;
$L__BB4_868:
	setp.ge.s32 	%p1282, %r1431, %r2567;
	add.s32 	%r1457, %r6805, %r55;
	setp.ge.s32 	%p1283, %r6801, %r2568;
	or.pred  	%p1284, %p1282, %p1283;
	@%p1284 bra 	$L__BB4_870;
	mul.wide.s32 	%rd1392, %r6800, 4;
	add.s64 	%rd1393, %rd5, %rd1392;
	ld.global.f32 	%f1809, [%rd1393];
	mad.lo.s32 	%r4849, %r60, 1120, %r6795;
	shl.b32 	%r4850, %r54, 5;
	add.s32 	%r4851, %r4849, %r4850;
	add.s32 	%r4853, %r4851, %r4833;
	shl.b32 	%r4854, %r4853, 1;
	add.s32 	%r4855, %r6804, %r4854;
	ld.shared.u16 	%rs252, [%r4855];
	// begin inline asm
	{  cvt.f32.f16 %f1808, %rs252;}

	// end inline asm
	add.f32 	%f1810, %f1809, %f1808;
	add.s32 	%r4856, %r6795, %r2;
	add.s32 	%r4857, %r4856, %r4833;
	mul.wide.u32 	%rd1394, %r4857, 4;
	add.s64 	%rd1395, %rd2388, %rd1394;
	ld.global.f32 	%f1811, [%rd1395];
	add.f32 	%f1812, %f1810, %f1811;
	setp.ge.f32 	%p1285, %f1812, 0f3F800000;
	selp.f32 	%f1813, 0f3F800000, 0f00000000, %p1285;
	add.s64 	%rd1396, %rd3, %rd1392;
	st.global.f32 	[%rd1396], %f1813;
	selp.f32 	%f1814, 0f00000000, %f1812, %p1285;
	st.global.f32 	[%rd1393], %f1814;
$L__BB4_870:
	setp.ge.s32 	%p1286, %r1431, %r2567;
	add.s32 	%r1458, %r1457, %r55;
	setp.ge.s32 	%p1287, %r6799, %r2568;
	or.pred  	%p1288, %p1286, %p1287;
	@%p1288 bra 	$L__BB4_872;
	mul.wide.s32 	%rd1397, %r6798, 4;
	add.s64 	%rd1398, %rd5, %rd1397;
	ld.global.f32 	%f1816, [%rd1398];
	mad.lo.s32 	%r4858, %r60, 1120, %r6795;
	shl.b32 	%r4859, %r54, 5;
	add.s32 	%r4860, %r4858, %r4859;
	add.s32 	%r4862, %r4860, %r4834;
	shl.b32 	%r4863, %r4862, 1;
	add.s32 	%r4864, %r6804, %r4863;
	ld.shared.u16 	%rs253, [%r4864];
	// begin inline asm
	{  cvt.f32.f16 %f1815, %rs253;}

	// end inline asm
	add.f32 	%f1817, %f1816, %f1815;
	add.s32 	%r4865, %r6795, %r2;
	add.s32 	%r4866, %r4865, %r4834;
	mul.wide.u32 	%rd1399, %r4866, 4;
	add.s64 	%rd1400, %rd2388, %rd1399;
	ld.global.f32 	%f1818, [%rd1400];
	add.f32 	%f1819, %f1817, %f1818;
	setp.ge.f32 	%p1289, %f1819, 0f3F800000;
	selp.f32 	%f1820, 0f3F800000, 0f00000000, %p1289;
	add.s64 	%rd1401, %rd3, %rd1397;
	st.global.f32 	[%rd1401], %f1820;
	selp.f32 	%f1821, 0f00000000, %f1819, %p1289;
	st.global.f32 	[%rd1398], %f1821;
$L__BB4_872:
	add.s32 	%r4867, %r1458, %r55;
	add.s32 	%r6805, %r4867, %r55;
	shl.b32 	%r4868, %r55, 3;
	add.s32 	%r6804, %r6804, %r4868;
	shl.b32 	%r4869, %r55, 2;
	add.s32 	%r6803, %r6803, %r4869;
	add.s32 	%r6802, %r6802, %r4869;
	mul.wide.u32 	%rd1402, %r55, 16;
	add.s64 	%rd2388, %rd2388, %rd1402;
	add.s32 	%r6801, %r6801, %r4869;
	add.s32 	%r6800, %r6800, %r4869;
	add.s32 	%r6799, %r6799, %r4869;
	add.s32 	%r6798, %r6798, %r4869;
	add.s32 	%r6797, %r6797, %r4869;
	add.s32 	%r6796, %r6796, %r4869;
	setp.lt.u32 	%p1290, %r6805, 32;
	@%p1290 bra 	$L__BB4_864;
$L__BB4_873:
	add.s32 	%r1469, %r1430, %r60;
	setp.gt.u32 	%p1291, %r1469, 63;
	@%p1291 bra 	$L__BB4_1516;
	setp.gt.u32 	%p1292, %r7103, 31;
	@%p1292 bra 	$L__BB4_896;
	add.s32 	%r1470, %r1469, %r1;
	mul.lo.s32 	%r1471, %r1470, %r2568;
	shl.b32 	%r1472, %r1469, 5;
	and.b32  	%r1473, %r63, 3;
	setp.eq.s32 	%p1293, %r1473, 0;
	mov.u32 	%r6806, %r7103;
	@%p1293 bra 	$L__BB4_885;
	setp.ge.s32 	%p1294, %r1470, %r2567;
	setp.ge.s32 	%p1295, %r64, %r2568;
	or.pred  	%p1296, %p1294, %p1295;
	@%p1296 bra 	$L__BB4_878;
	add.s32 	%r4872, %r64, %r1471;
	mul.wide.s32 	%rd1403, %r4872, 4;
	add.s64 	%rd1404, %rd5, %rd1403;
	ld.global.f32 	%f1823, [%rd1404];
	add.s32 	%r4873, %r1472, %r7103;
	shl.b32 	%r4874, %r4873, 1;
	mov.u32 	%r4875, _ZZ14linear_fuse_ifPfS_S_S_S_iiiE2Cs;
	add.s32 	%r4876, %r4875, %r4874;
	ld.shared.u16 	%rs254, [%r4876];
	// begin inline asm
	{  cvt.f32.f16 %f1822, %rs254;}

	// end inline asm
	add.f32 	%f1824, %f1823, %f1822;
	mul.wide.u32 	%rd1405, %r64, 4;
	add.s64 	%rd1406, %rd2416, %rd1405;
	ld.global.f32 	%f1825, [%rd1406];
	add.f32 	%f1826, %f1824, %f1825;
	setp.ge.f32 	%p1297, %f1826, 0f3F800000;
	selp.f32 	%f1827, 0f3F800000, 0f00000000, %p1297;
	add.s64 	%rd1407, %rd3, %rd1403;
	st.global.f32 	[%rd1407], %f1827;
	selp.f32 	%f1828, 0f00000000, %f1826, %p1297;
	st.global.f32 	[%rd1404], %f1828;
$L__BB4_878:
	setp.eq.s32 	%p1298, %r1473, 1;
	mov.u32 	%r6806, %r61;
	@%p1298 bra 	$L__BB4_885;
	setp.ge.s32 	%p1299, %r1470, %r2567;
	setp.ge.s32 	%p1300, %r65, %r2568;
	or.pred  	%p1301, %p1299, %p1300;
	@%p1301 bra 	$L__BB4_881;
	add.s32 	%r4877, %r65, %r1471;
	mul.wide.s32 	%rd1408, %r4877, 4;
	add.s64 	%rd1409, %rd5, %rd1408;
	ld.global.f32 	%f1830, [%rd1409];
	add.s32 	%r4878, %r1472, %r61;
	shl.b32 	%r4879, %r4878, 1;
	mov.u32 	%r4880, _ZZ14linear_fuse_ifPfS_S_S_S_iiiE2Cs;
	add.s32 	%r4881, %r4880, %r4879;
	ld.shared.u16 	%rs255, [%r4881];
	// begin inline asm
	{  cvt.f32.f16 %f1829, %rs255;}

	// end inline asm
	add.f32 	%f1831, %f1830, %f1829;
	ld.global.f32 	%f1832, [%rd8];
	add.f32 	%f1833, %f1831, %f1832;
	setp.ge.f32 	%p1302, %f1833, 0f3F800000;
	selp.f32 	%f1834, 0f3F800000, 0f00000000, %p1302;
	add.s64 	%rd1410, %rd3, %rd1408;
	st.global.f32 	[%rd1410], %f1834;
	selp.f32 	%f1835, 0f00000000, %f1833, %p1302;
	st.global.f32 	[%rd1409], %f1835;
$L__BB4_881:
	setp.eq.s32 	%p1303, %r1473, 2;
	mov.u32 	%r6806, %r66;
	@%p1303 bra 	$L__BB4_885;
	setp.ge.s32 	%p1304, %r1470, %r2567;
	add.s32 	%r1475, %r65, %r55;
	setp.ge.s32 	%p1305, %r1475, %r2568;
	or.pred  	%p1306, %p1304, %p1305;
	@%p1306 bra 	$L__BB4_884;
	add.s32 	%r4882, %r1475, %r1471;
	mul.wide.s32 	%rd1411, %r4882, 4;
	add.s64 	%rd1412, %rd5, %rd1411;
	ld.global.f32 	%f1837, [%rd1412];
	add.s32 	%r4883, %r1472, %r66;
	shl.b32 	%r4884, %r4883, 1;
	mov.u32 	%r4885, _ZZ14linear_fuse_ifPfS_S_S_S_iiiE2Cs;
	add.s32 	%r4886, %r4885, %r4884;
	ld.shared.u16 	%rs256, [%r4886];
	// begin inline asm
	{  cvt.f32.f16 %f1836, %rs256;}

	// end inline asm
	add.f32 	%f1838, %f1837, %f1836;
	mul.wide.s32 	%rd1413, %r55, 4;
	add.s64 	%rd1414, %rd8, %rd1413;
	ld.global.f32 	%f1839, [%rd1414];
	add.f32 	%f1840, %f1838, %f1839;
	setp.ge.f32 	%p1307, %f1840, 0f3F800000;
	selp.f32 	%f1841, 0f3F800000, 0f00000000, %p1307;
	add.s64 	%rd1415, %rd3, %rd1411;
	st.global.f32 	[%rd1415], %f1841;
	selp.f32 	%f1842, 0f00000000, %f1840, %p1307;
	st.global.f32 	[%rd1412], %f1842;
$L__BB4_884:
	add.s32 	%r6806, %r66, %r55;
$L__BB4_885:
	setp.lt.u32 	%p1308, %r62, 3;
	@%p1308 bra 	$L__BB4_896;
	shl.b32 	%r4888, %r55, 1;
	mul.lo.s32 	%r4889, %r55, 3;
	add.s32 	%r6807, %r6806, %r2;
	add.s32 	%r6814, %r6807, %r55;
	add.s32 	%r6813, %r6814, %r1471;
	add.s32 	%r6812, %r6807, %r4888;
	add.s32 	%r6808, %r6807, %r1471;
	add.s32 	%r6811, %r6808, %r4888;
	add.s32 	%r6810, %r6807, %r4889;
	add.s32 	%r6809, %r6808, %r4889;
	mov.u32 	%r6815, _ZZ14linear_fuse_ifPfS_S_S_S_iiiE2Cs;
	mov.u64 	%rd2389, %rd2416;
	mov.u32 	%r6816, %r6806;
$L__BB4_887:
	setp.ge.s32 	%p1309, %r1470, %r2567;
	setp.ge.s32 	%p1310, %r6807, %r2568;
	or.pred  	%p1311, %p1309, %p1310;
	@%p1311 bra 	$L__BB4_889;
	mul.wide.s32 	%rd1416, %r6808, 4;
	add.s64 	%rd1417, %rd5, %rd1416;
	ld.global.f32 	%f1844, [%rd1417];
	mad.lo.s32 	%r4891, %r60, 1152, %r6806;
	shl.b32 	%r4892, %r54, 5;
	add.s32 	%r4893, %r4891, %r4892;
	shl.b32 	%r4894, %r4893, 1;
	add.s32 	%r4895, %r6815, %r4894;
	ld.shared.u16 	%rs257, [%r4895];
	// begin inline asm
	{  cvt.f32.f16 %f1843, %rs257;}

	// end inline asm
	add.f32 	%f1845, %f1844, %f1843;
	add.s32 	%r4896, %r6806, %r2;
	mul.wide.u32 	%rd1418, %r4896, 4;
	add.s64 	%rd1419, %rd2389, %rd1418;
	ld.global.f32 	%f1846, [%rd1419];
	add.f32 	%f1847, %f1845, %f1846;
	setp.ge.f32 	%p1312, %f1847, 0f3F800000;
	selp.f32 	%f1848, 0f3F800000, 0f00000000, %p1312;
	add.s64 	%rd1420, %rd3, %rd1416;
	st.global.f32 	[%rd1420], %f1848;
	selp.f32 	%f1849, 0f00000000, %f1847, %p1312;
	st.global.f32 	[%rd1417], %f1849;
$L__BB4_889:
	setp.ge.s32 	%p1313, %r1470, %r2567;
	setp.ge.s32 	%p1314, %r6814, %r2568;
	or.pred  	%p1315, %p1313, %p1314;
	@%p1315 bra 	$L__BB4_891;
	mul.wide.s32 	%rd1421, %r6813, 4;
	add.s64 	%rd1422, %rd5, %rd1421;
	ld.global.f32 	%f1851, [%rd1422];
	add.s32 	%r4897, %r55, %r6806;
	mad.lo.s32 	%r4898, %r60, 1152, %r4897;
	shl.b32 	%r4899, %r54, 5;
	add.s32 	%r4900, %r4898, %r4899;
	shl.b32 	%r4901, %r4900, 1;
	add.s32 	%r4902, %r6815, %r4901;
	ld.shared.u16 	%rs258, [%r4902];
	// begin inline asm
	{  cvt.f32.f16 %f1850, %rs258;}

	// end inline asm
	add.f32 	%f1852, %f1851, %f1850;
	add.s32 	%r4903, %r4897, %r2;
	mul.wide.u32 	%rd1423, %r4903, 4;
	add.s64 	%rd1424, %rd2389, %rd1423;
	ld.global.f32 	%f1853, [%rd1424];
	add.f32 	%f1854, %f1852, %f1853;
	setp.ge.f32 	%p1316, %f1854, 0f3F800000;
	selp.f32 	%f1855, 0f3F800000, 0f00000000, %p1316;
	add.s64 	%rd1425, %rd3, %rd1421;
	st.global.f32 	[%rd1425], %f1855;
	selp.f32 	%f1856, 0f00000000, %f1854, %p1316;
	st.global.f32 	[%rd1422], %f1856;
$L__BB4_891:
	setp.ge.s32 	%p1317, %r1470, %r2567;
	add.s32 	%r1496, %r6816, %r55;
	setp.ge.s32 	%p1318, %r6812, %r2568;
	or.pred  	%p1319, %p1317, %p1318;
	@%p1319 bra 	$L__BB4_893;
	mul.wide.s32 	%rd1426, %r6811, 4;
	add.s64 	%rd1427, %rd5, %rd1426;
	ld.global.f32 	%f1858, [%rd1427];
	mad.lo.s32 	%r4904, %r60, 1152, %r6806;
	shl.b32 	%r4905, %r54, 5;
	add.s32 	%r4906, %r4904, %r4905;
	add.s32 	%r4908, %r4906, %r4888;
	shl.b32 	%r4909, %r4908, 1;
	add.s32 	%r4910, %r6815, %r4909;
	ld.shared.u16 	%rs259, [%r4910];
	// begin inline asm
	{  cvt.f32.f16 %f1857, %rs259;}

	// end inline asm
	add.f32 	%f1859, %f1858, %f1857;
	add.s32 	%r4911, %r6806, %r2;
	add.s32 	%r4912, %r4911, %r4888;
	mul.wide.u32 	%rd1428, %r4912, 4;
	add.s64 	%rd1429, %rd2389, %rd1428;
	ld.global.f32 	%f1860, [%rd1429];
	add.f32 	%f1861, %f1859, %f1860;
	setp.ge.f32 	%p1320, %f1861, 0f3F800000;
	selp.f32 	%f1862, 0f3F800000, 0f00000000, %p1320;
	add.s64 	%rd1430, %rd3, %rd1426;
	st.global.f32 	[%rd1430], %f1862;
	selp.f32 	%f1863, 0f00000000, %f1861, %p1320;
	st.global.f32 	[%rd1427], %f1863;
$L__BB4_893:
	setp.ge.s32 	%p1321, %r1470, %r2567;
	add.s32 	%r1497, %r1496, %r55;
	setp.ge.s32 	%p1322, %r6810, %r2568;
	or.pred  	%p1323, %p1321, %p1322;
	@%p1323 bra 	$L__BB4_895;
	mul.wide.s32 	%rd1431, %r6809, 4;
	add.s64 	%rd1432, %rd5, %rd1431;
	ld.global.f32 	%f1865, [%rd1432];
	mad.lo.s32 	%r4913, %r60, 1152, %r6806;
	shl.b32 	%r4914, %r54, 5;
	add.s32 	%r4915, %r4913, %r4914;
	add.s32 	%r4917, %r4915, %r4889;
	shl.b32 	%r4918, %r4917, 1;
	add.s32 	%r4919, %r6815, %r4918;
	ld.shared.u16 	%rs260, [%r4919];
	// begin inline asm
	{  cvt.f32.f16 %f1864, %rs260;}

	// end inline asm
	add.f32 	%f1866, %f1865, %f1864;
	add.s32 	%r4920, %r6806, %r2;
	add.s32 	%r4921, %r4920, %r4889;
	mul.wide.u32 	%rd1433, %r4921, 4;
	add.s64 	%rd1434, %rd2389, %rd1433;
	ld.global.f32 	%f1867, [%rd1434];
	add.f32 	%f1868, %f1866, %f1867;
	setp.ge.f32 	%p1324, %f1868, 0f3F800000;
	selp.f32 	%f1869, 0f3F800000, 0f00000000, %p1324;
	add.s64 	%rd1435, %rd3, %rd1431;
	st.global.f32 	[%rd1435], %f1869;
	selp.f32 	%f1870, 0f00000000, %f1868, %p1324;
	st.global.f32 	[%rd1432], %f1870;
$L__BB4_895:
	add.s32 	%r4922, %r1497, %r55;
	add.s32 	%r6816, %r4922, %r55;
	shl.b32 	%r4923, %r55, 3;
	add.s32 	%r6815, %r6815, %r4923;
	shl.b32 	%r4924, %r55, 2;
	add.s32 	%r6814, %r6814, %r4924;
	add.s32 	%r6813, %r6813, %r4924;
	mul.wide.u32 	%rd1436, %r55, 16;
	add.s64 	%rd2389, %rd2389, %rd1436;
	add.s32 	%r6812, %r6812, %r4924;
	add.s32 	%r6811, %r6811, %r4924;
	add.s32 	%r6810, %r6810, %r4924;
	add.s32 	%r6809, %r6809, %r4924;
	add.s32 	%r6808, %r6808, %r4924;
	add.s32 	%r6807, %r6807, %r4924;
	setp.lt.u32 	%p1325, %r6816, 32;
	@%p1325 bra 	$L__BB4_887;
$L__BB4_896:
	add.s32 	%r1508, %r1469, %r60;
	setp.gt.u32 	%p1326, %r1508, 63;
	@%p1326 bra 	$L__BB4_1516;
	setp.gt.u32 	%p1327, %r7103, 31;
	@%p1327 bra 	$L__BB4_919;
	add.s32 	%r1509, %r1508, %r1;
	mul.lo.s32 	%r1510, %r1509, %r2568;
	shl.b32 	%r1511, %r1508, 5;
	and.b32  	%r1512, %r63, 3;
	setp.eq.s32 	%p1328, %r1512, 0;
	mov.u32 	%r6817, %r7103;
	@%p1328 bra 	$L__BB4_908;
	setp.ge.s32 	%p1329, %r1509, %r2567;
	setp.ge.s32 	%p1330, %r64, %r2568;
	or.pred  	%p1331, %p1329, %p1330;
	@%p1331 bra 	$L__BB4_901;
	add.s32 	%r4927, %r64, %r1510;
	mul.wide.s32 	%rd1437, %r4927, 4;
	add.s64 	%rd1438, %rd5, %rd1437;
	ld.global.f32 	%f1872, [%rd1438];
	add.s32 	%r4928, %r1511, %r7103;
	shl.b32 	%r4929, %r4928, 1;
	mov.u32 	%r4930, _ZZ14linear_fuse_ifPfS_S_S_S_iiiE2Cs;
	add.s32 	%r4931, %r4930, %r4929;
	ld.shared.u16 	%rs261, [%r4931];
	// begin inline asm
	{  cvt.f32.f16 %f1871, %rs261;}

	// end inline asm
	add.f32 	%f1873, %f1872, %f1871;
	mul.wide.u32 	%rd1439, %r64, 4;
	add.s64 	%rd1440, %rd2416, %rd1439;
	ld.global.f32 	%f1874, [%rd1440];
	add.f32 	%f1875, %f1873, %f1874;
	setp.ge.f32 	%p1332, %f1875, 0f3F800000;
	selp.f32 	%f1876, 0f3F800000, 0f00000000, %p1332;
	add.s64 	%rd1441, %rd3, %rd1437;
	st.global.f32 	[%rd1441], %f1876;
	selp.f32 	%f1877, 0f00000000, %f1875, %p1332;
	st.global.f32 	[%rd1438], %f1877;
$L__BB4_901:
	setp.eq.s32 	%p1333, %r1512, 1;
	mov.u32 	%r6817, %r61;
	@%p1333 bra 	$L__BB4_908;
	setp.ge.s32 	%p1334, %r1509, %r2567;
	setp.ge.s32 	%p1335, %r65, %r2568;
	or.pred  	%p1336, %p1334, %p1335;
	@%p1336 bra 	$L__BB4_904;
	add.s32 	%r4932, %r65, %r1510;
	mul.wide.s32 	%rd1442, %r4932, 4;
	add.s64 	%rd1443, %rd5, %rd1442;
	ld.global.f32 	%f1879, [%rd1443];
	add.s32 	%r4933, %r1511, %r61;
	shl.b32 	%r4934, %r4933, 1;
	mov.u32 	%r4935, _ZZ14linear_fuse_ifPfS_S_S_S_iiiE2Cs;
	add.s32 	%r4936, %r4935, %r4934;
	ld.shared.u16 	%rs262, [%r4936];
	// begin inline asm
	{  cvt.f32.f16 %f1878, %rs262;}

	// end inline asm
	add.f32 	%f1880, %f1879, %f1878;
	ld.global.f32 	%f1881, [%rd8];
	add.f32 	%f1882, %f1880, %f1881;
	setp.ge.f32 	%p1337, %f1882, 0f3F800000;
	selp.f32 	%f1883, 0f3F800000, 0f00000000, %p1337;
	add.s64 	%rd1444, %rd3, %rd1442;
	st.global.f32 	[%rd1444], %f1883;
	selp.f32 	%f1884, 0f00000000, %f1882, %p1337;
	st.global.f32 	[%rd1443], %f1884;
$L__BB4_904:
	setp.eq.s32 	%p1338, %r1512, 2;
	mov.u32 	%r6817, %r66;
	@%p1338 bra 	$L__BB4_908;
	setp.ge.s32 	%p1339, %r1509, %r2567;
	add.s32 	%r1514, %r65, %r55;
	setp.ge.s32 	%p1340, %r1514, %r2568;
	or.pred  	%p1341, %p1339, %p1340;
	@%p1341 bra 	$L__BB4_907;
	add.s32 	%r4937, %r1514, %r1510;
	mul.wide.s32 	%rd1445, %r4937, 4;
	add.s64 	%rd1446, %rd5, %rd1445;
	ld.global.f32 	%f1886, [%rd1446];
	add.s32 	%r4938, %r1511, %r66;
	shl.b32 	%r4939, %r4938, 1;
	mov.u32 	%r4940, _ZZ14linear_fuse_ifPfS_S_S_S_iiiE2Cs;
	add.s32 	%r4941, %r4940, %r4939;
	ld.shared.u16 	%rs263, [%r4941];
	// begin inline asm
	{  cvt.f32.f16 %f1885, %rs263;}

	// end inline asm
	add.f32 	%f1887, %f1886, %f1885;
	mul.wide.s32 	%rd1447, %r55, 4;
	add.s64 	%rd1448, %rd8, %rd1447;
	ld.global.f32 	%f1888, [%rd1448];
	add.f32 	%f1889, %f1887, %f1888;
	setp.ge.f32 	%p1342, %f1889, 0f3F800000;
	selp.f32 	%f1890, 0f3F800000, 0f00000000, %p1342;
	add.s64 	%rd1449, %rd3, %rd1445;
	st.global.f32 	[%rd1449], %f1890;
	selp.f32 	%f1891, 0f00000000, %f1889, %p1342;
	st.global.f32 	[%rd1446], %f1891;
$L__BB4_907:
	add.s32 	%r6817, %r66, %r55;
$L__BB4_908:
	setp.lt.u32 	%p1343, %r62, 3;
	@%p1343 bra 	$L__BB4_919;
	shl.b32 	%r4943, %r55, 1;
	mul.lo.s32 	%r4944, %r55, 3;
	add.s32 	%r6818, %r6817, %r2;
	add.s32 	%r6825, %r6818, %r55;
	add.s32 	%r6824, %r6825, %r1510;
	add.s32 	%r6823, %r6818, %r4943;
	add.s32 	%r6819, %r6818, %r1510;
	add.s32 	%r6822, %r6819, %r4943;
	add.s32 	%r6821, %r6818, %r4944;
	add.s32 	%r6820, %r6819, %r4944;
	mov.u32 	%r6826, _ZZ14linear_fuse_ifPfS_S_S_S_iiiE2Cs;
	mov.u64 	%rd2390, %rd2416;
	mov.u32 	%r6827, %r6817;
$L__BB4_910:
	setp.ge.s32 	%p1344, %r1509, %r2567;
	setp.ge.s32 	%p1345, %r6818, %r2568;
	or.pred  	%p1346, %p1344, %p1345;
	@%p1346 bra 	$L__BB4_912;
	mul.wide.s32 	%rd1450, %r6819, 4;
	add.s64 	%rd1451, %rd5, %rd1450;
	ld.global.f32 	%f1893, [%rd1451];
	mad.lo.s32 	%r4946, %r60, 1184, %r6817;
	shl.b32 	%r4947, %r54, 5;
	add.s32 	%r4948, %r4946, %r4947;
	shl.b32 	%r4949, %r4948, 1;
	add.s32 	%r4950, %r6826, %r4949;
	ld.shared.u16 	%rs264, [%r4950];
	// begin inline asm
	{  cvt.f32.f16 %f1892, %rs264;}

	// end inline asm
	add.f32 	%f1894, %f1893, %f1892;
	add.s32 	%r4951, %r6817, %r2;
	mul.wide.u32 	%rd1452, %r4951, 4;
	add.s64 	%rd1453, %rd2390, %rd1452;
	ld.global.f32 	%f1895, [%rd1453];
	add.f32 	%f1896, %f1894, %f1895;
	setp.ge.f32 	%p1347, %f1896, 0f3F800000;
	selp.f32 	%f1897, 0f3F800000, 0f00000000, %p1347;
	add.s64 	%rd1454, %rd3, %rd1450;
	st.global.f32 	[%rd1454], %f1897;
	selp.f32 	%f1898, 0f00000000, %f1896, %p1347;
	st.global.f32 	[%rd1451], %f1898;
$L__BB4_912:
	setp.ge.s32 	%p1348, %r1509, %r2567;
	setp.ge.s32 	%p1349, %r6825, %r2568;
	or.pred  	%p1350, %p1348, %p1349;
	@%p1350 bra 	$L__BB4_914;
	mul.wide.s32 	%rd1455, %r6824, 4;
	add.s64 	%rd1456, %rd5, %rd1455;
	ld.global.f32 	%f1900, [%rd1456];
	add.s32 	%r4952, %r55, %r6817;
	mad.lo.s32 	%r4953, %r60, 1184, %r4952;
	shl.b32 	%r4954, %r54, 5;
	add.s32 	%r4955, %r4953, %r4954;
	shl.b32 	%r4956, %r4955, 1;
	add.s32 	%r4957, %r6826, %r4956;
	ld.shared.u16 	%rs265, [%r4957];
	// begin inline asm
	{  cvt.f32.f16 %f1899, %rs265;}

	// end inline asm
	add.f32 	%f1901, %f1900, %f1899;
	add.s32 	%r4958, %r4952, %r2;
	mul.wide.u32 	%rd1457, %r4958, 4;
	add.s64 	%rd1458, %rd2390, %rd1457;
	ld.global.f32 	%f1902, [%rd1458];
	add.f32 	%f1903, %f1901, %f1902;
	setp.ge.f32 	%p1351, %f1903, 0f3F800000;
	selp.f32 	%f1904, 0f3F800000, 0f00000000, %p1351;
	add.s64 	%rd1459, %rd3, %rd1455;
	st.global.f32 	[%rd1459], %f1904;
	selp.f32 	%f1905, 0f00000000, %f1903, %p1351;
	st.global.f32 	[%rd1456], %f1905;
$L__BB4_914:
	setp.ge.s32 	%p1352, %r1509, %r2567;
	add.s32 	%r1535, %r6827, %r55;
	setp.ge.s32 	%p1353, %r6823, %r2568;
	or.pred  	%p1354, %p1352, %p1353;
	@%p1354 bra 	$L__BB4_916;
	mul.wide.s32 	%rd1460, %r6822, 4;
	add.s64 	%rd1461, %rd5, %rd1460;
	ld.global.f32 	%f1907, [%rd1461];
	mad.lo.s32 	%r4959, %r60, 1184, %r6817;
	shl.b32 	%r4960, %r54, 5;
	add.s32 	%r4961, %r4959, %r4960;
	add.s32 	%r4963, %r4961, %r4943;
	shl.b32 	%r4964, %r4963, 1;
	add.s32 	%r4965, %r6826, %r4964;
	ld.shared.u16 	%rs266, [%r4965];
	// begin inline asm
	{  cvt.f32.f16 %f1906, %rs266;}

	// end inline asm
	add.f32 	%f1908, %f1907, %f1906;
	add.s32 	%r4966, %r6817, %r2;
	add.s32 	%r4967, %r4966, %r4943;
	mul.wide.u32 	%rd1462, %r4967, 4;
	add.s64 	%rd1463, %rd2390, %rd1462;
	ld.global.f32 	%f1909, [%rd1463];
	add.f32 	%f1910, %f1908, %f1909;
	setp.ge.f32 	%p1355, %f1910, 0f3F800000;
	selp.f32 	%f1911, 0f3F800000, 0f00000000, %p1355;
	add.s64 	%rd1464, %rd3, %rd1460;
	st.global.f32 	[%rd1464], %f1911;
	selp.f32 	%f1912, 0f00000000, %f1910, %p1355;
	st.global.f32 	[%rd1461], %f1912;
$L__BB4_916:
	setp.ge.s32 	%p1356, %r1509, %r2567;
	add.s32 	%r1536, %r1535, %r55;
	setp.ge.s32 	%p1357, %r6821, %r2568;
	or.pred  	%p1358, %p1356, %p1357;
	@%p1358 bra 	$L__BB4_918;
	mul.wide.s32 	%rd1465, %r6820, 4;
	add.s64 	%rd1466, %rd5, %rd1465;
	ld.global.f32 	%f1914, [%rd1466];
	mad.lo.s32 	%r4968, %r60, 1184, %r6817;
	shl.b32 	%r4969, %r54, 5;
	add.s32 	%r4970, %r4968, %r4969;
	add.s32 	%r4972, %r4970, %r4944;
	shl.b32 	%r4973, %r4972, 1;
	add.s32 	%r4974, %r6826, %r4973;
	ld.shared.u16 	%rs267, [%r4974];
	// begin inline asm
	{  cvt.f32.f16 %f1913, %rs267;}

	// end inline asm
	add.f32 	%f1915, %f1914, %f1913;
	add.s32 	%r4975, %r6817, %r2;
	add.s32 	%r4976, %r4975, %r4944;
	mul.wide.u32 	%rd1467, %r4976, 4;
	add.s64 	%rd1468, %rd2390, %rd1467;
	ld.global.f32 	%f1916, [%rd1468];
	add.f32 	%f1917, %f1915, %f1916;
	setp.ge.f32 	%p1359, %f1917, 0f3F800000;
	selp.f32 	%f1918, 0f3F800000, 0f00000000, %p1359;
	add.s64 	%rd1469, %rd3, %rd1465;
	st.global.f32 	[%rd1469], %f1918;
	selp.f32 	%f1919, 0f00000000, %f1917, %p1359;
	st.global.f32 	[%rd1466], %f1919;
$L__BB4_918:
	add.s32 	%r4977, %r1536, %r55;
	add.s32 	%r6827, %r4977, %r55;
	shl.b32 	%r4978, %r55, 3;
	add.s32 	%r6826, %r6826, %r4978;
	shl.b32 	%r4979, %r55, 2;
	add.s32 	%r6825, %r6825, %r4979;
	add.s32 	%r6824, %r6824, %r4979;
	mul.wide.u32 	%rd1470, %r55, 16;
	add.s64 	%rd2390, %rd2390, %rd1470;
	add.s32 	%r6823, %r6823, %r4979;
	add.s32 	%r6822, %r6822, %r4979;
	add.s32 	%r6821, %r6821, %r4979;
	add.s32 	%r6820, %r6820, %r4979;
	add.s32 	%r6819, %r6819, %r4979;
	add.s32 	%r6818, %r6818, %r4979;
	setp.lt.u32 	%p1360, %r6827, 32;
	@%p1360 bra 	$L__BB4_910;
$L__BB4_919:
	add.s32 	%r1547, %r1508, %r60;
	setp.gt.u32 	%p1361, %r1547, 63;
	@%p1361 bra 	$L__BB4_1516;
	setp.gt.u32 	%p1362, %r7103, 31;
	@%p1362 bra 	$L__BB4_942;
	add.s32 	%r1548, %r1547, %r1;
	mul.lo.s32 	%r1549, %r1548, %r2568;
	shl.b32 	%r1550, %r1547, 5;
	and.b32  	%r1551, %r63, 3;
	setp.eq.s32 	%p1363, %r1551, 0;
	mov.u32 	%r6828, %r7103;
	@%p1363 bra 	$L__BB4_931;
	setp.ge.s32 	%p1364, %r1548, %r2567;
	setp.ge.s32 	%p1365, %r64, %r2568;
	or.pred  	%p1366, %p1364, %p1365;
	@%p1366 bra 	$L__BB4_924;
	add.s32 	%r4982, %r64, %r1549;
	mul.wide.s32 	%rd1471, %r4982, 4;
	add.s64 	%rd1472, %rd5, %rd1471;
	ld.global.f32 	%f1921, [%rd1472];
	add.s32 	%r4983, %r1550, %r7103;
	shl.b32 	%r4984, %r4983, 1;
	mov.u32 	%r4985, _ZZ14linear_fuse_ifPfS_S_S_S_iiiE2Cs;
	add.s32 	%r4986, %r4985, %r4984;
	ld.shared.u16 	%rs268, [%r4986];
	// begin inline asm
	{  cvt.f32.f16 %f1920, %rs268;}

	// end inline asm
	add.f32 	%f1922, %f1921, %f1920;
	mul.wide.u32 	%rd1473, %r64, 4;
	add.s64 	%rd1474, %rd2416, %rd1473;
	ld.global.f32 	%f1923, [%rd1474];
	add.f32 	%f1924, %f1922, %f1923;
	setp.ge.f32 	%p1367, %f1924, 0f3F800000;
	selp.f32 	%f1925, 0f3F800000, 0f00000000, %p1367;
	add.s64 	%rd1475, %rd3, %rd1471;
	st.global.f32 	[%rd1475], %f1925;
	selp.f32 	%f1926, 0f00000000, %f1924, %p1367;
	st.global.f32 	[%rd1472], %f1926;
$L__BB4_924:
	setp.eq.s32 	%p1368, %r1551, 1;
	mov.u32 	%r6828, %r61;
	@%p1368 bra 	$L__BB4_931;
	setp.ge.s32 	%p1369, %r1548, %r2567;
	setp.ge.s32 	%p1370, %r65, %r2568;
	or.pred  	%p1371, %p1369, %p1370;
	@%p1371 bra 	$L__BB4_927;
	add.s32 	%r4987, %r65, %r1549;
	mul.wide.s32 	%rd1476, %r4987, 4;
	add.s64 	%rd1477, %rd5, %rd1476;
	ld.global.f32 	%f1928, [%rd1477];
	add.s32 	%r4988, %r1550, %r61;
	shl.b32 	%r4989, %r4988, 1;
	mov.u32 	%r4990, _ZZ14linear_fuse_ifPfS_S_S_S_iiiE2Cs;
	add.s32 	%r4991, %r4990, %r4989;
	ld.shared.u16 	%rs269, [%r4991];
	// begin inline asm
	{  cvt.f32.f16 %f1927, %rs269;}

	// end inline asm
	add.f32 	%f1929, %f1928, %f1927;
	ld.global.f32 	%f1930, [%rd8];
	add.f32 	%f1931, %f1929, %f1930;
	setp.ge.f32 	%p1372, %f1931, 0f3F800000;
	selp.f32 	%f1932, 0f3F800000, 0f00000000, %p1372;
	add.s64 	%rd1478, %rd3, %rd1476;
	st.global.f32 	[%rd1478], %f1932;
	selp.f32 	%f1933, 0f00000000, %f1931, %p1372;
	st.global.f32 	[%rd1477], %f1933;
$L__BB4_927:
	setp.eq.s32 	%p1373, %r1551, 2;
	mov.u32 	%r6828, %r66;
	@%p1373 bra 	$L__BB4_931;
	setp.ge.s32 	%p1374, %r1548, %r2567;
	add.s32 	%r1553, %r65, %r55;
	setp.ge.s32 	%p1375, %r1553, %r2568;
	or.pred  	%p1376, %p1374, %p1375;
	@%p1376 bra 	$L__BB4_930;
	add.s32 	%r4992, %r1553, %r1549;
	mul.wide.s32 	%rd1479, %r4992, 4;
	add.s64 	%rd1480, %rd5, %rd1479;
	ld.global.f32 	%f1935, [%rd1480];
	add.s32 	%r4993, %r1550, %r66;
	shl.b32 	%r4994, %r4993, 1;
	mov.u32 	%r4995, _ZZ14linear_fuse_ifPfS_S_S_S_iiiE2Cs;
	add.s32 	%r4996, %r4995, %r4994;
	ld.shared.u16 	%rs270, [%r4996];
	// begin inline asm
	{  cvt.f32.f16 %f1934, %rs270;}

	// end inline asm
	add.f32 	%f1936, %f1935, %f1934;
	mul.wide.s32 	%rd1481, %r55, 4;
	add.s64 	%rd1482, %rd8, %rd1481;
	ld.global.f32 	%f1937, [%rd1482];
	add.f32 	%f1938, %f1936, %f1937;
	setp.ge.f32 	%p1377, %f1938, 0f3F800000;
	selp.f32 	%f1939, 0f3F800000, 0f00000000, %p1377;
	add.s64 	%rd1483, %rd3, %rd1479;
	st.global.f32 	[%rd1483], %f1939;
	selp.f32 	%f1940, 0f00000000, %f1938, %p1377;
	st.global.f32 	[%rd1480], %f1940;
$L__BB4_930:
	add.s32 	%r6828, %r66, %r55;
$L__BB4_931:
	setp.lt.u32 	%p1378, %r62, 3;
	@%p1378 bra 	$L__BB4_942;
	shl.b32 	%r4998, %r55, 1;
	mul.lo.s32 	%r4999, %r55, 3;
	add.s32 	%r6829, %r6828, %r2;
	add.s32 	%r6836, %r6829, %r55;
	add.s32 	%r6835, %r6836, %r1549;
	add.s32 	%r6834, %r6829, %r4998;
	add.s32 	%r6830, %r6829, %r1549;
	add.s32 	%r6833, %r6830, %r4998;
	add.s32 	%r6832, %r6829, %r4999;
	add.s32 	%r6831, %r6830, %r4999;
	mov.u32 	%r6837, _ZZ14linear_fuse_ifPfS_S_S_S_iiiE2Cs;
	mov.u64 	%rd2391, %rd2416;
	mov.u32 	%r6838, %r6828;
$L__BB4_933:
	setp.ge.s32 	%p1379, %r1548, %r2567;
	setp.ge.s32 	%p1380, %r6829, %r2568;
	or.pred  	%p1381, %p1379, %p1380;
	@%p1381 bra 	$L__BB4_935;
	mul.wide.s32 	%rd1484, %r6830, 4;
	add.s64 	%rd1485, %rd5, %rd1484;
	ld.global.f32 	%f1942, [%rd1485];
	mad.lo.s32 	%r5001, %r60, 1216, %r6828;
	shl.b32 	%r5002, %r54, 5;
	add.s32 	%r5003, %r5001, %r5002;
	shl.b32 	%r5004, %r5003, 1;
	add.s32 	%r5005, %r6837, %r5004;
	ld.shared.u16 	%rs271, [%r5005];
	// begin inline asm
	{  cvt.f32.f16 %f1941, %rs271;}

	// end inline asm
	add.f32 	%f1943, %f1942, %f1941;
	add.s32 	%r5006, %r6828, %r2;
	mul.wide.u32 	%rd1486, %r5006, 4;
	add.s64 	%rd1487, %rd2391, %rd1486;
	ld.global.f32 	%f1944, [%rd1487];
	add.f32 	%f1945, %f1943, %f1944;
	setp.ge.f32 	%p1382, %f1945, 0f3F800000;
	selp.f32 	%f1946, 0f3F800000, 0f00000000, %p1382;
	add.s64 	%rd1488, %rd3, %rd1484;
	st.global.f32 	[%rd1488], %f1946;
	selp.f32 	%f1947, 0f00000000, %f1945, %p1382;
	st.global.f32 	[%rd1485], %f1947;
$L__BB4_935:
	setp.ge.s32 	%p1383, %r1548, %r2567;
	setp.ge.s32 	%p1384, %r6836, %r2568;
	or.pred  	%p1385, %p1383, %p1384;
	@%p1385 bra 	$L__BB4_937;
	mul.wide.s32 	%rd1489, %r6835, 4;
	add.s64 	%rd1490, %rd5, %rd1489;
	ld.global.f32 	%f1949, [%rd1490];
	add.s32 	%r5007, %r55, %r6828;
	mad.lo.s32 	%r5008, %r60, 1216, %r5007;
	shl.b32 	%r5009, %r54, 5;
	add.s32 	%r5010, %r5008, %r5009;
	shl.b32 	%r5011, %r5010, 1;
	add.s32 	%r5012, %r6837, %r5011;
	ld.shared.u16 	%rs272, [%r5012];
	// begin inline asm
	{  cvt.f32.f16 %f1948, %rs272;}

	// end inline asm
	add.f32 	%f1950, %f1949, %f1948;
	add.s32 	%r5013, %r5007, %r2;
	mul.wide.u32 	%rd1491, %r5013, 4;
	add.s64 	%rd1492, %rd2391, %rd1491;
	ld.global.f32 	%f1951, [%rd1492];
	add.f32 	%f1952, %f1950, %f1951;
	setp.ge.f32 	%p1386, %f1952, 0f3F800000;
	selp.f32 	%f1953, 0f3F800000, 0f00000000, %p1386;
	add.s64 	%rd1493, %rd3, %rd1489;
	st.global.f32 	[%rd1493], %f1953;
	selp.f32 	%f1954, 0f00000000, %f1952, %p1386;
	st.global.f32 	[%rd1490], %f1954;
$L__BB4_937:
	setp.ge.s32 	%p1387, %r1548, %r2567;
	add.s32 	%r1574, %r6838, %r55;
	setp.ge.s32 	%p1388, %r6834, %r2568;
	or.pred  	%p1389, %p1387, %p1388;
	@%p1389 bra 	$L__BB4_939;
	mul.wide.s32 	%rd1494, %r6833, 4;
	add.s64 	%rd1495, %rd5, %rd1494;
	ld.global.f32 	%f1956, [%rd1495];
	mad.lo.s32 	%r5014, %r60, 1216, %r6828;
	shl.b32 	%r5015, %r54, 5;
	add.s32 	%r5016, %r5014, %r5015;
	add.s32 	%r5018, %r5016, %r4998;
	shl.b32 	%r5019, %r5018, 1;
	add.s32 	%r5020, %r6837, %r5019;
	ld.shared.u16 	%rs273, [%r5020];
	// begin inline asm
	{  cvt.f32.f16 %f1955, %rs273;}

	// end inline asm
	add.f32 	%f1957, %f1956, %f1955;
	add.s32 	%r5021, %r6828, %r2;
	add.s32 	%r5022, %r5021, %r4998;
	mul.wide.u32 	%rd1496, %r5022, 4;
	add.s64 	%rd1497, %rd2391, %rd1496;
	ld.global.f32 	%f1958, [%rd1497];
	add.f32 	%f1959, %f1957, %f1958;
	setp.ge.f32 	%p1390, %f1959, 0f3F800000;
	selp.f32 	%f1960, 0f3F800000, 0f00000000, %p1390;
	add.s64 	%rd1498, %rd3, %rd1494;
	st.global.f32 	[%rd1498], %f1960;
	selp.f32 	%f1961, 0f00000000, %f1959, %p1390;
	st.global.f32 	[%rd1495], %f1961;
$L__BB4_939:
	setp.ge.s32 	%p1391, %r1548, %r2567;
	add.s32 	%r1575, %r1574, %r55;
	setp.ge.s32 	%p1392, %r6832, %r2568;
	or.pred  	%p1393, %p1391, %p1392;
	@%p1393 bra 	$L__BB4_941;
	mul.wide.s32 	%rd1499, %r6831, 4;
	add.s64 	%rd1500, %rd5, %rd1499;
	ld.global.f32 	%f1963, [%rd1500];
	mad.lo.s32 	%r5023, %r60, 1216, %r6828;
	shl.b32 	%r5024, %r54, 5;
	add.s32 	%r5025, %r5023, %r5024;
	add.s32 	%r5027, %r5025, %r4999;
	shl.b32 	%r5028, %r5027, 1;
	add.s32 	%r5029, %r6837, %r5028;
	ld.shared.u16 	%rs274, [%r5029];
	// begin inline asm
	{  cvt.f32.f16 %f1962, %rs274;}

	// end inline asm
	add.f32 	%f1964, %f1963, %f1962;
	add.s32 	%r5030, %r6828, %r2;
	add.s32 	%r5031, %r5030, %r4999;
	mul.wide.u32 	%rd1501, %r5031, 4;
	add.s64 	%rd1502, %rd2391, %rd1501;
	ld.global.f32 	%f1965, [%rd1502];
	add.f32 	%f1966, %f1964, %f1965;
	setp.ge.f32 	%p1394, %f1966, 0f3F800000;
	selp.f32 	%f1967, 0f3F800000, 0f00000000, %p1394;
	add.s64 	%rd1503, %rd3, %rd1499;
	st.global.f32 	[%rd1503], %f1967;
	selp.f32 	%f1968, 0f00000000, %f1966, %p1394;
	st.global.f32 	[%rd1500], %f1968;
$L__BB4_941:
	add.s32 	%r5032, %r1575, %r55;
	add.s32 	%r6838, %r5032, %r55;
	shl.b32 	%r5033, %r55, 3;
	add.s32 	%r6837, %r6837, %r5033;
	shl.b32 	%r5034, %r55, 2;
	add.s32 	%r6836, %r6836, %r5034;
	add.s32 	%r6835, %r6835, %r5034;
	mul.wide.u32 	%rd1504, %r55, 16;
	add.s64 	%rd2391, %rd2391, %rd1504;
	add.s32 	%r6834, %r6834, %r5034;
	add.s32 	%r6833, %r6833, %r5034;
	add.s32 	%r6832, %r6832, %r5034;
	add.s32 	%r6831, %r6831, %r5034;
	add.s32 	%r6830, %r6830, %r5034;
	add.s32 	%r6829, %r6829, %r5034;
	setp.lt.u32 	%p1395, %r6838, 32;
	@%p1395 bra 	$L__BB4_933;
$L__BB4_942:
	add.s32 	%r1586, %r1547, %r60;
	setp.gt.u32 	%p1396, %r1586, 63;
	@%p1396 bra 	$L__BB4_1516;
	setp.gt.u32 	%p1397, %r7103, 31;
	@%p1397 bra 	$L__BB4_965;
	add.s32 	%r1587, %r1586, %r1;
	mul.lo.s32 	%r1588, %r1587, %r2568;
	shl.b32 	%r1589, %r1586, 5;
	and.b32  	%r1590, %r63, 3;
	setp.eq.s32 	%p1398, %r1590, 0;
	mov.u32 	%r6839, %r7103;
	@%p1398 bra 	$L__BB4_954;
	setp.ge.s32 	%p1399, %r1587, %r2567;
	setp.ge.s32 	%p1400, %r64, %r2568;
	or.pred  	%p1401, %p1399, %p1400;
	@%p1401 bra 	$L__BB4_947;
	add.s32 	%r5037, %r64, %r1588;
	mul.wide.s32 	%rd1505, %r5037, 4;
	add.s64 	%rd1506, %rd5, %rd1505;
	ld.global.f32 	%f1970, [%rd1506];
	add.s32 	%r5038, %r1589, %r7103;
	shl.b32 	%r5039, %r5038, 1;
	mov.u32 	%r5040, _ZZ14linear_fuse_ifPfS_S_S_S_iiiE2Cs;
	add.s32 	%r5041, %r5040, %r5039;
	ld.shared.u16 	%rs275, [%r5041];
	// begin inline asm
	{  cvt.f32.f16 %f1969, %rs275;}

	// end inline asm
	add.f32 	%f1971, %f1970, %f1969;
	mul.wide.u32 	%rd1507, %r64, 4;
	add.s64 	%rd1508, %rd2416, %rd1507;
	ld.global.f32 	%f1972, [%rd1508];
	add.f32 	%f1973, %f1971, %f1972;
	setp.ge.f32 	%p1402, %f1973, 0f3F800000;
	selp.f32 	%f1974, 0f3F800000, 0f00000000, %p1402;
	add.s64 	%rd1509, %rd3, %rd1505;
	st.global.f32 	[%rd1509], %f1974;
	selp.f32 	%f1975, 0f00000000, %f1973, %p1402;
	st.global.f32 	[%rd1506], %f1975;
$L__BB4_947:
	setp.eq.s32 	%p1403, %r1590, 1;
	mov.u32 	%r6839, %r61;
	@%p1403 bra 	$L__BB4_954;
	setp.ge.s32 	%p1404, %r1587, %r2567;
	setp.ge.s32 	%p1405, %r65, %r2568;
	or.pred  	%p1406, %p1404, %p1405;
	@%p1406 bra 	$L__BB4_950;
	add.s32 	%r5042, %r65, %r1588;
	mul.wide.s32 	%rd1510, %r5042, 4;
	add.s64 	%rd1511, %rd5, %rd1510;
	ld.global.f32 	%f1977, [%rd1511];
	add.s32 	%r5043, %r1589, %r61;
	shl.b32 	%r5044, %r5043, 1;
	mov.u32 	%r5045, _ZZ14linear_fuse_ifPfS_S_S_S_iiiE2Cs;
	add.s32 	%r5046, %r5045, %r5044;
	ld.shared.u16 	%rs276, [%r5046];
	// begin inline asm
	{  cvt.f32.f16 %f1976, %rs276;}

	// end inline asm
	add.f32 	%f1978, %f1977, %f1976;
	ld.global.f32 	%f1979, [%rd8];
	add.f32 	%f1980, %f1978, %f1979;
	setp.ge.f32 	%p1407, %f1980, 0f3F800000;
	selp.f32 	%f1981, 0f3F800000, 0f00000000, %p1407;
	add.s64 	%rd1512, %rd3, %rd1510;
	st.global.f32 	[%rd1512], %f1981;
	selp.f32 	%f1982, 0f00000000, %f1980, %p1407;
	st.global.f32 	[%rd1511], %f1982;
$L__BB4_950:
	setp.eq.s32 	%p1408, %r1590, 2;
	mov.u32 	%r6839, %r66;
	@%p1408 bra 	$L__BB4_954;
	setp.ge.s32 	%p1409, %r1587, %r2567;
	add.s32 	%r1592, %r65, %r55;
	setp.ge.s32 	%p1410, %r1592, %r2568;
	or.pred  	%p1411, %p1409, %p1410;
	@%p1411 bra 	$L__BB4_953;
	add.s32 	%r5047, %r1592, %r1588;
	mul.wide.s32 	%rd1513, %r5047, 4;
	add.s64 	%rd1514, %rd5, %rd1513;
	ld.global.f32 	%f1984, [%rd1514];
	add.s32 	%r5048, %r1589, %r66;
	shl.b32 	%r5049, %r5048, 1;
	mov.u32 	%r5050, _ZZ14linear_fuse_ifPfS_S_S_S_iiiE2Cs;
	add.s32 	%r5051, %r5050, %r5049;
	ld.shared.u16 	%rs277, [%r5051];
	// begin inline asm
	{  cvt.f32.f16 %f1983, %rs277;}

	// end inline asm
	add.f32 	%f1985, %f1984, %f1983;
	mul.wide.s32 	%rd1515, %r55, 4;
	add.s64 	%rd1516, %rd8, %rd1515;
	ld.global.f32 	%f1986, [%rd1516];
	add.f32 	%f1987, %f1985, %f1986;
	setp.ge.f32 	%p1412, %f1987, 0f3F800000;
	selp.f32 	%f1988, 0f3F800000, 0f00000000, %p1412;
	add.s64 	%rd1517, %rd3, %rd1513;
	st.global.f32 	[%rd1517], %f1988;
	selp.f32 	%f1989, 0f00000000, %f1987, %p1412;
	st.global.f32 	[%rd1514], %f1989;
$L__BB4_953:
	add.s32 	%r6839, %r66, %r55;
$L__BB4_954:
	setp.lt.u32 	%p1413, %r62, 3;
	@%p1413 bra 	$L__BB4_965;
	shl.b32 	%r5053, %r55, 1;
	mul.lo.s32 	%r5054, %r55, 3;
	add.s32 	%r6840, %r6839, %r2;
	add.s32 	%r6847, %r6840, %r55;
	add.s32 	%r6846, %r6847, %r1588;
	add.s32 	%r6845, %r6840, %r5053;
	add.s32 	%r6841, %r6840, %r1588;
	add.s32 	%r6844, %r6841, %r5053;
	add.s32 	%r6843, %r6840, %r5054;
	add.s32 	%r6842, %r6841, %r5054;
	mov.u32 	%r6848, _ZZ14linear_fuse_ifPfS_S_S_S_iiiE2Cs;
	mov.u64 	%rd2392, %rd2416;
	mov.u32 	%r6849, %r6839;
$L__BB4_956:
	setp.ge.s32 	%p1414, %r1587, %r2567;
	setp.ge.s32 	%p1415, %r6840, %r2568;
	or.pred  	%p1416, %p1414, %p1415;
	@%p1416 bra 	$L__BB4_958;
	mul.wide.s32 	%rd1518, %r6841, 4;
	add.s64 	%rd1519, %rd5, %rd1518;
	ld.global.f32 	%f1991, [%rd1519];
	mad.lo.s32 	%r5056, %r60, 1248, %r6839;
	shl.b32 	%r5057, %r54, 5;
	add.s32 	%r5058, %r5056, %r5057;
	shl.b32 	%r5059, %r5058, 1;
	add.s32 	%r5060, %r6848, %r5059;
	ld.shared.u16 	%rs278, [%r5060];
	// begin inline asm
	{  cvt.f32.f16 %f1990, %rs278;}

	// end inline asm
	add.f32 	%f1992, %f1991, %f1990;
	add.s32 	%r5061, %r6839, %r2;
	mul.wide.u32 	%rd1520, %r5061, 4;
	add.s64 	%rd1521, %rd2392, %rd1520;
	ld.global.f32 	%f1993, [%rd1521];
	add.f32 	%f1994, %f1992, %f1993;
	setp.ge.f32 	%p1417, %f1994, 0f3F800000;
	selp.f32 	%f1995, 0f3F800000, 0f00000000, %p1417;
	add.s64 	%rd1522, %rd3, %rd1518;
	st.global.f32 	[%rd1522], %f1995;
	selp.f32 	%f1996, 0f00000000, %f1994, %p1417;
	st.global.f32 	[%rd1519], %f1996;
$L__BB4_958:
	setp.ge.s32 	%p1418, %r1587, %r2567;
	setp.ge.s32 	%p1419, %r6847, %r2568;
	or.pred  	%p1420, %p1418, %p1419;
	@%p1420 bra 	$L__BB4_960;
	mul.wide.s32 	%rd1523, %r6846, 4;
	add.s64 	%rd1524, %rd5, %rd1523;
	ld.global.f32 	%f1998, [%rd1524];
	add.s32 	%r5062, %r55, %r6839;
	mad.lo.s32 	%r5063, %r60, 1248, %r5062;
	shl.b32 	%r5064, %r54, 5;
	add.s32 	%r5065, %r5063, %r5064;
	shl.b32 	%r5066, %r5065, 1;
	add.s32 	%r5067, %r6848, %r5066;
	ld.shared.u16 	%rs279, [%r5067];
	// begin inline asm
	{  cvt.f32.f16 %f1997, %rs279;}

	// end inline asm
	add.f32 	%f1999, %f1998, %f1997;
	add.s32 	%r5068, %r5062, %r2;
	mul.wide.u32 	%rd1525, %r5068, 4;
	add.s64 	%rd1526, %rd2392, %rd1525;
	ld.global.f32 	%f2000, [%rd1526];
	add.f32 	%f2001, %f1999, %f2000;
	setp.ge.f32 	%p1421, %f2001, 0f3F800000;
	selp.f32 	%f2002, 0f3F800000, 0f00000000, %p1421;
	add.s64 	%rd1527, %rd3, %rd1523;
	st.global.f32 	[%rd1527], %f2002;
	selp.f32 	%f2003, 0f00000000, %f2001, %p1421;
	st.global.f32 	[%rd1524], %f2003;
$L__BB4_960:
	setp.ge.s32 	%p1422, %r1587, %r2567;
	add.s32 	%r1613, %r6849, %r55;
	setp.ge.s32 	%p1423, %r6845, %r2568;
	or.pred  	%p1424, %p1422, %p1423;
	@%p1424 bra 	$L__BB4_962;
	mul.wide.s32 	%rd1528, %r6844, 4;
	add.s64 	%rd1529, %rd5, %rd1528;
	ld.global.f32 	%f2005, [%rd1529];
	mad.lo.s32 	%r5069, %r60, 1248, %r6839;
	shl.b32 	%r5070, %r54, 5;
	add.s32 	%r5071, %r5069, %r5070;
	add.s32 	%r5073, %r5071, %r5053;
	shl.b32 	%r5074, %r5073, 1;
	add.s32 	%r5075, %r6848, %r5074;
	ld.shared.u16 	%rs280, [%r5075];
	// begin inline asm
	{  cvt.f32.f16 %f2004, %rs280;}

	// end inline asm
	add.f32 	%f2006, %f2005, %f2004;
	add.s32 	%r5076, %r6839, %r2;
	add.s32 	%r5077, %r5076, %r5053;
	mul.wide.u32 	%rd1530, %r5077, 4;
	add.s64 	%rd1531, %rd2392, %rd1530;
	ld.global.f32 	%f2007, [%rd1531];
	add.f32 	%f2008, %f2006, %f2007;
	setp.ge.f32 	%p1425, %f2008, 0f3F800000;
	selp.f32 	%f2009, 0f3F800000, 0f00000000, %p1425;
	add.s64 	%rd1532, %rd3, %rd1528;
	st.global.f32 	[%rd1532], %f2009;
	selp.f32 	%f2010, 0f00000000, %f2008, %p1425;
	st.global.f32 	[%rd1529], %f2010;
$L__BB4_962:
	setp.ge.s32 	%p1426, %r1587, %r2567;
	add.s32 	%r1614, %r1613, %r55;
	setp.ge.s32 	%p1427, %r6843, %r2568;
	or.pred  	%p1428, %p1426, %p1427;
	@%p1428 bra 	$L__BB4_964;
	mul.wide.s32 	%rd1533, %r6842, 4;
	add.s64 	%rd1534, %rd5, %rd1533;
	ld.global.f32 	%f2012, [%rd1534];
	mad.lo.s32 	%r5078, %r60, 1248, %r6839;
	shl.b32 	%r5079, %r54, 5;
	add.s32 	%r5080, %r5078, %r5079;
	add.s32 	%r5082, %r5080, %r5054;
	shl.b32 	%r5083, %r5082, 1;
	add.s32 	%r5084, %r6848, %r5083;
	ld.shared.u16 	%rs281, [%r5084];
	// begin inline asm
	{  cvt.f32.f16 %f2011, %rs281;}

	// end inline asm
	add.f32 	%f2013, %f2012, %f2011;
	add.s32 	%r5085, %r6839, %r2;
	add.s32 	%r5086, %r5085, %r5054;
	mul.wide.u32 	%rd1535, %r5086, 4;
	add.s64 	%rd1536, %rd2392, %rd1535;
	ld.global.f32 	%f2014, [%rd1536];
	add.f32 	%f2015, %f2013, %f2014;
	setp.ge.f32 	%p1429, %f2015, 0f3F800000;
	selp.f32 	%f2016, 0f3F800000, 0f00000000, %p1429;
	add.s64 	%rd1537, %rd3, %rd1533;
	st.global.f32 	[%rd1537], %f2016;
	selp.f32 	%f2017, 0f00000000, %f2015, %p1429;
	st.global.f32 	[%rd1534], %f2017;
$L__BB4_964:
	add.s32 	%r5087, %r1614, %r55;
	add.s32 	%r6849, %r5087, %r55;
	shl.b32 	%r5088, %r55, 3;
	add.s32 	%r6848, %r6848, %r5088;
	shl.b32 	%r5089, %r55, 2;
	add.s32 	%r6847, %r6847, %r5089;
	add.s32 	%r6846, %r6846, %r5089;
	mul.wide.u32 	%rd1538, %r55, 16;
	add.s64 	%rd2392, %rd2392, %rd1538;
	add.s32 	%r6845, %r6845, %r5089;
	add.s32 	%r6844, %r6844, %r5089;
	add.s32 	%r6843, %r6843, %r5089;
	add.s32 	%r6842, %r6842, %r5089;
	add.s32 	%r6841, %r6841, %r5089;
	add.s32 	%r6840, %r6840, %r5089;
	setp.lt.u32 	%p1430, %r6849, 32;
	@%p1430 bra 	$L__BB4_956;
$L__BB4_965:
	add.s32 	%r1625, %r1586, %r60;
	setp.gt.u32 	%p1431, %r1625, 63;
	@%p1431 bra 	$L__BB4_1516;
	setp.gt.u32 	%p1432, %r7103, 31;
	@%p1432 bra 	$L__BB4_988;
	add.s32 	%r1626, %r1625, %r1;
	mul.lo.s32 	%r1627, %r1626, %r2568;
	shl.b32 	%r1628, %r1625, 5;
	and.b32  	%r1629, %r63, 3;
	setp.eq.s32 	%p1433, %r1629, 0;
	mov.u32 	%r6850, %r7103;
	@%p1433 bra 	$L__BB4_977;
	setp.ge.s32 	%p1434, %r1626, %r2567;
	setp.ge.s32 	%p1435, %r64, %r2568;
	or.pred  	%p1436, %p1434, %p1435;
	@%p1436 bra 	$L__BB4_970;
	add.s32 	%r5092, %r64, %r1627;
	mul.wide.s32 	%rd1539, %r5092, 4;
	add.s64 	%rd1540, %rd5, %rd1539;
	ld.global.f32 	%f2019, [%rd1540];
	add.s32 	%r5093, %r1628, %r7103;
	shl.b32 	%r5094, %r5093, 1;
	mov.u32 	%r5095, _ZZ14linear_fuse_ifPfS_S_S_S_iiiE2Cs;
	add.s32 	%r5096, %r5095, %r5094;
	ld.shared.u16 	%rs282, [%r5096];
	// begin inline asm
	{  cvt.f32.f16 %f2018, %rs282;}

	// end inline asm
	add.f32 	%f2020, %f2019, %f2018;
	mul.wide.u32 	%rd1541, %r64, 4;
	add.s64 	%rd1542, %rd2416, %rd1541;
	ld.global.f32 	%f2021, [%rd1542];
	add.f32 	%f2022, %f2020, %f2021;
	setp.ge.f32 	%p1437, %f2022, 0f3F800000;
	selp.f32 	%f2023, 0f3F800000, 0f00000000, %p1437;
	add.s64 	%rd1543, %rd3, %rd1539;
	st.global.f32 	[%rd1543], %f2023;
	selp.f32 	%f2024, 0f00000000, %f2022, %p1437;
	st.global.f32 	[%rd1540], %f2024;
$L__BB4_970:
	setp.eq.s32 	%p1438, %r1629, 1;
	mov.u32 	%r6850, %r61;
	@%p1438 bra 	$L__BB4_977;
	setp.ge.s32 	%p1439, %r1626, %r2567;
	setp.ge.s32 	%p1440, %r65, %r2568;
	or.pred  	%p1441, %p1439, %p1440;
	@%p1441 bra 	$L__BB4_973;
	add.s32 	%r5097, %r65, %r1627;
	mul.wide.s32 	%rd1544, %r5097, 4;
	add.s64 	%rd1545, %rd5, %rd1544;
	ld.global.f32 	%f2026, [%rd1545];
	add.s32 	%r5098, %r1628, %r61;
	shl.b32 	%r5099, %r5098, 1;
	mov.u32 	%r5100, _ZZ14linear_fuse_ifPfS_S_S_S_iiiE2Cs;
	add.s32 	%r5101, %r5100, %r5099;
	ld.shared.u16 	%rs283, [%r5101];
	// begin inline asm
	{  cvt.f32.f16 %f2025, %rs283;}

	// end inline asm
	add.f32 	%f2027, %f2026, %f2025;
	ld.global.f32 	%f2028, [%rd8];
	add.f32 	%f2029, %f2027, %f2028;
	setp.ge.f32 	%p1442, %f2029, 0f3F800000;
	selp.f32 	%f2030, 0f3F800000, 0f00000000, %p1442;
	add.s64 	%rd1546, %rd3, %rd1544;
	st.global.f32 	[%rd1546], %f2030;
	selp.f32 	%f2031, 0f00000000, %f2029, %p1442;
	st.global.f32 	[%rd1545], %f2031;
$L__BB4_973:
	setp.eq.s32 	%p1443, %r1629, 2;
	mov.u32 	%r6850, %r66;
	@%p1443 bra 	$L__BB4_977;
	setp.ge.s32 	%p1444, %r1626, %r2567;
	add.s32 	%r1631, %r65, %r55;
	setp.ge.s32 	%p1445, %r1631, %r2568;
	or.pred  	%p1446, %p1444, %p1445;
	@%p1446 bra 	$L__BB4_976;
	add.s32 	%r5102, %r1631, %r1627;
	mul.wide.s32 	%rd1547, %r5102, 4;
	add.s64 	%rd1548, %rd5, %rd1547;
	ld.global.f32 	%f2033, [%rd1548];
	add.s32 	%r5103, %r1628, %r66;
	shl.b32 	%r5104, %r5103, 1;
	mov.u32 	%r5105, _ZZ14linear_fuse_ifPfS_S_S_S_iiiE2Cs;
	add.s32 	%r5106, %r5105, %r5104;
	ld.shared.u16 	%rs284, [%r5106];
	// begin inline asm
	{  cvt.f32.f16 %f2032, %rs284;}

	// end inline asm
	add.f32 	%f2034, %f2033, %f2032;
	mul.wide.s32 	%rd1549, %r55, 4;
	add.s64 	%rd1550, %rd8, %rd1549;
	ld.global.f32 	%f2035, [%rd1550];
	add.f32 	%f2036, %f2034, %f2035;
	setp.ge.f32 	%p1447, %f2036, 0f3F800000;
	selp.f32 	%f2037, 0f3F800000, 0f00000000, %p1447;
	add.s64 	%rd1551, %rd3, %rd1547;
	st.global.f32 	[%rd1551], %f2037;
	selp.f32 	%f2038, 0f00000000, %f2036, %p1447;
	st.global.f32 	[%rd1548], %f2038;
$L__BB4_976:
	add.s32 	%r6850, %r66, %r55;
$L__BB4_977:
	setp.lt.u32 	%p1448, %r62, 3;
	@%p1448 bra 	$L__BB4_988;
	shl.b32 	%r5108, %r55, 1;
	mul.lo.s32 	%r5109, %r55, 3;
	add.s32 	%r6851, %r6850, %r2;
	add.s32 	%r6858, %r6851, %r55;
	add.s32 	%r6857, %r6858, %r1627;
	add.s32 	%r6856, %r6851, %r5108;
	add.s32 	%r6852, %r6851, %r1627;
	add.s32 	%r6855, %r6852, %r5108;
	add.s32 	%r6854, %r6851, %r5109;
	add.s32 	%r6853, %r6852, %r5109;
	mov.u32 	%r6859, _ZZ14linear_fuse_ifPfS_S_S_S_iiiE2Cs;
	mov.u64 	%rd2393, %rd2416;
	mov.u32 	%r6860, %r6850;
$L__BB4_979:
	setp.ge.s32 	%p1449, %r1626, %r2567;
	setp.ge.s32 	%p1450, %r6851, %r2568;
	or.pred  	%p1451, %p1449, %p1450;
	@%p1451 bra 	$L__BB4_981;
	mul.wide.s32 	%rd1552, %r6852, 4;
	add.s64 	%rd1553, %rd5, %rd1552;
	ld.global.f32 	%f2040, [%rd1553];
	mad.lo.s32 	%r5111, %r60, 1280, %r6850;
	shl.b32 	%r5112, %r54, 5;
	add.s32 	%r5113, %r5111, %r5112;
	shl.b32 	%r5114, %r5113, 1;
	add.s32 	%r5115, %r6859, %r5114;
	ld.shared.u16 	%rs285, [%r5115];
	// begin inline asm
	{  cvt.f32.f16 %f2039, %rs285;}

	// end inline asm
	add.f32 	%f2041, %f2040, %f2039;
	add.s32 	%r5116, %r6850, %r2;
	mul.wide.u32 	%rd1554, %r5116, 4;
	add.s64 	%rd1555, %rd2393, %rd1554;
	ld.global.f32 	%f2042, [%rd1555];
	add.f32 	%f2043, %f2041, %f2042;
	setp.ge.f32 	%p1452, %f2043, 0f3F800000;
	selp.f32 	%f2044, 0f3F800000, 0f00000000, %p1452;
	add.s64 	%rd1556, %rd3, %rd1552;
	st.global.f32 	[%rd1556], %f2044;
	selp.f32 	%f2045, 0f00000000, %f2043, %p1452;
	st.global.f32 	[%rd1553], %f2045;
$L__BB4_981:
	setp.ge.s32 	%p1453, %r1626, %r2567;
	setp.ge.s32 	%p1454, %r6858, %r2568;
	or.pred  	%p1455, %p1453, %p1454;
	@%p1455 bra 	$L__BB4_983;
	mul.wide.s32 	%rd1557, %r6857, 4;
	add.s64 	%rd1558, %rd5, %rd1557;
	ld.global.f32 	%f2047, [%rd1558];
	add.s32 	%r5117, %r55, %r6850;
	mad.lo.s32 	%r5118, %r60, 1280, %r5117;
	shl.b32 	%r5119, %r54, 5;
	add.s32 	%r5120, %r5118, %r5119;
	shl.b32 	%r5121, %r5120, 1;
	add.s32 	%r5122, %r6859, %r5121;
	ld.shared.u16 	%rs286, [%r5122];
	// begin inline asm
	{  cvt.f32.f16 %f2046, %rs286;}

	// end inline asm
	add.f32 	%f2048, %f2047, %f2046;
	add.s32 	%r5123, %r5117, %r2;
	mul.wide.u32 	%rd1559, %r5123, 4;
	add.s64 	%rd1560, %rd2393, %rd1559;
	ld.global.f32 	%f2049, [%rd1560];
	add.f32 	%f2050, %f2048, %f2049;
	setp.ge.f32 	%p1456, %f2050, 0f3F800000;
	selp.f32 	%f2051, 0f3F800000, 0f00000000, %p1456;
	add.s64 	%rd1561, %rd3, %rd1557;
	st.global.f32 	[%rd1561], %f2051;
	selp.f32 	%f2052, 0f00000000, %f2050, %p1456;
	st.global.f32 	[%rd1558], %f2052;
$L__BB4_983:
	setp.ge.s32 	%p1457, %r1626, %r2567;
	add.s32 	%r1652, %r6860, %r55;
	setp.ge.s32 	%p1458, %r6856, %r2568;
	or.pred  	%p1459, %p1457, %p1458;
	@%p1459 bra 	$L__BB4_985;
	mul.wide.s32 	%rd1562, %r6855, 4;
	add.s64 	%rd1563, %rd5, %rd1562;
	ld.global.f32 	%f2054, [%rd1563];
	mad.lo.s32 	%r5124, %r60, 1280, %r6850;
	shl.b32 	%r5125, %r54, 5;
	add.s32 	%r5126, %r5124, %r5125;
	add.s32 	%r5128, %r5126, %r5108;
	shl.b32 	%r5129, %r5128, 1;
	add.s32 	%r5130, %r6859, %r5129;
	ld.shared.u16 	%rs287, [%r5130];
	// begin inline asm
	{  cvt.f32.f16 %f2053, %rs287;}

	// end inline asm
	add.f32 	%f2055, %f2054, %f2053;
	add.s32 	%r5131, %r6850, %r2;
	add.s32 	%r5132, %r5131, %r5108;
	mul.wide.u32 	%rd1564, %r5132, 4;
	add.s64 	%rd1565, %rd2393, %rd1564;
	ld.global.f32 	%f2056, [%rd1565];
	add.f32 	%f2057, %f2055, %f2056;
	setp.ge.f32 	%p1460, %f2057, 0f3F800000;
	selp.f32 	%f2058, 0f3F800000, 0f00000000, %p1460;
	add.s64 	%rd1566, %rd3, %rd1562;
	st.global.f32 	[%rd1566], %f2058;
	selp.f32 	%f2059, 0f00000000, %f2057, %p1460;
	st.global.f32 	[%rd1563], %f2059;
$L__BB4_985:
	setp.ge.s32 	%p1461, %r1626, %r2567;
	add.s32 	%r1653, %r1652, %r55;
	setp.ge.s32 	%p1462, %r6854, %r2568;
	or.pred  	%p1463, %p1461, %p1462;
	@%p1463 bra 	$L__BB4_987;
	mul.wide.s32 	%rd1567, %r6853, 4;
	add.s64 	%rd1568, %rd5, %rd1567;
	ld.global.f32 	%f2061, [%rd1568];
	mad.lo.s32 	%r5133, %r60, 1280, %r6850;
	shl.b32 	%r5134, %r54, 5;
	add.s32 	%r5135, %r5133, %r5134;
	add.s32 	%r5137, %r5135, %r5109;
	shl.b32 	%r5138, %r5137, 1;
	add.s32 	%r5139, %r6859, %r5138;
	ld.shared.u16 	%rs288, [%r5139];
	// begin inline asm
	{  cvt.f32.f16 %f2060, %rs288;}

	// end inline asm
	add.f32 	%f2062, %f2061, %f2060;
	add.s32 	%r5140, %r6850, %r2;
	add.s32 	%r5141, %r5140, %r5109;
	mul.wide.u32 	%rd1569, %r5141, 4;
	add.s64 	%rd1570, %rd2393, %rd1569;
	ld.global.f32 	%f2063, [%rd1570];
	add.f32 	%f2064, %f2062, %f2063;
	setp.ge.f32 	%p1464, %f2064, 0f3F800000;
	selp.f32 	%f2065, 0f3F800000, 0f00000000, %p1464;
	add.s64 	%rd1571, %rd3, %rd1567;
	st.global.f32 	[%rd1571], %f2065;
	selp.f32 	%f2066, 0f00000000, %f2064, %p1464;
	st.global.f32 	[%rd1568], %f2066;
$L__BB4_987:
	add.s32 	%r5142, %r1653, %r55;
	add.s32 	%r6860, %r5142, %r55;
	shl.b32 	%r5143, %r55, 3;
	add.s32 	%r6859, %r6859, %r5143;
	shl.b32 	%r5144, %r55, 2;
	add.s32 	%r6858, %r6858, %r5144;
	add.s32 	%r6857, %r6857, %r5144;
	mul.wide.u32 	%rd1572, %r55, 16;
	add.s64 	%rd2393, %rd2393, %rd1572;
	add.s32 	%r6856, %r6856, %r5144;
	add.s32 	%r6855, %r6855, %r5144;
	add.s32 	%r6854, %r6854, %r5144;
	add.s32 	%r6853, %r6853, %r5144;
	add.s32 	%r6852, %r6852, %r5144;
	add.s32 	%r6851, %r6851, %r5144;
	setp.lt.u32 	%p1465, %r6860, 32;
	@%p1465 bra 	$L__BB4_979;
$L__BB4_988:
	add.s32 	%r1664, %r1625, %r60;
	setp.gt.u32 	%p1466, %r1664, 63;
	@%p1466 bra 	$L__BB4_1516;
	setp.gt.u32 	%p1467, %r7103, 31;
	@%p1467 bra 	$L__BB4_1011;
	add.s32 	%r1665, %r1664, %r1;
	mul.lo.s32 	%r1666, %r1665, %r2568;
	shl.b32 	%r1667, %r1664, 5;
	and.b32  	%r1668, %r63, 3;
	setp.eq.s32 	%p1468, %r1668, 0;
	mov.u32 	%r6861, %r7103;
	@%p1468 bra 	$L__BB4_1000;
	setp.ge.s32 	%p1469, %r1665, %r2567;
	setp.ge.s32 	%p1470, %r64, %r2568;
	or.pred  	%p1471, %p1469, %p1470;
	@%p1471 bra 	$L__BB4_993;
	add.s32 	%r5147, %r64, %r1666;
	mul.wide.s32 	%rd1573, %r5147, 4;
	add.s64 	%rd1574, %rd5, %rd1573;
	ld.global.f32 	%f2068, [%rd1574];
	add.s32 	%r5148, %r1667, %r7103;
	shl.b32 	%r5149, %r5148, 1;
	mov.u32 	%r5150, _ZZ14linear_fuse_ifPfS_S_S_S_iiiE2Cs;
	add.s32 	%r5151, %r5150, %r5149;
	ld.shared.u16 	%rs289, [%r5151];
	// begin inline asm
	{  cvt.f32.f16 %f2067, %rs289;}

	// end inline asm
	add.f32 	%f2069, %f2068, %f2067;
	mul.wide.u32 	%rd1575, %r64, 4;
	add.s64 	%rd1576, %rd2416, %rd1575;
	ld.global.f32 	%f2070, [%rd1576];
	add.f32 	%f2071, %f2069, %f2070;
	setp.ge.f32 	%p1472, %f2071, 0f3F800000;
	selp.f32 	%f2072, 0f3F800000, 0f00000000, %p1472;
	add.s64 	%rd1577, %rd3, %rd1573;
	st.global.f32 	[%rd1577], %f2072;
	selp.f32 	%f2073, 0f00000000, %f2071, %p1472;
	st.global.f32 	[%rd1574], %f2073;
$L__BB4_993:
	setp.eq.s32 	%p1473, %r1668, 1;
	mov.u32 	%r6861, %r61;
	@%p1473 bra 	$L__BB4_1000;
	setp.ge.s32 	%p1474, %r1665, %r2567;
	setp.ge.s32 	%p1475, %r65, %r2568;
	or.pred  	%p1476, %p1474, %p1475;
	@%p1476 bra 	$L__BB4_996;
	add.s32 	%r5152, %r65, %r1666;
	mul.wide.s32 	%rd1578, %r5152, 4;
	add.s64 	%rd1579, %rd5, %rd1578;
	ld.global.f32 	%f2075, [%rd1579];
	add.s32 	%r5153, %r1667, %r61;
	shl.b32 	%r5154, %r5153, 1;
	mov.u32 	%r5155, _ZZ14linear_fuse_ifPfS_S_S_S_iiiE2Cs;
	add.s32 	%r5156, %r5155, %r5154;
	ld.shared.u16 	%rs290, [%r5156];
	// begin inline asm
	{  cvt.f32.f16 %f2074, %rs290;}

	// end inline asm
	add.f32 	%f2076, %f2075, %f2074;
	ld.global.f32 	%f2077, [%rd8];
	add.f32 	%f2078, %f2076, %f2077;
	setp.ge.f32 	%p1477, %f2078, 0f3F800000;
	selp.f32 	%f2079, 0f3F800000, 0f00000000, %p1477;
	add.s64 	%rd1580, %rd3, %rd1578;
	st.global.f32 	[%rd1580], %f2079;
	selp.f32 	%f2080, 0f00000000, %f2078, %p1477;
	st.global.f32 	[%rd1579], %f2080;
$L__BB4_996:
	setp.eq.s32 	%p1478, %r1668, 2;
	mov.u32 	%r6861, %r66;
	@%p1478 bra 	$L__BB4_1000;
	setp.ge.s32 	%p1479, %r1665, %r2567;
	add.s32 	%r1670, %r65, %r55;
	setp.ge.s32 	%p1480, %r1670, %r2568;
	or.pred  	%p1481, %p1479, %p1480;
	@%p1481 bra 	$L__BB4_999;
	add.s32 	%r5157, %r1670, %r1666;
	mul.wide.s32 	%rd1581, %r5157, 4;
	add.s64 	%rd1582, %rd5, %rd1581;
	ld.global.f32 	%f2082, [%rd1582];
	add.s32 	%r5158, %r1667, %r66;
	shl.b32 	%r5159, %r5158, 1;
	mov.u32 	%r5160, _ZZ14linear_fuse_ifPfS_S_S_S_iiiE2Cs;
	add.s32 	%r5161, %r5160, %r5159;
	ld.shared.u16 	%rs291, [%r5161];
	// begin inline asm
	{  cvt.f32.f16 %f2081, %rs291;}

	// end inline asm
	add.f32 	%f2083, %f2082, %f2081;
	mul.wide.s32 	%rd1583, %r55, 4;
	add.s64 	%rd1584, %rd8, %rd1583;
	ld.global.f32 	%f2084, [%rd1584];
	add.f32 	%f2085, %f2083, %f2084;
	setp.ge.f32 	%p1482, %f2085, 0f3F800000;
	selp.f32 	%f2086, 0f3F800000, 0f00000000, %p1482;
	add.s64 	%rd1585, %rd3, %rd1581;
	st.global.f32 	[%rd1585], %f2086;
	selp.f32 	%f2087, 0f00000000, %f2085, %p1482;
	st.global.f32 	[%rd1582], %f2087;
$L__BB4_999:
	add.s32 	%r6861, %r66, %r55;
$L__BB4_1000:
	setp.lt.u32 	%p1483, %r62, 3;
	@%p1483 bra 	$L__BB4_1011;
	shl.b32 	%r5163, %r55, 1;
	mul.lo.s32 	%r5164, %r55, 3;
	add.s32 	%r6862, %r6861, %r2;
	add.s32 	%r6869, %r6862, %r55;
	add.s32 	%r6868, %r6869, %r1666;
	add.s32 	%r6867, %r6862, %r5163;
	add.s32 	%r6863, %r6862, %r1666;
	add.s32 	%r6866, %r6863, %r5163;
	add.s32 	%r6865, %r6862, %r5164;
	add.s32 	%r6864, %r6863, %r5164;
	mov.u32 	%r6870, _ZZ14linear_fuse_ifPfS_S_S_S_iiiE2Cs;
	mov.u64 	%rd2394, %rd2416;
	mov.u32 	%r6871, %r6861;
$L__BB4_1002:
	setp.ge.s32 	%p1484, %r1665, %r2567;
	setp.ge.s32 	%p1485, %r6862, %r2568;
	or.pred  	%p1486, %p1484, %p1485;
	@%p1486 bra 	$L__BB4_1004;
	mul.wide.s32 	%rd1586, %r6863, 4;
	add.s64 	%rd1587, %rd5, %rd1586;
	ld.global.f32 	%f2089, [%rd1587];
	mad.lo.s32 	%r5166, %r60, 1312, %r6861;
	shl.b32 	%r5167, %r54, 5;
	add.s32 	%r5168, %r5166, %r5167;
	shl.b32 	%r5169, %r5168, 1;
	add.s32 	%r5170, %r6870, %r5169;
	ld.shared.u16 	%rs292, [%r5170];
	// begin inline asm
	{  cvt.f32.f16 %f2088, %rs292;}

	// end inline asm
	add.f32 	%f2090, %f2089, %f2088;
	add.s32 	%r5171, %r6861, %r2;
	mul.wide.u32 	%rd1588, %r5171, 4;
	add.s64 	%rd1589, %rd2394, %rd1588;
	ld.global.f32 	%f2091, [%rd1589];
	add.f32 	%f2092, %f2090, %f2091;
	setp.ge.f32 	%p1487, %f2092, 0f3F800000;
	selp.f32 	%f2093, 0f3F800000, 0f00000000, %p1487;
	add.s64 	%rd1590, %rd3, %rd1586;
	st.global.f32 	[%rd1590], %f2093;
	selp.f32 	%f2094, 0f00000000, %f2092, %p1487;
	st.global.f32 	[%rd1587], %f2094;
$L__BB4_1004:
	setp.ge.s32 	%p1488, %r1665, %r2567;
	setp.ge.s32 	%p1489, %r6869, %r2568;
	or.pred  	%p1490, %p1488, %p1489;
	@%p1490 bra 	$L__BB4_1006;
	mul.wide.s32 	%rd1591, %r6868, 4;
	add.s64 	%rd1592, %rd5, %rd1591;
	ld.global.f32 	%f2096, [%rd1592];
	add.s32 	%r5172, %r55, %r6861;
	mad.lo.s32 	%r5173, %r60, 1312, %r5172;
	shl.b32 	%r5174, %r54, 5;
	add.s32 	%r5175, %r5173, %r5174;
	shl.b32 	%r5176, %r5175, 1;
	add.s32 	%r5177, %r6870, %r5176;
	ld.shared.u16 	%rs293, [%r5177];
	// begin inline asm
	{  cvt.f32.f16 %f2095, %rs293;}

	// end inline asm
	add.f32 	%f2097, %f2096, %f2095;
	add.s32 	%r5178, %r5172, %r2;
	mul.wide.u32 	%rd1593, %r5178, 4;
	add.s64 	%rd1594, %rd2394, %rd1593;
	ld.global.f32 	%f2098, [%rd1594];
	add.f32 	%f2099, %f2097, %f2098;
	setp.ge.f32 	%p1491, %f2099, 0f3F800000;
	selp.f32 	%f2100, 0f3F800000, 0f00000000, %p1491;
	add.s64 	%rd1595, %rd3, %rd1591;
	st.global.f32 	[%rd1595], %f2100;
	selp.f32 	%f2101, 0f00000000, %f2099, %p1491;
	st.global.f32 	[%rd1592], %f2101;
$L__BB4_1006:
	setp.ge.s32 	%p1492, %r1665, %r2567;
	add.s32 	%r1691, %r6871, %r55;
	setp.ge.s32 	%p1493, %r6867, %r2568;
	or.pred  	%p1494, %p1492, %p1493;
	@%p1494 bra 	$L__BB4_1008;
	mul.wide.s32 	%rd1596, %r6866, 4;
	add.s64 	%rd1597, %rd5, %rd1596;
	ld.global.f32 	%f2103, [%rd1597];
	mad.lo.s32 	%r5179, %r60, 1312, %r6861;
	shl.b32 	%r5180, %r54, 5;
	add.s32 	%r5181, %r5179, %r5180;
	add.s32 	%r5183, %r5181, %r5163;
	shl.b32 	%r5184, %r5183, 1;
	add.s32 	%r5185, %r6870, %r5184;
	ld.shared.u16 	%rs294, [%r5185];
	// begin inline asm
	{  cvt.f32.f16 %f2102, %rs294;}

	// end inline asm
	add.f32 	%f2104, %f2103, %f2102;
	add.s32 	%r5186, %r6861, %r2;
	add.s32 	%r5187, %r5186, %r5163;
	mul.wide.u32 	%rd1598, %r5187, 4;
	add.s64 	%rd1599, %rd2394, %rd1598;
	ld.global.f32 	%f2105, [%rd1599];
	add.f32 	%f2106, %f2104, %f2105;
	setp.ge.f32 	%p1495, %f2106, 0f3F800000;
	selp.f32 	%f2107, 0f3F800000, 0f00000000, %p1495;
	add.s64 	%rd1600, %rd3, %rd1596;
	st.global.f32 	[%rd1600], %f2107;
	selp.f32 	%f2108, 0f00000000, %f2106, %p1495;
	st.global.f32 	[%rd1597], %f2108;
$L__BB4_1008:
	setp.ge.s32 	%p1496, %r1665, %r2567;
	add.s32 	%r1692, %r1691, %r55;
	setp.ge.s32 	%p1497, %r6865, %r2568;
	or.pred  	%p1498, %p1496, %p1497;
	@%p1498 bra 	$L__BB4_1010;
	mul.wide.s32 	%rd1601, %r6864, 4;
	add.s64 	%rd1602, %rd5, %rd1601;
	ld.global.f32 	%f2110, [%rd1602];
	mad.lo.s32 	%r5188, %r60, 1312, %r6861;
	shl.b32 	%r5189, %r54, 5;
	add.s32 	%r5190, %r5188, %r5189;
	add.s32 	%r5192, %r5190, %r5164;
	shl.b32 	%r5193, %r5192, 1;
	add.s32 	%r5194, %r6870, %r5193;
	ld.shared.u16 	%rs295, [%r5194];
	// begin inline asm
	{  cvt.f32.f16 %f2109, %rs295;}

	// end inline asm
	add.f32 	%f2111, %f2110, %f2109;
	add.s32 	%r5195, %r6861, %r2;
	add.s32 	%r5196, %r5195, %r5164;
	mul.wide.u32 	%rd1603, %r5196, 4;
	add.s64 	%rd1604, %rd2394, %rd1603;
	ld.global.f32 	%f2112, [%rd1604];
	add.f32 	%f2113, %f2111, %f2112;
	setp.ge.f32 	%p1499, %f2113, 0f3F800000;
	selp.f32 	%f2114, 0f3F800000, 0f00000000, %p1499;
	add.s64 	%rd1605, %rd3, %rd1601;
	st.global.f32 	[%rd1605], %f2114;
	selp.f32 	%f2115, 0f00000000, %f2113, %p1499;
	st.global.f32 	[%rd1602], %f2115;
$L__BB4_1010:
	add.s32 	%r5197, %r1692, %r55;
	add.s32 	%r6871, %r5197, %r55;
	shl.b32 	%r5198, %r55, 3;
	add.s32 	%r6870, %r6870, %r5198;
	shl.b32 	%r5199, %r55, 2;
	add.s32 	%r6869, %r6869, %r5199;
	add.s32 	%r6868, %r6868, %r5199;
	mul.wide.u32 	%rd1606, %r55, 16;
	add.s64 	%rd2394, %rd2394, %rd1606;
	add.s32 	%r6867, %r6867, %r5199;
	add.s32 	%r6866, %r6866, %r5199;
	add.s32 	%r6865, %r6865, %r5199;
	add.s32 	%r6864, %r6864, %r5199;
	add.s32 	%r6863, %r6863, %r5199;
	add.s32 	%r6862, %r6862, %r5199;
	setp.lt.u32 	%p1500, %r6871, 32;
	@%p1500 bra 	$L__BB4_1002;
$L__BB4_1011:
	add.s32 	%r1703, %r1664, %r60;
	setp.gt.u32 	%p1501, %r1703, 63;
	@%p1501 bra 	$L__BB4_1516;
	setp.gt.u32 	%p1502, %r7103, 31;
	@%p1502 bra 	$L__BB4_1034;
	add.s32 	%r1704, %r1703, %r1;
	mul.lo.s32 	%r1705, %r1704, %r2568;
	shl.b32 	%r1706, %r1703, 5;
	and.b32  	%r1707, %r63, 3;
	setp.eq.s32 	%p1503, %r1707, 0;
	mov.u32 	%r6872, %r7103;
	@%p1503 bra 	$L__BB4_1023;
	setp.ge.s32 	%p1504, %r1704, %r2567;
	setp.ge.s32 	%p1505, %r64, %r2568;
	or.pred  	%p1506, %p1504, %p1505;
	@%p1506 bra 	$L__BB4_1016;
	add.s32 	%r5202, %r64, %r1705;
	mul.wide.s32 	%rd1607, %r5202, 4;
	add.s64 	%rd1608, %rd5, %rd1607;
	ld.global.f32 	%f2117, [%rd1608];
	add.s32 	%r5203, %r1706, %r7103;
	shl.b32 	%r5204, %r5203, 1;
	mov.u32 	%r5205, _ZZ14linear_fuse_ifPfS_S_S_S_iiiE2Cs;
	add.s32 	%r5206, %r5205, %r5204;
	ld.shared.u16 	%rs296, [%r5206];
	// begin inline asm
	{  cvt.f32.f16 %f2116, %rs296;}

	// end inline asm
	add.f32 	%f2118, %f2117, %f2116;
	mul.wide.u32 	%rd1609, %r64, 4;
	add.s64 	%rd1610, %rd2416, %rd1609;
	ld.global.f32 	%f2119, [%rd1610];
	add.f32 	%f2120, %f2118, %f2119;
	setp.ge.f32 	%p1507, %f2120, 0f3F800000;
	selp.f32 	%f2121, 0f3F800000, 0f00000000, %p1507;
	add.s64 	%rd1611, %rd3, %rd1607;
	st.global.f32 	[%rd1611], %f2121;
	selp.f32 	%f2122, 0f00000000, %f2120, %p1507;
	st.global.f32 	[%rd1608], %f2122;
$L__BB4_1016:
	setp.eq.s32 	%p1508, %r1707, 1;
	mov.u32 	%r6872, %r61;
	@%p1508 bra 	$L__BB4_1023;
	setp.ge.s32 	%p1509, %r1704, %r2567;
	setp.ge.s32 	%p1510, %r65, %r2568;
	or.pred  	%p1511, %p1509, %p1510;
	@%p1511 bra 	$L__BB4_1019;
	add.s32 	%r5207, %r65, %r1705;
	mul.wide.s32 	%rd1612, %r5207, 4;
	add.s64 	%rd1613, %rd5, %rd1612;
	ld.global.f32 	%f2124, [%rd1613];
	add.s32 	%r5208, %r1706, %r61;
	shl.b32 	%r5209, %r5208, 1;
	mov.u32 	%r5210, _ZZ14linear_fuse_ifPfS_S_S_S_iiiE2Cs;
	add.s32 	%r5211, %r5210, %r5209;
	ld.shared.u16 	%rs297, [%r5211];
	// begin inline asm
	{  cvt.f32.f16 %f2123, %rs297;}

	// end inline asm
	add.f32 	%f2125, %f2124, %f2123;
	ld.global.f32 	%f2126, [%rd8];
	add.f32 	%f2127, %f2125, %f2126;
	setp.ge.f32 	%p1512, %f2127, 0f3F800000;
	selp.f32 	%f2128, 0f3F800000, 0f00000000, %p1512;
	add.s64 	%rd1614, %rd3, %rd1612;
	st.global.f32 	[%rd1614], %f2128;
	selp.f32 	%f2129, 0f00000000, %f2127, %p1512;
	st.global.f32 	[%rd1613], %f2129;
$L__BB4_1019:
	setp.eq.s32 	%p1513, %r1707, 2;
	mov.u32 	%r6872, %r66;
	@%p1513 bra 	$L__BB4_1023;
	setp.ge.s32 	%p1514, %r1704, %r2567;
	add.s32 	%r1709, %r65, %r55;
	setp.ge.s32 	%p1515, %r1709, %r2568;
	or.pred  	%p1516, %p1514, %p1515;
	@%p1516 bra 	$L__BB4_1022;
	add.s32 	%r5212, %r1709, %r1705;
	mul.wide.s32 	%rd1615, %r5212, 4;
	add.s64 	%rd1616, %rd5, %rd1615;
	ld.global.f32 	%f2131, [%rd1616];
	add.s32 	%r5213, %r1706, %r66;
	shl.b32 	%r5214, %r5213, 1;
	mov.u32 	%r5215, _ZZ14linear_fuse_ifPfS_S_S_S_iiiE2Cs;
	add.s32 	%r5216, %r5215, %r5214;
	ld.shared.u16 	%rs298, [%r5216];
	// begin inline asm
	{  cvt.f32.f16 %f2130, %rs298;}

	// end inline asm
	add.f32 	%f2132, %f2131, %f2130;
	mul.wide.s32 	%rd1617, %r55, 4;
	add.s64 	%rd1618, %rd8, %rd1617;
	ld.global.f32 	%f2133, [%rd1618];
	add.f32 	%f2134, %f2132, %f2133;
	setp.ge.f32 	%p1517, %f2134, 0f3F800000;
	selp.f32 	%f2135, 0f3F800000, 0f00000000, %p1517;
	add.s64 	%rd1619, %rd3, %rd1615;
	st.global.f32 	[%rd1619], %f2135;
	selp.f32 	%f2136, 0f00000000, %f2134, %p1517;
	st.global.f32 	[%rd1616], %f2136;
$L__BB4_1022:
	add.s32 	%r6872, %r66, %r55;
$L__BB4_1023:
	setp.lt.u32 	%p1518, %r62, 3;
	@%p1518 bra 	$L__BB4_1034;
	shl.b32 	%r5218, %r55, 1;
	mul.lo.s32 	%r5219, %r55, 3;
	add.s32 	%r6873, %r6872, %r2;
	add.s32 	%r6880, %r6873, %r55;
	add.s32 	%r6879, %r6880, %r1705;
	add.s32 	%r6878, %r6873, %r5218;
	add.s32 	%r6874, %r6873, %r1705;
	add.s32 	%r6877, %r6874, %r5218;
	add.s32 	%r6876, %r6873, %r5219;
	add.s32 	%r6875, %r6874, %r5219;
	mov.u32 	%r6881, _ZZ14linear_fuse_ifPfS_S_S_S_iiiE2Cs;
	mov.u64 	%rd2395, %rd2416;
	mov.u32 	%r6882, %r6872;
$L__BB4_1025:
	setp.ge.s32 	%p1519, %r1704, %r2567;
	setp.ge.s32 	%p1520, %r6873, %r2568;
	or.pred  	%p1521, %p1519, %p1520;
	@%p1521 bra 	$L__BB4_1027;
	mul.wide.s32 	%rd1620, %r6874, 4;
	add.s64 	%rd1621, %rd5, %rd1620;
	ld.global.f32 	%f2138, [%rd1621];
	mad.lo.s32 	%r5221, %r60, 1344, %r6872;
	shl.b32 	%r5222, %r54, 5;
	add.s32 	%r5223, %r5221, %r5222;
	shl.b32 	%r5224, %r5223, 1;
	add.s32 	%r5225, %r6881, %r5224;
	ld.shared.u16 	%rs299, [%r5225];
	// begin inline asm
	{  cvt.f32.f16 %f2137, %rs299;}

	// end inline asm
	add.f32 	%f2139, %f2138, %f2137;
	add.s32 	%r5226, %r6872, %r2;
	mul.wide.u32 	%rd1622, %r5226, 4;
	add.s64 	%rd1623, %rd2395, %rd1622;
	ld.global.f32 	%f2140, [%rd1623];
	add.f32 	%f2141, %f2139, %f2140;
	setp.ge.f32 	%p1522, %f2141, 0f3F800000;
	selp.f32 	%f2142, 0f3F800000, 0f00000000, %p1522;
	add.s64 	%rd1624, %rd3, %rd1620;
	st.global.f32 	[%rd1624], %f2142;
	selp.f32 	%f2143, 0f00000000, %f2141, %p1522;
	st.global.f32 	[%rd1621], %f2143;
$L__BB4_1027:
	setp.ge.s32 	%p1523, %r1704, %r2567;
	setp.ge.s32 	%p1524, %r6880, %r2568;
	or.pred  	%p1525, %p1523, %p1524;
	@%p1525 bra 	$L__BB4_1029;
	mul.wide.s32 	%rd1625, %r6879, 4;
	add.s64 	%rd1626, %rd5, %rd1625;
	ld.global.f32 	%f2145, [%rd1626];
	add.s32 	%r5227, %r55, %r6872;
	mad.lo.s32 	%r5228, %r60, 1344, %r5227;
	shl.b32 	%r5229, %r54, 5;
	add.s32 	%r5230, %r5228, %r5229;
	shl.b32 	%r5231, %r5230, 1;
	add.s32 	%r5232, %r6881, %r5231;
	ld.shared.u16 	%rs300, [%r5232];
	// begin inline asm
	{  cvt.f32.f16 %f2144, %rs300;}

	// end inline asm
	add.f32 	%f2146, %f2145, %f2144;
	add.s32 	%r5233, %r5227, %r2;
	mul.wide.u32 	%rd1627, %r5233, 4;
	add.s64 	%rd1628, %rd2395, %rd1627;
	ld.global.f32 	%f2147, [%rd1628];
	add.f32 	%f2148, %f2146, %f2147;
	setp.ge.f32 	%p1526, %f2148, 0f3F800000;
	selp.f32 	%f2149, 0f3F800000, 0f00000000, %p1526;
	add.s64 	%rd1629, %rd3, %rd1625;
	st.global.f32 	[%rd1629], %f2149;
	selp.f32 	%f2150, 0f00000000, %f2148, %p1526;
	st.global.f32 	[%rd1626], %f2150;
$L__BB4_1029:
	setp.ge.s32 	%p1527, %r1704, %r2567;
	add.s32 	%r1730, %r6882, %r55;
	setp.ge.s32 	%p1528, %r6878, %r2568;
	or.pred  	%p1529, %p1527, %p1528;
	@%p1529 bra 	$L__BB4_1031;
	mul.wide.s32 	%rd1630, %r6877, 4;
	add.s64 	%rd1631, %rd5, %rd1630;
	ld.global.f32 	%f2152, [%rd1631];
	mad.lo.s32 	%r5234, %r60, 1344, %r6872;
	shl.b32 	%r5235, %r54, 5;
	add.s32 	%r5236, %r5234, %r5235;
	add.s32 	%r5238, %r5236, %r5218;
	shl.b32 	%r5239, %r5238, 1;
	add.s32 	%r5240, %r6881, %r5239;
	ld.shared.u16 	%rs301, [%r5240];
	// begin inline asm
	{  cvt.f32.f16 %f2151, %rs301;}

	// end inline asm
	add.f32 	%f2153, %f2152, %f2151;
	add.s32 	%r5241, %r6872, %r2;
	add.s32 	%r5242, %r5241, %r5218;
	mul.wide.u32 	%rd1632, %r5242, 4;
	add.s64 	%rd1633, %rd2395, %rd1632;
	ld.global.f32 	%f2154, [%rd1633];
	add.f32 	%f2155, %f2153, %f2154;
	setp.ge.f32 	%p1530, %f2155, 0f3F800000;
	selp.f32 	%f2156, 0f3F800000, 0f00000000, %p1530;
	add.s64 	%rd1634, %rd3, %rd1630;
	st.global.f32 	[%rd1634], %f2156;
	selp.f32 	%f2157, 0f00000000, %f2155, %p1530;
	st.global.f32 	[%rd1631], %f2157;
$L__BB4_1031:
	setp.ge.s32 	%p1531, %r1704, %r2567;
	add.s32 	%r1731, %r1730, %r55;
	setp.ge.s32 	%p1532, %r6876, %r2568;
	or.pred  	%p1533, %p1531, %p1532;
	@%p1533 bra 	$L__BB4_1033;
	mul.wide.s32 	%rd1635, %r6875, 4;
	add.s64 	%rd1636, %rd5, %rd1635;
	ld.global.f32 	%f2159, [%rd1636];
	mad.lo.s32 	%r5243, %r60, 1344, %r6872;
	shl.b32 	%r5244, %r54, 5;
	add.s32 	%r5245, %r5243, %r5244;
	add.s32 	%r5247, %r5245, %r5219;
	shl.b32 	%r5248, %r5247, 1;
	add.s32 	%r5249, %r6881, %r5248;
	ld.shared.u16 	%rs302, [%r5249];
	// begin inline asm
	{  cvt.f32.f16 %f2158, %rs302;}

	// end inline asm
	add.f32 	%f2160, %f2159, %f2158;
	add.s32 	%r5250, %r6872, %r2;
	add.s32 	%r5251, %r5250, %r5219;
	mul.wide.u32 	%rd1637, %r5251, 4;
	add.s64 	%rd1638, %rd2395, %rd1637;
	ld.global.f32 	%f2161, [%rd1638];
	add.f32 	%f2162, %f2160, %f2161;
	setp.ge.f32 	%p1534, %f2162, 0f3F800000;
	selp.f32 	%f2163, 0f3F800000, 0f00000000, %p1534;
	add.s64 	%rd1639, %rd3, %rd1635;
	st.global.f32 	[%rd1639], %f2163;
	selp.f32 	%f2164, 0f00000000, %f2162, %p1534;
	st.global.f32 	[%rd1636], %f2164;
$L__BB4_1033:
	add.s32 	%r5252, %r1731, %r55;
	add.s32 	%r6882, %r5252, %r55;
	shl.b32 	%r5253, %r55, 3;
	add.s32 	%r6881, %r6881, %r5253;
	shl.b32 	%r5254, %r55, 2;
	add.s32 	%r6880, %r6880, %r5254;
	add.s32 	%r6879, %r6879, %r5254;
	mul.wide.u32 	%rd1640, %r55, 16;
	add.s64 	%rd2395, %rd2395, %rd1640;
	add.s32 	%r6878, %r6878, %r5254;
	add.s32 	%r6877, %r6877, %r5254;
	add.s32 	%r6876, %r6876, %r5254;
	add.s32 	%r6875, %r6875, %r5254;
	add.s32 	%r6874, %r6874, %r5254;
	add.s32 	%r6873, %r6873, %r5254;
	setp.lt.u32 	%p1535, %r6882, 32;
	@%p1535 bra 	$L__BB4_1025;
$L__BB4_1034:
	add.s32 	%r1742, %r1703, %r60;
	setp.gt.u32 	%p1536, %r1742, 63;
	@%p1536 bra 	$L__BB4_1516;
	setp.gt.u32 	%p1537, %r7103, 31;
	@%p1537 bra 	$L__BB4_1057;
	add.s32 	%r1743, %r1742, %r1;
	mul.lo.s32 	%r1744, %r1743, %r2568;
	shl.b32 	%r1745, %r1742, 5;
	and.b32  	%r1746, %r63, 3;
	setp.eq.s32 	%p1538, %r1746, 0;
	mov.u32 	%r6883, %r7103;
	@%p1538 bra 	$L__BB4_1046;
	setp.ge.s32 	%p1539, %r1743, %r2567;
	setp.ge.s32 	%p1540, %r64, %r2568;
	or.pred  	%p1541, %p1539, %p1540;
	@%p1541 bra 	$L__BB4_1039;
	add.s32 	%r5257, %r64, %r1744;
	mul.wide.s32 	%rd1641, %r5257, 4;
	add.s64 	%rd1642, %rd5, %rd1641;
	ld.global.f32 	%f2166, [%rd1642];
	add.s32 	%r5258, %r1745, %r7103;
	shl.b32 	%r5259, %r5258, 1;
	mov.u32 	%r5260, _ZZ14linear_fuse_ifPfS_S_S_S_iiiE2Cs;
	add.s32 	%r5261, %r5260, %r5259;
	ld.shared.u16 	%rs303, [%r5261];
	// begin inline asm
	{  cvt.f32.f16 %f2165, %rs303;}

	// end inline asm
	add.f32 	%f2167, %f2166, %f2165;
	mul.wide.u32 	%rd1643, %r64, 4;
	add.s64 	%rd1644, %rd2416, %rd1643;
	ld.global.f32 	%f2168, [%rd1644];
	add.f32 	%f2169, %f2167, %f2168;
	setp.ge.f32 	%p1542, %f2169, 0f3F800000;
	selp.f32 	%f2170, 0f3F800000, 0f00000000, %p1542;
	add.s64 	%rd1645, %rd3, %rd1641;
	st.global.f32 	[%rd1645], %f2170;
	selp.f32 	%f2171, 0f00000000, %f2169, %p1542;
	st.global.f32 	[%rd1642], %f2171;
$L__BB4_1039:
	setp.eq.s32 	%p1543, %r1746, 1;
	mov.u32 	%r6883, %r61;
	@%p1543 bra 	$L__BB4_1046;
	setp.ge.s32 	%p1544, %r1743, %r2567;
	setp.ge.s32 	%p1545, %r65, %r2568;
	or.pred  	%p1546, %p1544, %p1545;
	@%p1546 bra 	$L__BB4_1042;
	add.s32 	%r5262, %r65, %r1744;
	mul.wide.s32 	%rd1646, %r5262, 4;
	add.s64 	%rd1647, %rd5, %rd1646;
	ld.global.f32 	%f2173, [%rd1647];
	add.s32 	%r5263, %r1745, %r61;
	shl.b32 	%r5264, %r5263, 1;
	mov.u32 	%r5265, _ZZ14linear_fuse_ifPfS_S_S_S_iiiE2Cs;
	add.s32 	%r5266, %r5265, %r5264;
	ld.shared.u16 	%rs304, [%r5266];
	// begin inline asm
	{  cvt.f32.f16 %f2172, %rs304;}

	// end inline asm
	add.f32 	%f2174, %f2173, %f2172;
	ld.global.f32 	%f2175, [%rd8];
	add.f32 	%f2176, %f2174, %f2175;
	setp.ge.f32 	%p1547, %f2176, 0f3F800000;
	selp.f32 	%f2177, 0f3F800000, 0f00000000, %p1547;
	add.s64 	%rd1648, %rd3, %rd1646;
	st.global.f32 	[%rd1648], %f2177;
	selp.f32 	%f2178, 0f00000000, %f2176, %p1547;
	st.global.f32 	[%rd1647], %f2178;
$L__BB4_1042:
	setp.eq.s32 	%p1548, %r1746, 2;
	mov.u32 	%r6883, %r66;
	@%p1548 bra 	$L__BB4_1046;
	setp.ge.s32 	%p1549, %r1743, %r2567;
	add.s32 	%r1748, %r65, %r55;
	setp.ge.s32 	%p1550, %r1748, %r2568;
	or.pred  	%p1551, %p1549, %p1550;
	@%p1551 bra 	$L__BB4_1045;
	add.s32 	%r5267, %r1748, %r1744;
	mul.wide.s32 	%rd1649, %r5267, 4;
	add.s64 	%rd1650, %rd5, %rd1649;
	ld.global.f32 	%f2180, [%rd1650];
	add.s32 	%r5268, %r1745, %r66;
	shl.b32 	%r5269, %r5268, 1;
	mov.u32 	%r5270, _ZZ14linear_fuse_ifPfS_S_S_S_iiiE2Cs;
	add.s32 	%r5271, %r5270, %r5269;
	ld.shared.u16 	%rs305, [%r5271];
	// begin inline asm
	{  cvt.f32.f16 %f2179, %rs305;}

	// end inline asm
	add.f32 	%f2181, %f2180, %f2179;
	mul.wide.s32 	%rd1651, %r55, 4;
	add.s64 	%rd1652, %rd8, %rd1651;
	ld.global.f32 	%f2182, [%rd1652];
	add.f32 	%f2183, %f2181, %f2182;
	setp.ge.f32 	%p1552, %f2183, 0f3F800000;
	selp.f32 	%f2184, 0f3F800000, 0f00000000, %p1552;
	add.s64 	%rd1653, %rd3, %rd1649;
	st.global.f32 	[%rd1653], %f2184;
	selp.f32 	%f2185, 0f00000000, %f2183, %p1552;
	st.global.f32 	[%rd1650], %f2185;
$L__BB4_1045:
	add.s32 	%r6883, %r66, %r55;
$L__BB4_1046:
	setp.lt.u32 	%p1553, %r62, 3;
	@%p1553 bra 	$L__BB4_1057;
	shl.b32 	%r5273, %r55, 1;
	mul.lo.s32 	%r5274, %r55, 3;
	add.s32 	%r6884, %r6883, %r2;
	add.s32 	%r6891, %r6884, %r55;
	add.s32 	%r6890, %r6891, %r1744;
	add.s32 	%r6889, %r6884, %r5273;
	add.s32 	%r6885, %r6884, %r1744;
	add.s32 	%r6888, %r6885, %r5273;
	add.s32 	%r6887, %r6884, %r5274;
	add.s32 	%r6886, %r6885, %r5274;
	mov.u32 	%r6892, _ZZ14linear_fuse_ifPfS_S_S_S_iiiE2Cs;
	mov.u64 	%rd2396, %rd2416;
	mov.u32 	%r6893, %r6883;
$L__BB4_1048:
	setp.ge.s32 	%p1554, %r1743, %r2567;
	setp.ge.s32 	%p1555, %r6884, %r2568;
	or.pred  	%p1556, %p1554, %p1555;
	@%p1556 bra 	$L__BB4_1050;
	mul.wide.s32 	%rd1654, %r6885, 4;
	add.s64 	%rd1655, %rd5, %rd1654;
	ld.global.f32 	%f2187, [%rd1655];
	mad.lo.s32 	%r5276, %r60, 1376, %r6883;
	shl.b32 	%r5277, %r54, 5;
	add.s32 	%r5278, %r5276, %r5277;
	shl.b32 	%r5279, %r5278, 1;
	add.s32 	%r5280, %r6892, %r5279;
	ld.shared.u16 	%rs306, [%r5280];
	// begin inline asm
	{  cvt.f32.f16 %f2186, %rs306;}

	// end inline asm
	add.f32 	%f2188, %f2187, %f2186;
	add.s32 	%r5281, %r6883, %r2;
	mul.wide.u32 	%rd1656, %r5281, 4;
	add.s64 	%rd1657, %rd2396, %rd1656;
	ld.global.f32 	%f2189, [%rd1657];
	add.f32 	%f2190, %f2188, %f2189;
	setp.ge.f32 	%p1557, %f2190, 0f3F800000;
	selp.f32 	%f2191, 0f3F800000, 0f00000000, %p1557;
	add.s64 	%rd1658, %rd3, %rd1654;
	st.global.f32 	[%rd1658], %f2191;
	selp.f32 	%f2192, 0f00000000, %f2190, %p1557;
	st.global.f32 	[%rd1655], %f2192;
$L__BB4_1050:
	setp.ge.s32 	%p1558, %r1743, %r2567;
	setp.ge.s32 	%p1559, %r6891, %r2568;
	or.pred  	%p1560, %p1558, %p1559;
	@%p1560 bra 	$L__BB4_1052;
	mul.wide.s32 	%rd1659, %r6890, 4;
	add.s64 	%rd1660, %rd5, %rd1659;
	ld.global.f32 	%f2194, [%rd1660];
	add.s32 	%r5282, %r55, %r6883;
	mad.lo.s32 	%r5283, %r60, 1376, %r5282;
	shl.b32 	%r5284, %r54, 5;
	add.s32 	%r5285, %r5283, %r5284;
	shl.b32 	%r5286, %r5285, 1;
	add.s32 	%r5287, %r6892, %r5286;
	ld.shared.u16 	%rs307, [%r5287];
	// begin inline asm
	{  cvt.f32.f16 %f2193, %rs307;}

	// end inline asm
	add.f32 	%f2195, %f2194, %f2193;
	add.s32 	%r5288, %r5282, %r2;
	mul.wide.u32 	%rd1661, %r5288, 4;
	add.s64 	%rd1662, %rd2396, %rd1661;
	ld.global.f32 	%f2196, [%rd1662];
	add.f32 	%f2197, %f2195, %f2196;
	setp.ge.f32 	%p1561, %f2197, 0f3F800000;
	selp.f32 	%f2198, 0f3F800000, 0f00000000, %p1561;
	add.s64 	%rd1663, %rd3, %rd1659;
	st.global.f32 	[%rd1663], %f2198;
	selp.f32 	%f2199, 0f00000000, %f2197, %p1561;
	st.global.f32 	[%rd1660], %f2199;
$L__BB4_1052:
	setp.ge.s32 	%p1562, %r1743, %r2567;
	add.s32 	%r1769, %r6893, %r55;
	setp.ge.s32 	%p1563, %r6889, %r2568;
	or.pred  	%p1564, %p1562, %p1563;
	@%p1564 bra 	$L__BB4_1054;
	mul.wide.s32 	%rd1664, %r6888, 4;
	add.s64 	%rd1665, %rd5, %rd1664;
	ld.global.f32 	%f2201, [%rd1665];
	mad.lo.s32 	%r5289, %r60, 1376, %r6883;
	shl.b32 	%r5290, %r54, 5;
	add.s32 	%r5291, %r5289, %r5290;
	add.s32 	%r5293, %r5291, %r5273;
	shl.b32 	%r5294, %r5293, 1;
	add.s32 	%r5295, %r6892, %r5294;
	ld.shared.u16 	%rs308, [%r5295];
	// begin inline asm
	{  cvt.f32.f16 %f2200, %rs308;}

	// end inline asm
	add.f32 	%f2202, %f2201, %f2200;
	add.s32 	%r5296, %r6883, %r2;
	add.s32 	%r5297, %r5296, %r5273;
	mul.wide.u32 	%rd1666, %r5297, 4;
	add.s64 	%rd1667, %rd2396, %rd1666;
	ld.global.f32 	%f2203, [%rd1667];
	add.f32 	%f2204, %f2202, %f2203;
	setp.ge.f32 	%p1565, %f2204, 0f3F800000;
	selp.f32 	%f2205, 0f3F800000, 0f00000000, %p1565;
	add.s64 	%rd1668, %rd3, %rd1664;
	st.global.f32 	[%rd1668], %f2205;
	selp.f32 	%f2206, 0f00000000, %f2204, %p1565;
	st.global.f32 	[%rd1665], %f2206;
$L__BB4_1054:
	setp.ge.s32 	%p1566, %r1743, %r2567;
	add.s32 	%r1770, %r1769, %r55;
	setp.ge.s32 	%p1567, %r6887, %r2568;
	or.pred  	%p1568, %p1566, %p1567;
	@%p1568 bra 	$L__BB4_1056;
	mul.wide.s32 	%rd1669, %r6886, 4;
	add.s64 	%rd1670, %rd5, %rd1669;
	ld.global.f32 	%f2208, [%rd1670];
	mad.lo.s32 	%r5298, %r60, 1376, %r6883;
	shl.b32 	%r5299, %r54, 5;
	add.s32 	%r5300, %r5298, %r5299;
	add.s32 	%r5302, %r5300, %r5274;
	shl.b32 	%r5303, %r5302, 1;
	add.s32 	%r5304, %r6892, %r5303;
	ld.shared.u16 	%rs309, [%r5304];
	// begin inline asm
	{  cvt.f32.f16 %f2207, %rs309;}

	// end inline asm
	add.f32 	%f2209, %f2208, %f2207;
	add.s32 	%r5305, %r6883, %r2;
	add.s32 	%r5306, %r5305, %r5274;
	mul.wide.u32 	%rd1671, %r5306, 4;
	add.s64 	%rd1672, %rd2396, %rd1671;
	ld.global.f32 	%f2210, [%rd1672];
	add.f32 	%f2211, %f2209, %f2210;
	setp.ge.f32 	%p1569, %f2211, 0f3F800000;
	selp.f32 	%f2212, 0f3F800000, 0f00000000, %p1569;
	add.s64 	%rd1673, %rd3, %rd1669;
	st.global.f32 	[%rd1673], %f2212;
	selp.f32 	%f2213, 0f00000000, %f2211, %p1569;
	st.global.f32 	[%rd1670], %f2213;
$L__BB4_1056:
	add.s32 	%r5307, %r1770, %r55;
	add.s32 	%r6893, %r5307, %r55;
	shl.b32 	%r5308, %r55, 3;
	add.s32 	%r6892, %r6892, %r5308;
	shl.b32 	%r5309, %r55, 2;
	add.s32 	%r6891, %r6891, %r5309;
	add.s32 	%r6890, %r6890, %r5309;
	mul.wide.u32 	%rd1674, %r55, 16;
	add.s64 	%rd2396, %rd2396, %rd1674;
	add.s32 	%r6889, %r6889, %r5309;
	add.s32 	%r6888, %r6888, %r5309;
	add.s32 	%r6887, %r6887, %r5309;
	add.s32 	%r6886, %r6886, %r5309;
	add.s32 	%r6885, %r6885, %r5309;
	add.s32 	%r6884, %r6884, %r5309;
	setp.lt.u32 	%p1570, %r6893, 32;
	@%p1570 bra 	$L__BB4_1048;
$L__BB4_1057:
	add.s32 	%r1781, %r1742, %r60;
	setp.gt.u32 	%p1571, %r1781, 63;
	@%p1571 bra 	$L__BB4_1516;
	setp.gt.u32 	%p1572, %r7103, 31;
	@%p1572 bra 	$L__BB4_1080;
	add.s32 	%r1782, %r1781, %r1;
	mul.lo.s32 	%r1783, %r1782, %r2568;
	shl.b32 	%r1784, %r1781, 5;
	and.b32  	%r1785, %r63, 3;
	setp.eq.s32 	%p1573, %r1785, 0;
	mov.u32 	%r6894, %r7103;
	@%p1573 bra 	$L__BB4_1069;
	setp.ge.s32 	%p1574, %r1782, %r2567;
	setp.ge.s32 	%p1575, %r64, %r2568;
	or.pred  	%p1576, %p1574, %p1575;
	@%p1576 bra 	$L__BB4_1062;
	add.s32 	%r5312, %r64, %r1783;
	mul.wide.s32 	%rd1675, %r5312, 4;
	add.s64 	%rd1676, %rd5, %rd1675;
	ld.global.f32 	%f2215, [%rd1676];
	add.s32 	%r5313, %r1784, %r7103;
	shl.b32 	%r5314, %r5313, 1;
	mov.u32 	%r5315, _ZZ14linear_fuse_ifPfS_S_S_S_iiiE2Cs;
	add.s32 	%r5316, %r5315, %r5314;
	ld.shared.u16 	%rs310, [%r5316];
	// begin inline asm
	{  cvt.f32.f16 %f2214, %rs310;}

	// end inline asm
	add.f32 	%f2216, %f2215, %f2214;
	mul.wide.u32 	%rd1677, %r64, 4;
	add.s64 	%rd1678, %rd2416, %rd1677;
	ld.global.f32 	%f2217, [%rd1678];
	add.f32 	%f2218, %f2216, %f2217;
	setp.ge.f32 	%p1577, %f2218, 0f3F800000;
	selp.f32 	%f2219, 0f3F800000, 0f00000000, %p1577;
	add.s64 	%rd1679, %rd3, %rd1675;
	st.global.f32 	[%rd1679], %f2219;
	selp.f32 	%f2220, 0f00000000, %f2218, %p1577;
	st.global.f32 	[%rd1676], %f2220;
$L__BB4_1062:
	setp.eq.s32 	%p1578, %r1785, 1;
	mov.u32 	%r6894, %r61;
	@%p1578 bra 	$L__BB4_1069;
	setp.ge.s32 	%p1579, %r1782, %r2567;
	setp.ge.s32 	%p1580, %r65, %r2568;
	or.pred  	%p1581, %p1579, %p1580;
	@%p1581 bra 	$L__BB4_1065;
	add.s32 	%r5317, %r65, %r1783;
	mul.wide.s32 	%rd1680, %r5317, 4;
	add.s64 	%rd1681, %rd5, %rd1680;
	ld.global.f32 	%f2222, [%rd1681];
	add.s32 	%r5318, %r1784, %r61;
	shl.b32 	%r5319, %r5318, 1;
	mov.u32 	%r5320, _ZZ14linear_fuse_ifPfS_S_S_S_iiiE2Cs;
	add.s32 	%r5321, %r5320, %r5319;
	ld.shared.u16 	%rs311, [%r5321];
	// begin inline asm
	{  cvt.f32.f16 %f2221, %rs311;}

	// end inline asm
	add.f32 	%f2223, %f2222, %f2221;
	ld.global.f32 	%f2224, [%rd8];
	add.f32 	%f2225, %f2223, %f2224;
	setp.ge.f32 	%p1582, %f2225, 0f3F800000;
	selp.f32 	%f2226, 0f3F800000, 0f00000000, %p1582;
	add.s64 	%rd1682, %rd3, %rd1680;
	st.global.f32 	[%rd1682], %f2226;
	selp.f32 	%f2227, 0f00000000, %f2225, %p1582;
	st.global.f32 	[%rd1681], %f2227;
$L__BB4_1065:
	setp.eq.s32 	%p1583, %r1785, 2;
	mov.u32 	%r6894, %r66;
	@%p1583 bra 	$L__BB4_1069;
	setp.ge.s32 	%p1584, %r1782, %r2567;
	add.s32 	%r1787, %r65, %r55;
	setp.ge.s32 	%p1585, %r1787, %r2568;
	or.pred  	%p1586, %p1584, %p1585;
	@%p1586 bra 	$L__BB4_1068;
	add.s32 	%r5322, %r1787, %r1783;
	mul.wide.s32 	%rd1683, %r5322, 4;
	add.s64 	%rd1684, %rd5, %rd1683;
	ld.global.f32 	%f2229, [%rd1684];
	add.s32 	%r5323, %r1784, %r66;
	shl.b32 	%r5324, %r5323, 1;
	mov.u32 	%r5325, _ZZ14linear_fuse_ifPfS_S_S_S_iiiE2Cs;
	add.s32 	%r5326, %r5325, %r5324;
	ld.shared.u16 	%rs312, [%r5326];
	// begin inline asm
	{  cvt.f32.f16 %f2228, %rs312;}

	// end inline asm
	add.f32 	%f2230, %f2229, %f2228;
	mul.wide.s32 	%rd1685, %r55, 4;
	add.s64 	%rd1686, %rd8, %rd1685;
	ld.global.f32 	%f2231, [%rd1686];
	add.f32 	%f2232, %f2230, %f2231;
	setp.ge.f32 	%p1587, %f2232, 0f3F800000;
	selp.f32 	%f2233, 0f3F800000, 0f00000000, %p1587;
	add.s64 	%rd1687, %rd3, %rd1683;
	st.global.f32 	[%rd1687], %f2233;
	selp.f32 	%f2234, 0f00000000, %f2232, %p1587;
	st.global.f32 	[%rd1684], %f2234;
$L__BB4_1068:
	add.s32 	%r6894, %r66, %r55;
$L__BB4_1069:
	setp.lt.u32 	%p1588, %r62, 3;
	@%p1588 bra 	$L__BB4_1080;
	shl.b32 	%r5328, %r55, 1;
	mul.lo.s32 	%r5329, %r55, 3;
	add.s32 	%r6895, %r6894, %r2;
	add.s32 	%r6902, %r6895, %r55;
	add.s32 	%r6901, %r6902, %r1783;
	add.s32 	%r6900, %r6895, %r5328;
	add.s32 	%r6896, %r6895, %r1783;
	add.s32 	%r6899, %r6896, %r5328;
	add.s32 	%r6898, %r6895, %r5329;
	add.s32 	%r6897, %r6896, %r5329;
	mov.u32 	%r6903, _ZZ14linear_fuse_ifPfS_S_S_S_iiiE2Cs;
	mov.u64 	%rd2397, %rd2416;
	mov.u32 	%r6904, %r6894;
$L__BB4_1071:
	setp.ge.s32 	%p1589, %r1782, %r2567;
	setp.ge.s32 	%p1590, %r6895, %r2568;
	or.pred  	%p1591, %p1589, %p1590;
	@%p1591 bra 	$L__BB4_1073;
	mul.wide.s32 	%rd1688, %r6896, 4;
	add.s64 	%rd1689, %rd5, %rd1688;
	ld.global.f32 	%f2236, [%rd1689];
	mad.lo.s32 	%r5331, %r60, 1408, %r6894;
	shl.b32 	%r5332, %r54, 5;
	add.s32 	%r5333, %r5331, %r5332;
	shl.b32 	%r5334, %r5333, 1;
	add.s32 	%r5335, %r6903, %r5334;
	ld.shared.u16 	%rs313, [%r5335];
	// begin inline asm
	{  cvt.f32.f16 %f2235, %rs313;}

	// end inline asm
	add.f32 	%f2237, %f2236, %f2235;
	add.s32 	%r5336, %r6894, %r2;
	mul.wide.u32 	%rd1690, %r5336, 4;
	add.s64 	%rd1691, %rd2397, %rd1690;
	ld.global.f32 	%f2238, [%rd1691];
	add.f32 	%f2239, %f2237, %f2238;
	setp.ge.f32 	%p1592, %f2239, 0f3F800000;
	selp.f32 	%f2240, 0f3F800000, 0f00000000, %p1592;
	add.s64 	%rd1692, %rd3, %rd1688;
	st.global.f32 	[%rd1692], %f2240;
	selp.f32 	%f2241, 0f00000000, %f2239, %p1592;
	st.global.f32 	[%rd1689], %f2241;
$L__BB4_1073:
	setp.ge.s32 	%p1593, %r1782, %r2567;
	setp.ge.s32 	%p1594, %r6902, %r2568;
	or.pred  	%p1595, %p1593, %p1594;
	@%p1595 bra 	$L__BB4_1075;
	mul.wide.s32 	%rd1693, %r6901, 4;
	add.s64 	%rd1694, %rd5, %rd1693;
	ld.global.f32 	%f2243, [%rd1694];
	add.s32 	%r5337, %r55, %r6894;
	mad.lo.s32 	%r5338, %r60, 1408, %r5337;
	shl.b32 	%r5339, %r54, 5;
	add.s32 	%r5340, %r5338, %r5339;
	shl.b32 	%r5341, %r5340, 1;
	add.s32 	%r5342, %r6903, %r5341;
	ld.shared.u16 	%rs314, [%r5342];
	// begin inline asm
	{  cvt.f32.f16 %f2242, %rs314;}

	// end inline asm
	add.f32 	%f2244, %f2243, %f2242;
	add.s32 	%r5343, %r5337, %r2;
	mul.wide.u32 	%rd1695, %r5343, 4;
	add.s64 	%rd1696, %rd2397, %rd1695;
	ld.global.f32 	%f2245, [%rd1696];
	add.f32 	%f2246, %f2244, %f2245;
	setp.ge.f32 	%p1596, %f2246, 0f3F800000;
	selp.f32 	%f2247, 0f3F800000, 0f00000000, %p1596;
	add.s64 	%rd1697, %rd3, %rd1693;
	st.global.f32 	[%rd1697], %f2247;
	selp.f32 	%f2248, 0f00000000, %f2246, %p1596;
	st.global.f32 	[%rd1694], %f2248;
$L__BB4_1075:
	setp.ge.s32 	%p1597, %r1782, %r2567;
	add.s32 	%r1808, %r6904, %r55;
	setp.ge.s32 	%p1598, %r6900, %r2568;
	or.pred  	%p1599, %p1597, %p1598;
	@%p1599 bra 	$L__BB4_1077;
	mul.wide.s32 	%rd1698, %r6899, 4;
	add.s64 	%rd1699, %rd5, %rd1698;
	ld.global.f32 	%f2250, [%rd1699];
	mad.lo.s32 	%r5344, %r60, 1408, %r6894;
	shl.b32 	%r5345, %r54, 5;
	add.s32 	%r5346, %r5344, %r5345;
	add.s32 	%r5348, %r5346, %r5328;
	shl.b32 	%r5349, %r5348, 1;
	add.s32 	%r5350, %r6903, %r5349;
	ld.shared.u16 	%rs315, [%r5350];
	// begin inline asm
	{  cvt.f32.f16 %f2249, %rs315;}

	// end inline asm
	add.f32 	%f2251, %f2250, %f2249;
	add.s32 	%r5351, %r6894, %r2;
	add.s32 	%r5352, %r5351, %r5328;
	mul.wide.u32 	%rd1700, %r5352, 4;
	add.s64 	%rd1701, %rd2397, %rd1700;
	ld.global.f32 	%f2252, [%rd1701];
	add.f32 	%f2253, %f2251, %f2252;
	setp.ge.f32 	%p1600, %f2253, 0f3F800000;
	selp.f32 	%f2254, 0f3F800000, 0f00000000, %p1600;
	add.s64 	%rd1702, %rd3, %rd1698;
	st.global.f32 	[%rd1702], %f2254;
	selp.f32 	%f2255, 0f00000000, %f2253, %p1600;
	st.global.f32 	[%rd1699], %f2255;
$L__BB4_1077:
	setp.ge.s32 	%p1601, %r1782, %r2567;
	add.s32 	%r1809, %r1808, %r55;
	setp.ge.s32 	%p1602, %r6898, %r2568;
	or.pred  	%p1603, %p1601, %p1602;
	@%p1603 bra 	$L__BB4_1079;
	mul.wide.s32 	%rd1703, %r6897, 4;
	add.s64 	%rd1704, %rd5, %rd1703;
	ld.global.f32 	%f2257, [%rd1704];
	mad.lo.s32 	%r5353, %r60, 1408, %r6894;
	shl.b32 	%r5354, %r54, 5;
	add.s32 	%r5355, %r5353, %r5354;
	add.s32 	%r5357, %r5355, %r5329;
	shl.b32 	%r5358, %r5357, 1;
	add.s32 	%r5359, %r6903, %r5358;
	ld.shared.u16 	%rs316, [%r5359];
	// begin inline asm
	{  cvt.f32.f16 %f2256, %rs316;}

	// end inline asm
	add.f32 	%f2258, %f2257, %f2256;
	add.s32 	%r5360, %r6894, %r2;
	add.s32 	%r5361, %r5360, %r5329;
	mul.wide.u32 	%rd1705, %r5361, 4;
	add.s64 	%rd1706, %rd2397, %rd1705;
	ld.global.f32 	%f2259, [%rd1706];
	add.f32 	%f2260, %f2258, %f2259;
	setp.ge.f32 	%p1604, %f2260, 0f3F800000;
	selp.f32 	%f2261, 0f3F800000, 0f00000000, %p1604;
	add.s64 	%rd1707, %rd3, %rd1703;
	st.global.f32 	[%rd1707], %f2261;
	selp.f32 	%f2262, 0f00000000, %f2260, %p1604;
	st.global.f32 	[%rd1704], %f2262;
$L__BB4_1079:
	add.s32 	%r5362, %r1809, %r55;
	add.s32 	%r6904, %r5362, %r55;
	shl.b32 	%r5363, %r55, 3;
	add.s32 	%r6903, %r6903, %r5363;
	shl.b32 	%r5364, %r55, 2;
	add.s32 	%r6902, %r6902, %r5364;
	add.s32 	%r6901, %r6901, %r5364;
	mul.wide.u32 	%rd1708, %r55, 16;
	add.s64 	%rd2397, %rd2397, %rd1708;
	add.s32 	%r6900, %r6900, %r5364;
	add.s32 	%r6899, %r6899, %r5364;
	add.s32 	%r6898, %r6898, %r5364;
	add.s32 	%r6897, %r6897, %r5364;
	add.s32 	%r6896, %r6896, %r5364;
	add.s32 	%r6895, %r6895, %r5364;
	setp.lt.u32 	%p1605, %r6904, 32;
	@%p1605 bra 	$L__BB4_1071;
$L__BB4_1080:
	add.s32 	%r1820, %r1781, %r60;
	setp.gt.u32 	%p1606, %r1820, 63;
	@%p1606 bra 	$L__BB4_1516;
	setp.gt.u32 	%p1607, %r7103, 31;
	@%p1607 bra 	$L__BB4_1103;
	add.s32 	%r1821, %r1820, %r1;
	mul.lo.s32 	%r1822, %r1821, %r2568;
	shl.b32 	%r1823, %r1820, 5;
	and.b32  	%r1824, %r63, 3;
	setp.eq.s32 	%p1608, %r1824, 0;
	mov.u32 	%r6905, %r7103;
	@%p1608 bra 	$L__BB4_1092;
	setp.ge.s32 	%p1609, %r1821, %r2567;
	setp.ge.s32 	%p1610, %r64, %r2568;
	or.pred  	%p1611, %p1609, %p1610;
	@%p1611 bra 	$L__BB4_1085;
	add.s32 	%r5367, %r64, %r1822;
	mul.wide.s32 	%rd1709, %r5367, 4;
	add.s64 	%rd1710, %rd5, %rd1709;
	ld.global.f32 	%f2264, [%rd1710];
	add.s32 	%r5368, %r1823, %r7103;
	shl.b32 	%r5369, %r5368, 1;
	mov.u32 	%r5370, _ZZ14linear_fuse_ifPfS_S_S_S_iiiE2Cs;
	add.s32 	%r5371, %r5370, %r5369;
	ld.shared.u16 	%rs317, [%r5371];
	// begin inline asm
	{  cvt.f32.f16 %f2263, %rs317;}

	// end inline asm
	add.f32 	%f2265, %f2264, %f2263;
	mul.wide.u32 	%rd1711, %r64, 4;
	add.s64 	%rd1712, %rd2416, %rd1711;
	ld.global.f32 	%f2266, [%rd1712];
	add.f32 	%f2267, %f2265, %f2266;
	setp.ge.f32 	%p1612, %f2267, 0f3F800000;
	selp.f32 	%f2268, 0f3F800000, 0f00000000, %p1612;
	add.s64 	%rd1713, %rd3, %rd1709;
	st.global.f32 	[%rd1713], %f2268;
	selp.f32 	%f2269, 0f00000000, %f2267, %p1612;
	st.global.f32 	[%rd1710], %f2269;
$L__BB4_1085:
	setp.eq.s32 	%p1613, %r1824, 1;
	mov.u32 	%r6905, %r61;
	@%p1613 bra 	$L__BB4_1092;
	setp.ge.s32 	%p1614, %r1821, %r2567;
	setp.ge.s32 	%p1615, %r65, %r2568;
	or.pred  	%p1616, %p1614, %p1615;
	@%p1616 bra 	$L__BB4_1088;
	add.s32 	%r5372, %r65, %r1822;
	mul.wide.s32 	%rd1714, %r5372, 4;
	add.s64 	%rd1715, %rd5, %rd1714;
	ld.global.f32 	%f2271, [%rd1715];
	add.s32 	%r5373, %r1823, %r61;
	shl.b32 	%r5374, %r5373, 1;
	mov.u32 	%r5375, _ZZ14linear_fuse_ifPfS_S_S_S_iiiE2Cs;
	add.s32 	%r5376, %r5375, %r5374;
	ld.shared.u16 	%rs318, [%r5376];
	// begin inline asm
	{  cvt.f32.f16 %f2270, %rs318;}

	// end inline asm
	add.f32 	%f2272, %f2271, %f2270;
	ld.global.f32 	%f2273, [%rd8];
	add.f32 	%f2274, %f2272, %f2273;
	setp.ge.f32 	%p1617, %f2274, 0f3F800000;
	selp.f32 	%f2275, 0f3F800000, 0f00000000, %p1617;
	add.s64 	%rd1716, %rd3, %rd1714;
	st.global.f32 	[%rd1716], %f2275;
	selp.f32 	%f2276, 0f00000000, %f2274, %p1617;
	st.global.f32 	[%rd1715], %f2276;
$L__BB4_1088:
	setp.eq.s32 	%p1618, %r1824, 2;
	mov.u32 	%r6905, %r66;
	@%p1618 bra 	$L__BB4_1092;
	setp.ge.s32 	%p1619, %r1821, %r2567;
	add.s32 	%r1826, %r65, %r55;
	setp.ge.s32 	%p1620, %r1826, %r2568;
	or.pred  	%p1621, %p1619, %p1620;
	@%p1621 bra 	$L__BB4_1091;
	add.s32 	%r5377, %r1826, %r1822;
	mul.wide.s32 	%rd1717, %r5377, 4;
	add.s64 	%rd1718, %rd5, %rd1717;
	ld.global.f32 	%f2278, [%rd1718];
	add.s32 	%r5378, %r1823, %r66;
	shl.b32 	%r5379, %r5378, 1;
	mov.u32 	%r5380, _ZZ14linear_fuse_ifPfS_S_S_S_iiiE2Cs;
	add.s32 	%r5381, %r5380, %r5379;
	ld.shared.u16 	%rs319, [%r5381];
	// begin inline asm
	{  cvt.f32.f16 %f2277, %rs319;}

	// end inline asm
	add.f32 	%f2279, %f2278, %f2277;
	mul.wide.s32 	%rd1719, %r55, 4;
	add.s64 	%rd1720, %rd8, %rd1719;
	ld.global.f32 	%f2280, [%rd1720];
	add.f32 	%f2281, %f2279, %f2280;
	setp.ge.f32 	%p1622, %f2281, 0f3F800000;
	selp.f32 	%f2282, 0f3F800000, 0f00000000, %p1622;
	add.s64 	%rd1721, %rd3, %rd1717;
	st.global.f32 	[%rd1721], %f2282;
	selp.f32 	%f2283, 0f00000000, %f2281, %p1622;
	st.global.f32 	[%rd1718], %f2283;
$L__BB4_1091:
	add.s32 	%r6905, %r66, %r55;
$L__BB4_1092:
	setp.lt.u32 	%p1623, %r62, 3;
	@%p1623 bra 	$L__BB4_1103;
	shl.b32 	%r5383, %r55, 1;
	mul.lo.s32 	%r5384, %r55, 3;
	add.s32 	%r6906, %r6905, %r2;
	add.s32 	%r6913, %r6906, %r55;
	add.s32 	%r6912, %r6913, %r1822;
	add.s32 	%r6911, %r6906, %r5383;
	add.s32 	%r6907, %r6906, %r1822;
	add.s32 	%r6910, %r6907, %r5383;
	add.s32 	%r6909, %r6906, %r5384;
	add.s32 	%r6908, %r6907, %r5384;
	mov.u32 	%r6914, _ZZ14linear_fuse_ifPfS_S_S_S_iiiE2Cs;
	mov.u64 	%rd2398, %rd2416;
	mov.u32 	%r6915, %r6905;
$L__BB4_1094:
	setp.ge.s32 	%p1624, %r1821, %r2567;
	setp.ge.s32 	%p1625, %r6906, %r2568;
	or.pred  	%p1626, %p1624, %p1625;
	@%p1626 bra 	$L__BB4_1096;
	mul.wide.s32 	%rd1722, %r6907, 4;
	add.s64 	%rd1723, %rd5, %rd1722;
	ld.global.f32 	%f2285, [%rd1723];
	mad.lo.s32 	%r5386, %r60, 1440, %r6905;
	shl.b32 	%r5387, %r54, 5;
	add.s32 	%r5388, %r5386, %r5387;
	shl.b32 	%r5389, %r5388, 1;
	add.s32 	%r5390, %r6914, %r5389;
	ld.shared.u16 	%rs320, [%r5390];
	// begin inline asm
	{  cvt.f32.f16 %f2284, %rs320;}

	// end inline asm
	add.f32 	%f2286, %f2285, %f2284;
	add.s32 	%r5391, %r6905, %r2;
	mul.wide.u32 	%rd1724, %r5391, 4;
	add.s64 	%rd1725, %rd2398, %rd1724;
	ld.global.f32 	%f2287, [%rd1725];
	add.f32 	%f2288, %f2286, %f2287;
	setp.ge.f32 	%p1627, %f2288, 0f3F800000;
	selp.f32 	%f2289, 0f3F800000, 0f00000000, %p1627;
	add.s64 	%rd1726, %rd3, %rd1722;
	st.global.f32 	[%rd1726], %f2289;
	selp.f32 	%f2290, 0f00000000, %f2288, %p1627;
	st.global.f32 	[%rd1723], %f2290;
$L__BB4_1096:
	setp.ge.s32 	%p1628, %r1821, %r2567;
	setp.ge.s32 	%p1629, %r6913, %r2568;
	or.pred  	%p1630, %p1628, %p1629;
	@%p1630 bra 	$L__BB4_1098;
	mul.wide.s32 	%rd1727, %r6912, 4;
	add.s64 	%rd1728, %rd5, %rd1727;
	ld.global.f32 	%f2292, [%rd1728];
	add.s32 	%r5392, %r55, %r6905;
	mad.lo.s32 	%r5393, %r60, 1440, %r5392;
	shl.b32 	%r5394, %r54, 5;
	add.s32 	%r5395, %r5393, %r5394;
	shl.b32 	%r5396, %r5395, 1;
	add.s32 	%r5397, %r6914, %r5396;
	ld.shared.u16 	%rs321, [%r5397];
	// begin inline asm
	{  cvt.f32.f16 %f2291, %rs321;}

	// end inline asm
	add.f32 	%f2293, %f2292, %f2291;
	add.s32 	%r5398, %r5392, %r2;
	mul.wide.u32 	%rd1729, %r5398, 4;
	add.s64 	%rd1730, %rd2398, %rd1729;
	ld.global.f32 	%f2294, [%rd1730];
	add.f32 	%f2295, %f2293, %f2294;
	setp.ge.f32 	%p1631, %f2295, 0f3F800000;
	selp.f32 	%f2296, 0f3F800000, 0f00000000, %p1631;
	add.s64 	%rd1731, %rd3, %rd1727;
	st.global.f32 	[%rd1731], %f2296;
	selp.f32 	%f2297, 0f00000000, %f2295, %p1631;
	st.global.f32 	[%rd1728], %f2297;
$L__BB4_1098:
	setp.ge.s32 	%p1632, %r1821, %r2567;
	add.s32 	%r1847, %r6915, %r55;
	setp.ge.s32 	%p1633, %r6911, %r2568;
	or.pred  	%p1634, %p1632, %p1633;
	@%p1634 bra 	$L__BB4_1100;
	mul.wide.s32 	%rd1732, %r6910, 4;
	add.s64 	%rd1733, %rd5, %rd1732;
	ld.global.f32 	%f2299, [%rd1733];
	mad.lo.s32 	%r5399, %r60, 1440, %r6905;
	shl.b32 	%r5400, %r54, 5;
	add.s32 	%r5401, %r5399, %r5400;
	add.s32 	%r5403, %r5401, %r5383;
	shl.b32 	%r5404, %r5403, 1;
	add.s32 	%r5405, %r6914, %r5404;
	ld.shared.u16 	%rs322, [%r5405];
	// begin inline asm
	{  cvt.f32.f16 %f2298, %rs322;}

	// end inline asm
	add.f32 	%f2300, %f2299, %f2298;
	add.s32 	%r5406, %r6905, %r2;
	add.s32 	%r5407, %r5406, %r5383;
	mul.wide.u32 	%rd1734, %r5407, 4;
	add.s64 	%rd1735, %rd2398, %rd1734;
	ld.global.f32 	%f2301, [%rd1735];
	add.f32 	%f2302, %f2300, %f2301;
	setp.ge.f32 	%p1635, %f2302, 0f3F800000;
	selp.f32 	%f2303, 0f3F800000, 0f00000000, %p1635;
	add.s64 	%rd1736, %rd3, %rd1732;
	st.global.f32 	[%rd1736], %f2303;
	selp.f32 	%f2304, 0f00000000, %f2302, %p1635;
	st.global.f32 	[%rd1733], %f2304;
$L__BB4_1100:
	setp.ge.s32 	%p1636, %r1821, %r2567;
	add.s32 	%r1848, %r1847, %r55;
	setp.ge.s32 	%p1637, %r6909, %r2568;
	or.pred  	%p1638, %p1636, %p1637;
	@%p1638 bra 	$L__BB4_1102;
	mul.wide.s32 	%rd1737, %r6908, 4;
	add.s64 	%rd1738, %rd5, %rd1737;
	ld.global.f32 	%f2306, [%rd1738];
	mad.lo.s32 	%r5408, %r60, 1440, %r6905;
	shl.b32 	%r5409, %r54, 5;
	add.s32 	%r5410, %r5408, %r5409;
	add.s32 	%r5412, %r5410, %r5384;
	shl.b32 	%r5413, %r5412, 1;
	add.s32 	%r5414, %r6914, %r5413;
	ld.shared.u16 	%rs323, [%r5414];
	// begin inline asm
	{  cvt.f32.f16 %f2305, %rs323;}

	// end inline asm
	add.f32 	%f2307, %f2306, %f2305;
	add.s32 	%r5415, %r6905, %r2;
	add.s32 	%r5416, %r5415, %r5384;
	mul.wide.u32 	%rd1739, %r5416, 4;
	add.s64 	%rd1740, %rd2398, %rd1739;
	ld.global.f32 	%f2308, [%rd1740];
	add.f32 	%f2309, %f2307, %f2308;
	setp.ge.f32 	%p1639, %f2309, 0f3F800000;
	selp.f32 	%f2310, 0f3F800000, 0f00000000, %p1639;
	add.s64 	%rd1741, %rd3, %rd1737;
	st.global.f32 	[%rd1741], %f2310;
	selp.f32 	%f2311, 0f00000000, %f2309, %p1639;
	st.global.f32 	[%rd1738], %f2311;
$L__BB4_1102:
	add.s32 	%r5417, %r1848, %r55;
	add.s32 	%r6915, %r5417, %r55;
	shl.b32 	%r5418, %r55, 3;
	add.s32 	%r6914, %r6914, %r5418;
	shl.b32 	%r5419, %r55, 2;
	add.s32 	%r6913, %r6913, %r5419;
	add.s32 	%r6912, %r6912, %r5419;
	mul.wide.u32 	%rd1742, %r55, 16;
	add.s64 	%rd2398, %rd2398, %rd1742;
	add.s32 	%r6911, %r6911, %r5419;
	add.s32 	%r6910, %r6910, %r5419;
	add.s32 	%r6909, %r6909, %r5419;
	add.s32 	%r6908, %r6908, %r5419;
	add.s32 	%r6907, %r6907, %r5419;
	add.s32 	%r6906, %r6906, %r5419;
	setp.lt.u32 	%p1640, %r6915, 32;
	@%p1640 bra 	$L__BB4_1094;
$L__BB4_1103:
	add.s32 	%r1859, %r1820, %r60;
	setp.gt.u32 	%p1641, %r1859, 63;
	@%p1641 bra 	$L__BB4_1516;
	setp.gt.u32 	%p1642, %r7103, 31;
	@%p1642 bra 	$L__BB4_1126;
	add.s32 	%r1860, %r1859, %r1;
	mul.lo.s32 	%r1861, %r1860, %r2568;
	shl.b32 	%r1862, %r1859, 5;
	and.b32  	%r1863, %r63, 3;
	setp.eq.s32 	%p1643, %r1863, 0;
	mov.u32 	%r6916, %r7103;
	@%p1643 bra 	$L__BB4_1115;
	setp.ge.s32 	%p1644, %r1860, %r2567;
	setp.ge.s32 	%p1645, %r64, %r2568;
	or.pred  	%p1646, %p1644, %p1645;
	@%p1646 bra 	$L__BB4_1108;
	add.s32 	%r5422, %r64, %r1861;
	mul.wide.s32 	%rd1743, %r5422, 4;
	add.s64 	%rd1744, %rd5, %rd1743;
	ld.global.f32 	%f2313, [%rd1744];
	add.s32 	%r5423, %r1862, %r7103;
	shl.b32 	%r5424, %r5423, 1;
	mov.u32 	%r5425, _ZZ14linear_fuse_ifPfS_S_S_S_iiiE2Cs;
	add.s32 	%r5426, %r5425, %r5424;
	ld.shared.u16 	%rs324, [%r5426];
	// begin inline asm
	{  cvt.f32.f16 %f2312, %rs324;}

	// end inline asm
	add.f32 	%f2314, %f2313, %f2312;
	mul.wide.u32 	%rd1745, %r64, 4;
	add.s64 	%rd1746, %rd2416, %rd1745;
	ld.global.f32 	%f2315, [%rd1746];
	add.f32 	%f2316, %f2314, %f2315;
	setp.ge.f32 	%p1647, %f2316, 0f3F800000;
	selp.f32 	%f2317, 0f3F800000, 0f00000000, %p1647;
	add.s64 	%rd1747, %rd3, %rd1743;
	st.global.f32 	[%rd1747], %f2317;
	selp.f32 	%f2318, 0f00000000, %f2316, %p1647;
	st.global.f32 	[%rd1744], %f2318;
$L__BB4_1108:
	setp.eq.s32 	%p1648, %r1863, 1;
	mov.u32 	%r6916, %r61;
	@%p1648 bra 	$L__BB4_1115;
	setp.ge.s32 	%p1649, %r1860, %r2567;
	setp.ge.s32 	%p1650, %r65, %r2568;
	or.pred  	%p1651, %p1649, %p1650;
	@%p1651 bra 	$L__BB4_1111;
	add.s32 	%r5427, %r65, %r1861;
	mul.wide.s32 	%rd1748, %r5427, 4;
	add.s64 	%rd1749, %rd5, %rd1748;
	ld.global.f32 	%f2320, [%rd1749];
	add.s32 	%r5428, %r1862, %r61;
	shl.b32 	%r5429, %r5428, 1;
	mov.u32 	%r5430, _ZZ14linear_fuse_ifPfS_S_S_S_iiiE2Cs;
	add.s32 	%r5431, %r5430, %r5429;
	ld.shared.u16 	%rs325, [%r5431];
	// begin inline asm
	{  cvt.f32.f16 %f2319, %rs325;}

	// end inline asm
	add.f32 	%f2321, %f2320, %f2319;
	ld.global.f32 	%f2322, [%rd8];
	add.f32 	%f2323, %f2321, %f2322;
	setp.ge.f32 	%p1652, %f2323, 0f3F800000;
	selp.f32 	%f2324, 0f3F800000, 0f00000000, %p1652;
	add.s64 	%rd1750, %rd3, %rd1748;
	st.global.f32 	[%rd1750], %f2324;
	selp.f32 	%f2325, 0f00000000, %f2323, %p1652;
	st.global.f32 	[%rd1749], %f2325;
$L__BB4_1111:
	setp.eq.s32 	%p1653, %r1863, 2;
	mov.u32 	%r6916, %r66;
	@%p1653 bra 	$L__BB4_1115;
	setp.ge.s32 	%p1654, %r1860, %r2567;
	add.s32 	%r1865, %r65, %r55;
	setp.ge.s32 	%p1655, %r1865, %r2568;
	or.pred  	%p1656, %p1654, %p1655;
	@%p1656 bra 	$L__BB4_1114;
	add.s32 	%r5432, %r1865, %r1861;
	mul.wide.s32 	%rd1751, %r5432, 4;
	add.s64 	%rd1752, %rd5, %rd1751;
	ld.global.f32 	%f2327, [%rd1752];
	add.s32 	%r5433, %r1862, %r66;
	shl.b32 	%r5434, %r5433, 1;
	mov.u32 	%r5435, _ZZ14linear_fuse_ifPfS_S_S_S_iiiE2Cs;
	add.s32 	%r5436, %r5435, %r5434;
	ld.shared.u16 	%rs326, [%r5436];
	// begin inline asm
	{  cvt.f32.f16 %f2326, %rs326;}

	// end inline asm
	add.f32 	%f2328, %f2327, %f2326;
	mul.wide.s32 	%rd1753, %r55, 4;
	add.s64 	%rd1754, %rd8, %rd1753;
	ld.global.f32 	%f2329, [%rd1754];
	add.f32 	%f2330, %f2328, %f2329;
	setp.ge.f32 	%p1657, %f2330, 0f3F800000;
	selp.f32 	%f2331, 0f3F800000, 0f00000000, %p1657;
	add.s64 	%rd1755, %rd3, %rd1751;
	st.global.f32 	[%rd1755], %f2331;
	selp.f32 	%f2332, 0f00000000, %f2330, %p1657;
	st.global.f32 	[%rd1752], %f2332;
$L__BB4_1114:
	add.s32 	%r6916, %r66, %r55;
$L__BB4_1115:
	setp.lt.u32 	%p1658, %r62, 3;
	@%p1658 bra 	$L__BB4_1126;
	shl.b32 	%r5438, %r55, 1;
	mul.lo.s32 	%r5439, %r55, 3;
	add.s32 	%r6917, %r6916, %r2;
	add.s32 	%r6924, %r6917, %r55;
	add.s32 	%r6923, %r6924, %r1861;
	add.s32 	%r6922, %r6917, %r5438;
	add.s32 	%r6918, %r6917, %r1861;
	add.s32 	%r6921, %r6918, %r5438;
	add.s32 	%r6920, %r6917, %r5439;
	add.s32 	%r6919, %r6918, %r5439;
	mov.u32 	%r6925, _ZZ14linear_fuse_ifPfS_S_S_S_iiiE2Cs;
	mov.u64 	%rd2399, %rd2416;
	mov.u32 	%r6926, %r6916;
$L__BB4_1117:
	setp.ge.s32 	%p1659, %r1860, %r2567;
	setp.ge.s32 	%p1660, %r6917, %r2568;
	or.pred  	%p1661, %p1659, %p1660;
	@%p1661 bra 	$L__BB4_1119;
	mul.wide.s32 	%rd1756, %r6918, 4;
	add.s64 	%rd1757, %rd5, %rd1756;
	ld.global.f32 	%f2334, [%rd1757];
	mad.lo.s32 	%r5441, %r60, 1472, %r6916;
	shl.b32 	%r5442, %r54, 5;
	add.s32 	%r5443, %r5441, %r5442;
	shl.b32 	%r5444, %r5443, 1;
	add.s32 	%r5445, %r6925, %r5444;
	ld.shared.u16 	%rs327, [%r5445];
	// begin inline asm
	{  cvt.f32.f16 %f2333, %rs327;}

	// end inline asm
	add.f32 	%f2335, %f2334, %f2333;
	add.s32 	%r5446, %r6916, %r2;
	mul.wide.u32 	%rd1758, %r5446, 4;
	add.s64 	%rd1759, %rd2399, %rd1758;
	ld.global.f32 	%f2336, [%rd1759];
	add.f32 	%f2337, %f2335, %f2336;
	setp.ge.f32 	%p1662, %f2337, 0f3F800000;
	selp.f32 	%f2338, 0f3F800000, 0f00000000, %p1662;
	add.s64 	%rd1760, %rd3, %rd1756;
	st.global.f32 	[%rd1760], %f2338;
	selp.f32 	%f2339, 0f00000000, %f2337, %p1662;
	st.global.f32 	[%rd1757], %f2339;
$L__BB4_1119:
	setp.ge.s32 	%p1663, %r1860, %r2567;
	setp.ge.s32 	%p1664, %r6924, %r2568;
	or.pred  	%p1665, %p1663, %p1664;
	@%p1665 bra 	$L__BB4_1121;
	mul.wide.s32 	%rd1761, %r6923, 4;
	add.s64 	%rd1762, %rd5, %rd1761;
	ld.global.f32 	%f2341, [%rd1762];
	add.s32 	%r5447, %r55, %r6916;
	mad.lo.s32 	%r5448, %r60, 1472, %r5447;
	shl.b32 	%r5449, %r54, 5;
	add.s32 	%r5450, %r5448, %r5449;
	shl.b32 	%r5451, %r5450, 1;
	add.s32 	%r5452, %r6925, %r5451;
	ld.shared.u16 	%rs328, [%r5452];
	// begin inline asm
	{  cvt.f32.f16 %f2340, %rs328;}

	// end inline asm
	add.f32 	%f2342, %f2341, %f2340;
	add.s32 	%r5453, %r5447, %r2;
	mul.wide.u32 	%rd1763, %r5453, 4;
	add.s64 	%rd1764, %rd2399, %rd1763;
	ld.global.f32 	%f2343, [%rd1764];
	add.f32 	%f2344, %f2342, %f2343;
	setp.ge.f32 	%p1666, %f2344, 0f3F800000;
	selp.f32 	%f2345, 0f3F800000, 0f00000000, %p1666;
	add.s64 	%rd1765, %rd3, %rd1761;
	st.global.f32 	[%rd1765], %f2345;
	selp.f32 	%f2346, 0f00000000, %f2344, %p1666;
	st.global.f32 	[%rd1762], %f2346;
$L__BB4_1121:
	setp.ge.s32 	%p1667, %r1860, %r2567;
	add.s32 	%r1886, %r6926, %r55;
	setp.ge.s32 	%p1668, %r6922, %r2568;
	or.pred  	%p1669, %p1667, %p1668;
	@%p1669 bra 	$L__BB4_1123;
	mul.wide.s32 	%rd1766, %r6921, 4;
	add.s64 	%rd1767, %rd5, %rd1766;
	ld.global.f32 	%f2348, [%rd1767];
	mad.lo.s32 	%r5454, %r60, 1472, %r6916;
	shl.b32 	%r5455, %r54, 5;
	add.s32 	%r5456, %r5454, %r5455;
	add.s32 	%r5458, %r5456, %r5438;
	shl.b32 	%r5459, %r5458, 1;
	add.s32 	%r5460, %r6925, %r5459;
	ld.shared.u16 	%rs329, [%r5460];
	// begin inline asm
	{  cvt.f32.f16 %f2347, %rs329;}

	// end inline asm
	add.f32 	%f2349, %f2348, %f2347;
	add.s32 	%r5461, %r6916, %r2;
	add.s32 	%r5462, %r5461, %r5438;
	mul.wide.u32 	%rd1768, %r5462, 4;
	add.s64 	%rd1769, %rd2399, %rd1768;
	ld.global.f32 	%f2350, [%rd1769];
	add.f32 	%f2351, %f2349, %f2350;
	setp.ge.f32 	%p1670, %f2351, 0f3F800000;
	selp.f32 	%f2352, 0f3F800000, 0f00000000, %p1670;
	add.s64 	%rd1770, %rd3, %rd1766;
	st.global.f32 	[%rd1770], %f2352;
	selp.f32 	%f2353, 0f00000000, %f2351, %p1670;
	st.global.f32 	[%rd1767], %f2353;
$L__BB4_1123:
	setp.ge.s32 	%p1671, %r1860, %r2567;
	add.s32 	%r1887, %r1886, %r55;
	setp.ge.s32 	%p1672, %r6920, %r2568;
	or.pred  	%p1673, %p1671, %p1672;
	@%p1673 bra 	$L__BB4_1125;
	mul.wide.s32 	%rd1771, %r6919, 4;
	add.s64 	%rd1772, %rd5, %rd1771;
	ld.global.f32 	%f2355, [%rd1772];
	mad.lo.s32 	%r5463, %r60, 1472, %r6916;
	shl.b32 	%r5464, %r54, 5;
	add.s32 	%r5465, %r5463, %r5464;
	add.s32 	%r5467, %r5465, %r5439;
	shl.b32 	%r5468, %r5467, 1;
	add.s32 	%r5469, %r6925, %r5468;
	ld.shared.u16 	%rs330, [%r5469];
	// begin inline asm
	{  cvt.f32.f16 %f2354, %rs330;}

	// end inline asm
	add.f32 	%f2356, %f2355, %f2354;
	add.s32 	%r5470, %r6916, %r2;
	add.s32 	%r5471, %r5470, %r5439;
	mul.wide.u32 	%rd1773, %r5471, 4;
	add.s64 	%rd1774, %rd2399, %rd1773;
	ld.global.f32 	%f2357, [%rd1774];
	add.f32 	%f2358, %f2356, %f2357;
	setp.ge.f32 	%p1674, %f2358, 0f3F800000;
	selp.f32 	%f2359, 0f3F800000, 0f00000000, %p1674;
	add.s64 	%rd1775, %rd3, %rd1771;
	st.global.f32 	[%rd1775], %f2359;
	selp.f32 	%f2360, 0f00000000, %f2358, %p1674;
	st.global.f32 	[%rd1772], %f2360;
$L__BB4_1125:
	add.s32 	%r5472, %r1887, %r55;
	add.s32 	%r6926, %r5472, %r55;
	shl.b32 	%r5473, %r55, 3;
	add.s32 	%r6925, %r6925, %r5473;
	shl.b32 	%r5474, %r55, 2;
	add.s32 	%r6924, %r6924, %r5474;
	add.s32 	%r6923, %r6923, %r5474;
	mul.wide.u32 	%rd1776, %r55, 16;
	add.s64 	%rd2399, %rd2399, %rd1776;
	add.s32 	%r6922, %r6922, %r5474;
	add.s32 	%r6921, %r6921, %r5474;
	add.s32 	%r6920, %r6920, %r5474;
	add.s32 	%r6919, %r6919, %r5474;
	add.s32 	%r6918, %r6918, %r5474;
	add.s32 	%r6917, %r6917, %r5474;
	setp.lt.u32 	%p1675, %r6926, 32;
	@%p1675 bra 	$L__BB4_1117;
$L__BB4_1126:
	add.s32 	%r1898, %r1859, %r60;
	setp.gt.u32 	%p1676, %r1898, 63;
	@%p1676 bra 	$L__BB4_1516;
	setp.gt.u32 	%p1677, %r7103, 31;
	@%p1677 bra 	$L__BB4_1149;
	add.s32 	%r1899, %r1898, %r1;
	mul.lo.s32 	%r1900, %r1899, %r2568;
	shl.b32 	%r1901, %r1898, 5;
	and.b32  	%r1902, %r63, 3;
	setp.eq.s32 	%p1678, %r1902, 0;
	mov.u32 	%r6927, %r7103;
	@%p1678 bra 	$L__BB4_1138;
	setp.ge.s32 	%p1679, %r1899, %r2567;
	setp.ge.s32 	%p1680, %r64, %r2568;
	or.pred  	%p1681, %p1679, %p1680;
	@%p1681 bra 	$L__BB4_1131;
	add.s32 	%r5477, %r64, %r1900;
	mul.wide.s32 	%rd1777, %r5477, 4;
	add.s64 	%rd1778, %rd5, %rd1777;
	ld.global.f32 	%f2362, [%rd1778];
	add.s32 	%r5478, %r1901, %r7103;
	shl.b32 	%r5479, %r5478, 1;
	mov.u32 	%r5480, _ZZ14linear_fuse_ifPfS_S_S_S_iiiE2Cs;
	add.s32 	%r5481, %r5480, %r5479;
	ld.shared.u16 	%rs331, [%r5481];
	// begin inline asm
	{  cvt.f32.f16 %f2361, %rs331;}

	// end inline asm
	add.f32 	%f2363, %f2362, %f2361;
	mul.wide.u32 	%rd1779, %r64, 4;
	add.s64 	%rd1780, %rd2416, %rd1779;
	ld.global.f32 	%f2364, [%rd1780];
	add.f32 	%f2365, %f2363, %f2364;
	setp.ge.f32 	%p1682, %f2365, 0f3F800000;
	selp.f32 	%f2366, 0f3F800000, 0f00000000, %p1682;
	add.s64 	%rd1781, %rd3, %rd1777;
	st.global.f32 	[%rd1781], %f2366;
	selp.f32 	%f2367, 0f00000000, %f2365, %p1682;
	st.global.f32 	[%rd1778], %f2367;
$L__BB4_1131:
	setp.eq.s32 	%p1683, %r1902, 1;
	mov.u32 	%r6927, %r61;
	@%p1683 bra 	$L__BB4_1138;
	setp.ge.s32 	%p1684, %r1899, %r2567;
	setp.ge.s32 	%p1685, %r65, %r2568;
	or.pred  	%p1686, %p1684, %p1685;
	@%p1686 bra 	$L__BB4_1134;
	add.s32 	%r5482, %r65, %r1900;
	mul.wide.s32 	%rd1782, %r5482, 4;
	add.s64 	%rd1783, %rd5, %rd1782;
	ld.global.f32 	%f2369, [%rd1783];
	add.s32 	%r5483, %r1901, %r61;
	shl.b32 	%r5484, %r5483, 1;
	mov.u32 	%r5485, _ZZ14linear_fuse_ifPfS_S_S_S_iiiE2Cs;
	add.s32 	%r5486, %r5485, %r5484;
	ld.shared.u16 	%rs332, [%r5486];
	// begin inline asm
	{  cvt.f32.f16 %f2368, %rs332;}

	// end inline asm
	add.f32 	%f2370, %f2369, %f2368;
	ld.global.f32 	%f2371, [%rd8];
	add.f32 	%f2372, %f2370, %f2371;
	setp.ge.f32 	%p1687, %f2372, 0f3F800000;
	selp.f32 	%f2373, 0f3F800000, 0f00000000, %p1687;
	add.s64 	%rd1784, %rd3, %rd1782;
	st.global.f32 	[%rd1784], %f2373;
	selp.f32 	%f2374, 0f00000000, %f2372, %p1687;
	st.global.f32 	[%rd1783], %f2374;
$L__BB4_1134:
	setp.eq.s32 	%p1688, %r1902, 2;
	mov.u32 	%r6927, %r66;
	@%p1688 bra 	$L__BB4_1138;
	setp.ge.s32 	%p1689, %r1899, %r2567;
	add.s32 	%r1904, %r65, %r55;
	setp.ge.s32 	%p1690, %r1904, %r2568;
	or.pred  	%p1691, %p1689, %p1690;
	@%p1691 bra 	$L__BB4_1137;
	add.s32 	%r5487, %r1904, %r1900;
	mul.wide.s32 	%rd1785, %r5487, 4;
	add.s64 	%rd1786, %rd5, %rd1785;
	ld.global.f32 	%f2376, [%rd1786];
	add.s32 	%r5488, %r1901, %r66;
	shl.b32 	%r5489, %r5488, 1;
	mov.u32 	%r5490, _ZZ14linear_fuse_ifPfS_S_S_S_iiiE2Cs;
	add.s32 	%r5491, %r5490, %r5489;
	ld.shared.u16 	%rs333, [%r5491];
	// begin inline asm
	{  cvt.f32.f16 %f2375, %rs333;}

	// end inline asm
	add.f32 	%f2377, %f2376, %f2375;
	mul.wide.s32 	%rd1787, %r55, 4;
	add.s64 	%rd1788, %rd8, %rd1787;
	ld.global.f32 	%f2378, [%rd1788];
	add.f32 	%f2379, %f2377, %f2378;
	setp.ge.f32 	%p1692, %f2379, 0f3F800000;
	selp.f32 	%f2380, 0f3F800000, 0f00000000, %p1692;
	add.s64 	%rd1789, %rd3, %rd1785;
	st.global.f32 	[%rd1789], %f2380;
	selp.f32 	%f2381, 0f00000000, %f2379, %p1692;
	st.global.f32 	[%rd1786], %f2381;
$L__BB4_1137:
	add.s32 	%r6927, %r66, %r55;
$L__BB4_1138:
	setp.lt.u32 	%p1693, %r62, 3;
	@%p1693 bra 	$L__BB4_1149;
	shl.b32 	%r5493, %r55, 1;
	mul.lo.s32 	%r5494, %r55, 3;
	add.s32 	%r6928, %r6927, %r2;
	add.s32 	%r6935, %r6928, %r55;
	add.s32 	%r6934, %r6935, %r1900;
	add.s32 	%r6933, %r6928, %r5493;
	add.s32 	%r6929, %r6928, %r1900;
	add.s32 	%r6932, %r6929, %r5493;
	add.s32 	%r6931, %r6928, %r5494;
	add.s32 	%r6930, %r6929, %r5494;
	mov.u32 	%r6936, _ZZ14linear_fuse_ifPfS_S_S_S_iiiE2Cs;
	mov.u64 	%rd2400, %rd2416;
	mov.u32 	%r6937, %r6927;
$L__BB4_1140:
	setp.ge.s32 	%p1694, %r1899, %r2567;
	setp.ge.s32 	%p1695, %r6928, %r2568;
	or.pred  	%p1696, %p1694, %p1695;
	@%p1696 bra 	$L__BB4_1142;
	mul.wide.s32 	%rd1790, %r6929, 4;
	add.s64 	%rd1791, %rd5, %rd1790;
	ld.global.f32 	%f2383, [%rd1791];
	mad.lo.s32 	%r5496, %r60, 1504, %r6927;
	shl.b32 	%r5497, %r54, 5;
	add.s32 	%r5498, %r5496, %r5497;
	shl.b32 	%r5499, %r5498, 1;
	add.s32 	%r5500, %r6936, %r5499;
	ld.shared.u16 	%rs334, [%r5500];
	// begin inline asm
	{  cvt.f32.f16 %f2382, %rs334;}

	// end inline asm
	add.f32 	%f2384, %f2383, %f2382;
	add.s32 	%r5501, %r6927, %r2;
	mul.wide.u32 	%rd1792, %r5501, 4;
	add.s64 	%rd1793, %rd2400, %rd1792;
	ld.global.f32 	%f2385, [%rd1793];
	add.f32 	%f2386, %f2384, %f2385;
	setp.ge.f32 	%p1697, %f2386, 0f3F800000;
	selp.f32 	%f2387, 0f3F800000, 0f00000000, %p1697;
	add.s64 	%rd1794, %rd3, %rd1790;
	st.global.f32 	[%rd1794], %f2387;
	selp.f32 	%f2388, 0f00000000, %f2386, %p1697;
	st.global.f32 	[%rd1791], %f2388;
$L__BB4_1142:
	setp.ge.s32 	%p1698, %r1899, %r2567;
	setp.ge.s32 	%p1699, %r6935, %r2568;
	or.pred  	%p1700, %p1698, %p1699;
	@%p1700 bra 	$L__BB4_1144;
	mul.wide.s32 	%rd1795, %r6934, 4;
	add.s64 	%rd1796, %rd5, %rd1795;
	ld.global.f32 	%f2390, [%rd1796];
	add.s32 	%r5502, %r55, %r6927;
	mad.lo.s32 	%r5503, %r60, 1504, %r5502;
	shl.b32 	%r5504, %r54, 5;
	add.s32 	%r5505, %r5503, %r5504;
	shl.b32 	%r5506, %r5505, 1;
	add.s32 	%r5507, %r6936, %r5506;
	ld.shared.u16 	%rs335, [%r5507];
	// begin inline asm
	{  cvt.f32.f16 %f2389, %rs335;}

	// end inline asm
	add.f32 	%f2391, %f2390, %f2389;
	add.s32 	%r5508, %r5502, %r2;
	mul.wide.u32 	%rd1797, %r5508, 4;
	add.s64 	%rd1798, %rd2400, %rd1797;
	ld.global.f32 	%f2392, [%rd1798];
	add.f32 	%f2393, %f2391, %f2392;
	setp.ge.f32 	%p1701, %f2393, 0f3F800000;
	selp.f32 	%f2394, 0f3F800000, 0f00000000, %p1701;
	add.s64 	%rd1799, %rd3, %rd1795;
	st.global.f32 	[%rd1799], %f2394;
	selp.f32 	%f2395, 0f00000000, %f2393, %p1701;
	st.global.f32 	[%rd1796], %f2395;
$L__BB4_1144:
	setp.ge.s32 	%p1702, %r1899, %r2567;
	add.s32 	%r1925, %r6937, %r55;
	setp.ge.s32 	%p1703, %r6933, %r2568;
	or.pred  	%p1704, %p1702, %p1703;
	@%p1704 bra 	$L__BB4_1146;
	mul.wide.s32 	%rd1800, %r6932, 4;
	add.s64 	%rd1801, %rd5, %rd1800;
	ld.global.f32 	%f2397, [%rd1801];
	mad.lo.s32 	%r5509, %r60, 1504, %r6927;
	shl.b32 	%r5510, %r54, 5;
	add.s32 	%r5511, %r5509, %r5510;
	add.s32 	%r5513, %r5511, %r5493;
	shl.b32 	%r5514, %r5513, 1;
	add.s32 	%r5515, %r6936, %r5514;
	ld.shared.u16 	%rs336, [%r5515];
	// begin inline asm
	{  cvt.f32.f16 %f2396, %rs336;}

	// end inline asm
	add.f32 	%f2398, %f2397, %f2396;
	add.s32 	%r5516, %r6927, %r2;
	add.s32 	%r5517, %r5516, %r5493;
	mul.wide.u32 	%rd1802, %r5517, 4;
	add.s64 	%rd1803, %rd2400, %rd1802;
	ld.global.f32 	%f2399, [%rd1803];
	add.f32 	%f2400, %f2398, %f2399;
	setp.ge.f32 	%p1705, %f2400, 0f3F800000;
	selp.f32 	%f2401, 0f3F800000, 0f00000000, %p1705;
	add.s64 	%rd1804, %rd3, %rd1800;
	st.global.f32 	[%rd1804], %f2401;
	selp.f32 	%f2402, 0f00000000, %f2400, %p1705;
	st.global.f32 	[%rd1801], %f2402;
$L__BB4_1146:
	setp.ge.s32 	%p1706, %r1899, %r2567;
	add.s32 	%r1926, %r1925, %r55;
	setp.ge.s32 	%p1707, %r6931, %r2568;
	or.pred  	%p1708, %p1706, %p1707;
	@%p1708 bra 	$L__BB4_1148;
	mul.wide.s32 	%rd1805, %r6930, 4;
	add.s64 	%rd1806, %rd5, %rd1805;
	ld.global.f32 	%f2404, [%rd1806];
	mad.lo.s32 	%r5518, %r60, 1504, %r6927;
	shl.b32 	%r5519, %r54, 5;
	add.s32 	%r5520, %r5518, %r5519;
	add.s32 	%r5522, %r5520, %r5494;
	shl.b32 	%r5523, %r5522, 1;
	add.s32 	%r5524, %r6936, %r5523;
	ld.shared.u16 	%rs337, [%r5524];
	// begin inline asm
	{  cvt.f32.f16 %f2403, %rs337;}

	// end inline asm
	add.f32 	%f2405, %f2404, %f2403;
	add.s32 	%r5525, %r6927, %r2;
	add.s32 	%r5526, %r5525, %r5494;
	mul.wide.u32 	%rd1807, %r5526, 4;
	add.s64 	%rd1808, %rd2400, %rd1807;
	ld.global.f32 	%f2406, [%rd1808];
	add.f32 	%f2407, %f2405, %f2406;
	setp.ge.f32 	%p1709, %f2407, 0f3F800000;
	selp.f32 	%f2408, 0f3F800000, 0f00000000, %p1709;
	add.s64 	%rd1809, %rd3, %rd1805;
	st.global.f32 	[%rd1809], %f2408;
	selp.f32 	%f2409, 0f00000000, %f2407, %p1709;
	st.global.f32 	[%rd1806], %f2409;
$L__BB4_1148:
	add.s32 	%r5527, %r1926, %r55;
	add.s32 	%r6937, %r5527, %r55;
	shl.b32 	%r5528, %r55, 3;
	add.s32 	%r6936, %r6936, %r5528;
	shl.b32 	%r5529, %r55, 2;
	add.s32 	%r6935, %r6935, %r5529;
	add.s32 	%r6934, %r6934, %r5529;
	mul.wide.u32 	%rd1810, %r55, 16;
	add.s64 	%rd2400, %rd2400, %rd1810;
	add.s32 	%r6933, %r6933, %r5529;
	add.s32 	%r6932, %r6932, %r5529;
	add.s32 	%r6931, %r6931, %r5529;
	add.s32 	%r6930, %r6930, %r5529;
	add.s32 	%r6929, %r6929, %r5529;
	add.s32 	%r6928, %r6928, %r5529;
	setp.lt.u32 	%p1710, %r6937, 32;
	@%p1710 bra 	$L__BB4_1140;
$L__BB4_1149:
	add.s32 	%r1937, %r1898, %r60;
	setp.gt.u32 	%p1711, %r1937, 63;
	@%p1711 bra 	$L__BB4_1516;
	setp.gt.u32 	%p1712, %r7103, 31;
	@%p1712 bra 	$L__BB4_1172;
	add.s32 	%r1938, %r1937, %r1;
	mul.lo.s32 	%r1939, %r1938, %r2568;
	shl.b32 	%r1940, %r1937, 5;
	and.b32  	%r1941, %r63, 3;
	setp.eq.s32 	%p1713, %r1941, 0;
	mov.u32 	%r6938, %r7103;
	@%p1713 bra 	$L__BB4_1161;
	setp.ge.s32 	%p1714, %r1938, %r2567;
	setp.ge.s32 	%p1715, %r64, %r2568;
	or.pred  	%p1716, %p1714, %p1715;
	@%p1716 bra 	$L__BB4_1154;
	add.s32 	%r5532, %r64, %r1939;
	mul.wide.s32 	%rd1811, %r5532, 4;
	add.s64 	%rd1812, %rd5, %rd1811;
	ld.global.f32 	%f2411, [%rd1812];
	add.s32 	%r5533, %r1940, %r7103;
	shl.b32 	%r5534, %r5533, 1;
	mov.u32 	%r5535, _ZZ14linear_fuse_ifPfS_S_S_S_iiiE2Cs;
	add.s32 	%r5536, %r5535, %r5534;
	ld.shared.u16 	%rs338, [%r5536];
	// begin inline asm
	{  cvt.f32.f16 %f2410, %rs338;}

	// end inline asm
	add.f32 	%f2412, %f2411, %f2410;
	mul.wide.u32 	%rd1813, %r64, 4;
	add.s64 	%rd1814, %rd2416, %rd1813;
	ld.global.f32 	%f2413, [%rd1814];
	add.f32 	%f2414, %f2412, %f2413;
	setp.ge.f32 	%p1717, %f2414, 0f3F800000;
	selp.f32 	%f2415, 0f3F800000, 0f00000000, %p1717;
	add.s64 	%rd1815, %rd3, %rd1811;
	st.global.f32 	[%rd1815], %f2415;
	selp.f32 	%f2416, 0f00000000, %f2414, %p1717;
	st.global.f32 	[%rd1812], %f2416;
$L__BB4_1154:
	setp.eq.s32 	%p1718, %r1941, 1;
	mov.u32 	%r6938, %r61;
	@%p1718 bra 	$L__BB4_1161;
	setp.ge.s32 	%p1719, %r1938, %r2567;
	setp.ge.s32 	%p1720, %r65, %r2568;
	or.pred  	%p1721, %p1719, %p1720;
	@%p1721 bra 	$L__BB4_1157;
	add.s32 	%r5537, %r65, %r1939;
	mul.wide.s32 	%rd1816, %r5537, 4;
	add.s64 	%rd1817, %rd5, %rd1816;
	ld.global.f32 	%f2418, [%rd1817];
	add.s32 	%r5538, %r1940, %r61;
	shl.b32 	%r5539, %r5538, 1;
	mov.u32 	%r5540, _ZZ14linear_fuse_ifPfS_S_S_S_iiiE2Cs;
	add.s32 	%r5541, %r5540, %r5539;
	ld.shared.u16 	%rs339, [%r5541];
	// begin inline asm
	{  cvt.f32.f16 %f2417, %rs339;}

	// end inline asm
	add.f32 	%f2419, %f2418, %f2417;
	ld.global.f32 	%f2420, [%rd8];
	add.f32 	%f2421, %f2419, %f2420;
	setp.ge.f32 	%p1722, %f2421, 0f3F800000;
	selp.f32 	%f2422, 0f3F800000, 0f00000000, %p1722;
	add.s64 	%rd1818, %rd3, %rd1816;
	st.global.f32 	[%rd1818], %f2422;
	selp.f32 	%f2423, 0f00000000, %f2421, %p1722;
	st.global.f32 	[%rd1817], %f2423;
$L__BB4_1157:
	setp.eq.s32 	%p1723, %r1941, 2;
	mov.u32 	%r6938, %r66;
	@%p1723 bra 	$L__BB4_1161;
	setp.ge.s32 	%p1724, %r1938, %r2567;
	add.s32 	%r1943, %r65, %r55;
	setp.ge.s32 	%p1725, %r1943, %r2568;
	or.pred  	%p1726, %p1724, %p1725;
	@%p1726 bra 	$L__BB4_1160;
	add.s32 	%r5542, %r1943, %r1939;
	mul.wide.s32 	%rd1819, %r5542, 4;
	add.s64 	%rd1820, %rd5, %rd1819;
	ld.global.f32 	%f2425, [%rd1820];
	add.s32 	%r5543, %r1940, %r66;
	shl.b32 	%r5544, %r5543, 1;
	mov.u32 	%r5545, _ZZ14linear_fuse_ifPfS_S_S_S_iiiE2Cs;
	add.s32 	%r5546, %r5545, %r5544;
	ld.shared.u16 	%rs340, [%r5546];
	// begin inline asm
	{  cvt.f32.f16 %f2424, %rs340;}

	// end inline asm
	add.f32 	%f2426, %f2425, %f2424;
	mul.wide.s32 	%rd1821, %r55, 4;
	add.s64 	%rd1822, %rd8, %rd1821;
	ld.global.f32 	%f2427, [%rd1822];
	add.f32 	%f2428, %f2426, %f2427;
	setp.ge.f32 	%p1727, %f2428, 0f3F800000;
	selp.f32 	%f2429, 0f3F800000, 0f00000000, %p1727;
	add.s64 	%rd1823, %rd3, %rd1819;
	st.global.f32 	[%rd1823], %f2429;
	selp.f32 	%f2430, 0f00000000, %f2428, %p1727;
	st.global.f32 	[%rd1820], %f2430;
$L__BB4_1160:
	add.s32 	%r6938, %r66, %r55;
$L__BB4_1161:
	setp.lt.u32 	%p1728, %r62, 3;
	@%p1728 bra 	$L__BB4_1172;
	shl.b32 	%r5548, %r55, 1;
	mul.lo.s32 	%r5549, %r55, 3;
	add.s32 	%r6939, %r6938, %r2;
	add.s32 	%r6946, %r6939, %r55;
	add.s32 	%r6945, %r6946, %r1939;
	add.s32 	%r6944, %r6939, %r5548;
	add.s32 	%r6940, %r6939, %r1939;
	add.s32 	%r6943, %r6940, %r5548;
	add.s32 	%r6942, %r6939, %r5549;
	add.s32 	%r6941, %r6940, %r5549;
	mov.u32 	%r6947, _ZZ14linear_fuse_ifPfS_S_S_S_iiiE2Cs;
	mov.u64 	%rd2401, %rd2416;
	mov.u32 	%r6948, %r6938;
$L__BB4_1163:
	setp.ge.s32 	%p1729, %r1938, %r2567;
	setp.ge.s32 	%p1730, %r6939, %r2568;
	or.pred  	%p1731, %p1729, %p1730;
	@%p1731 bra 	$L__BB4_1165;
	mul.wide.s32 	%rd1824, %r6940, 4;
	add.s64 	%rd1825, %rd5, %rd1824;
	ld.global.f32 	%f2432, [%rd1825];
	mad.lo.s32 	%r5551, %r60, 1536, %r6938;
	shl.b32 	%r5552, %r54, 5;
	add.s32 	%r5553, %r5551, %r5552;
	shl.b32 	%r5554, %r5553, 1;
	add.s32 	%r5555, %r6947, %r5554;
	ld.shared.u16 	%rs341, [%r5555];
	// begin inline asm
	{  cvt.f32.f16 %f2431, %rs341;}

	// end inline asm
	add.f32 	%f2433, %f2432, %f2431;
	add.s32 	%r5556, %r6938, %r2;
	mul.wide.u32 	%rd1826, %r5556, 4;
	add.s64 	%rd1827, %rd2401, %rd1826;
	ld.global.f32 	%f2434, [%rd1827];
	add.f32 	%f2435, %f2433, %f2434;
	setp.ge.f32 	%p1732, %f2435, 0f3F800000;
	selp.f32 	%f2436, 0f3F800000, 0f00000000, %p1732;
	add.s64 	%rd1828, %rd3, %rd1824;
	st.global.f32 	[%rd1828], %f2436;
	selp.f32 	%f2437, 0f00000000, %f2435, %p1732;
	st.global.f32 	[%rd1825], %f2437;
$L__BB4_1165:
	setp.ge.s32 	%p1733, %r1938, %r2567;
	setp.ge.s32 	%p1734, %r6946, %r2568;
	or.pred  	%p1735, %p1733, %p1734;
	@%p1735 bra 	$L__BB4_1167;
	mul.wide.s32 	%rd1829, %r6945, 4;
	add.s64 	%rd1830, %rd5, %rd1829;
	ld.global.f32 	%f2439, [%rd1830];
	add.s32 	%r5557, %r55, %r6938;
	mad.lo.s32 	%r5558, %r60, 1536, %r5557;
	shl.b32 	%r5559, %r54, 5;
	add.s32 	%r5560, %r5558, %r5559;
	shl.b32 	%r5561, %r5560, 1;
	add.s32 	%r5562, %r6947, %r5561;
	ld.shared.u16 	%rs342, [%r5562];
	// begin inline asm
	{  cvt.f32.f16 %f2438, %rs342;}

	// end inline asm
	add.f32 	%f2440, %f2439, %f2438;
	add.s32 	%r5563, %r5557, %r2;
	mul.wide.u32 	%rd1831, %r5563, 4;
	add.s64 	%rd1832, %rd2401, %rd1831;
	ld.global.f32 	%f2441, [%rd1832];
	add.f32 	%f2442, %f2440, %f2441;
	setp.ge.f32 	%p1736, %f2442, 0f3F800000;
	selp.f32 	%f2443, 0f3F800000, 0f00000000, %p1736;
	add.s64 	%rd1833, %rd3, %rd1829;
	st.global.f32 	[%rd1833], %f2443;
	selp.f32 	%f2444, 0f00000000, %f2442, %p1736;
	st.global.f32 	[%rd1830], %f2444;
$L__BB4_1167:
	setp.ge.s32 	%p1737, %r1938, %r2567;
	add.s32 	%r1964, %r6948, %r55;
	setp.ge.s32 	%p1738, %r6944, %r2568;
	or.pred  	%p1739, %p1737, %p1738;
	@%p1739 bra 	$L__BB4_1169;
	mul.wide.s32 	%rd1834, %r6943, 4;
	add.s64 	%rd1835, %rd5, %rd1834;
	ld.global.f32 	%f2446, [%rd1835];
	mad.lo.s32 	%r5564, %r60, 1536, %r6938;
	shl.b32 	%r5565, %r54, 5;
	add.s32 	%r5566, %r5564, %r5565;
	add.s32 	%r5568, %r5566, %r5548;
	shl.b32 	%r5569, %r5568, 1;
	add.s32 	%r5570, %r6947, %r5569;
	ld.shared.u16 	%rs343, [%r5570];
	// begin inline asm
	{  cvt.f32.f16 %f2445, %rs343;}

	// end inline asm
	add.f32 	%f2447, %f2446, %f2445;
	add.s32 	%r5571, %r6938, %r2;
	add.s32 	%r5572, %r5571, %r5548;
	mul.wide.u32 	%rd1836, %r5572, 4;
	add.s64 	%rd1837, %rd2401, %rd1836;
	ld.global.f32 	%f2448, [%rd1837];
	add.f32 	%f2449, %f2447, %f2448;
	setp.ge.f32 	%p1740, %f2449, 0f3F800000;
	selp.f32 	%f2450, 0f3F800000, 0f00000000, %p1740;
	add.s64 	%rd1838, %rd3, %rd1834;
	st.global.f32 	[%rd1838], %f2450;
	selp.f32 	%f2451, 0f00000000, %f2449, %p1740;
	st.global.f32 	[%rd1835], %f2451;
$L__BB4_1169:
	setp.ge.s32 	%p1741, %r1938, %r2567;
	add.s32 	%r1965, %r1964, %r55;
	setp.ge.s32 	%p1742, %r6942, %r2568;
	or.pred  	%p1743, %p1741, %p1742;
	@%p1743 bra 	$L__BB4_1171;
	mul.wide.s32 	%rd1839, %r6941, 4;
	add.s64 	%rd1840, %rd5, %rd1839;
	ld.global.f32 	%f2453, [%rd1840];
	mad.lo.s32 	%r5573, %r60, 1536, %r6938;
	shl.b32 	%r5574, %r54, 5;
	add.s32 	%r5575, %r5573, %r5574;
	add.s32 	%r5577, %r5575, %r5549;
	shl.b32 	%r5578, %r5577, 1;
	add.s32 	%r5579, %r6947, %r5578;
	ld.shared.u16 	%rs344, [%r5579];
	// begin inline asm
	{  cvt.f32.f16 %f2452, %rs344;}

	// end inline asm
	add.f32 	%f2454, %f2453, %f2452;
	add.s32 	%r5580, %r6938, %r2;
	add.s32 	%r5581, %r5580, %r5549;
	mul.wide.u32 	%rd1841, %r5581, 4;
	add.s64 	%rd1842, %rd2401, %rd1841;
	ld.global.f32 	%f2455, [%rd1842];
	add.f32 	%f2456, %f2454, %f2455;
	setp.ge.f32 	%p1744, %f2456, 0f3F800000;
	selp.f32 	%f2457, 0f3F800000, 0f00000000, %p1744;
	add.s64 	%rd1843, %rd3, %rd1839;
	st.global.f32 	[%rd1843], %f2457;
	selp.f32 	%f2458, 0f00000000, %f2456, %p1744;
	st.global.f32 	[%rd1840], %f2458;
$L__BB4_1171:
	add.s32 	%r5582, %r1965, %r55;
	add.s32 	%r6948, %r5582, %r55;
	shl.b32 	%r5583, %r55, 3;
	add.s32 	%r6947, %r6947, %r5583;
	shl.b32 	%r5584, %r55, 2;
	add.s32 	%r6946, %r6946, %r5584;
	add.s32 	%r6945, %r6945, %r5584;
	mul.wide.u32 	%rd1844, %r55, 16;
	add.s64 	%rd2401, %rd2401, %rd1844;
	add.s32 	%r6944, %r6944, %r5584;
	add.s32 	%r6943, %r6943, %r5584;
	add.s32 	%r6942, %r6942, %r5584;
	add.s32 	%r6941, %r6941, %r5584;
	add.s32 	%r6940, %r6940, %r5584;
	add.s32 	%r6939, %r6939, %r5584;
	setp.lt.u32 	%p1745, %r6948, 32;
	@%p1745 bra 	$L__BB4_1163;
$L__BB4_1172:
	add.s32 	%r1976, %r1937, %r60;
	setp.gt.u32 	%p1746, %r1976, 63;
	@%p1746 bra 	$L__BB4_1516;
	setp.gt.u32 	%p1747, %r7103, 31;
	@%p1747 bra 	$L__BB4_1195;
	add.s32 	%r1977, %r1976, %r1;
	mul.lo.s32 	%r1978, %r1977, %r2568;
	shl.b32 	%r1979, %r1976, 5;
	and.b32  	%r1980, %r63, 3;
	setp.eq.s32 	%p1748, %r1980, 0;
	mov.u32 	%r6949, %r7103;
	@%p1748 bra 	$L__BB4_1184;
	setp.ge.s32 	%p1749, %r1977, %r2567;
	setp.ge.s32 	%p1750, %r64, %r2568;
	or.pred  	%p1751, %p1749, %p1750;
	@%p1751 bra 	$L__BB4_1177;
	add.s32 	%r5587, %r64, %r1978;
	mul.wide.s32 	%rd1845, %r5587, 4;
	add.s64 	%rd1846, %rd5, %rd1845;
	ld.global.f32 	%f2460, [%rd1846];
	add.s32 	%r5588, %r1979, %r7103;
	shl.b32 	%r5589, %r5588, 1;
	mov.u32 	%r5590, _ZZ14linear_fuse_ifPfS_S_S_S_iiiE2Cs;
	add.s32 	%r5591, %r5590, %r5589;
	ld.shared.u16 	%rs345, [%r5591];
	// begin inline asm
	{  cvt.f32.f16 %f2459, %rs345;}

	// end inline asm
	add.f32 	%f2461, %f2460, %f2459;
	mul.wide.u32 	%rd1847, %r64, 4;
	add.s64 	%rd1848, %rd2416, %rd1847;
	ld.global.f32 	%f2462, [%rd1848];
	add.f32 	%f2463, %f2461, %f2462;
	setp.ge.f32 	%p1752, %f2463, 0f3F800000;
	selp.f32 	%f2464, 0f3F800000, 0f00000000, %p1752;
	add.s64 	%rd1849, %rd3, %rd1845;
	st.global.f32 	[%rd1849], %f2464;
	selp.f32 	%f2465, 0f00000000, %f2463, %p1752;
	st.global.f32 	[%rd1846], %f2465;
$L__BB4_1177:
	setp.eq.s32 	%p1753, %r1980, 1;
	mov.u32 	%r6949, %r61;
	@%p1753 bra 	$L__BB4_1184;
	setp.ge.s32 	%p1754, %r1977, %r2567;
	setp.ge.s32 	%p1755, %r65, %r2568;
	or.pred  	%p1756, %p1754, %p1755;
	@%p1756 bra 	$L__BB4_1180;
	add.s32 	%r5592, %r65, %r1978;
	mul.wide.s32 	%rd1850, %r5592, 4;
	add.s64 	%rd1851, %rd5, %rd1850;
	ld.global.f32 	%f2467, [%rd1851];
	add.s32 	%r5593, %r1979, %r61;
	shl.b32 	%r5594, %r5593, 1;
	mov.u32 	%r5595, _ZZ14linear_fuse_ifPfS_S_S_S_iiiE2Cs;
	add.s32 	%r5596, %r5595, %r5594;
	ld.shared.u16 	%rs346, [%r5596];
	// begin inline asm
	{  cvt.f32.f16 %f2466, %rs346;}

	// end inline asm
	add.f32 	%f2468, %f2467, %f2466;
	ld.global.f32 	%f2469, [%rd8];
	add.f32 	%f2470, %f2468, %f2469;
	setp.ge.f32 	%p1757, %f2470, 0f3F800000;
	selp.f32 	%f2471, 0f3F800000, 0f00000000, %p1757;
	add.s64 	%rd1852, %rd3, %rd1850;
	st.global.f32 	[%rd1852], %f2471;
	selp.f32 	%f2472, 0f00000000, %f2470, %p1757;
	st.global.f32 	[%rd1851], %f2472;
$L__BB4_1180:
	setp.eq.s32 	%p1758, %r1980, 2;
	mov.u32 	%r6949, %r66;
	@%p1758 bra 	$L__BB4_1184;
	setp.ge.s32 	%p1759, %r1977, %r2567;
	add.s32 	%r1982, %r65, %r55;
	setp.ge.s32 	%p1760, %r1982, %r2568;
	or.pred  	%p1761, %p1759, %p1760;
	@%p1761 bra 	$L__BB4_1183;
	add.s32 	%r5597, %r1982, %r1978;
	mul.wide.s32 	%rd1853, %r5597, 4;
	add.s64 	%rd1854, %rd5, %rd1853;
	ld.global.f32 	%f2474, [%rd1854];
	add.s32 	%r5598, %r1979, %r66;
	shl.b32 	%r5599, %r5598, 1;
	mov.u32 	%r5600, _ZZ14linear_fuse_ifPfS_S_S_S_iiiE2Cs;
	add.s32 	%r5601, %r5600, %r5599;
	ld.shared.u16 	%rs347, [%r5601];
	// begin inline asm
	{  cvt.f32.f16 %f2473, %rs347;}

	// end inline asm
	add.f32 	%f2475, %f2474, %f2473;
	mul.wide.s32 	%rd1855, %r55, 4;
	add.s64 	%rd1856, %rd8, %rd1855;
	ld.global.f32 	%f2476, [%rd1856];
	add.f32 	%f2477, %f2475, %f2476;
	setp.ge.f32 	%p1762, %f2477, 0f3F800000;
	selp.f32 	%f2478, 0f3F800000, 0f00000000, %p1762;
	add.s64 	%rd1857, %rd3, %rd1853;
	st.global.f32 	[%rd1857], %f2478;
	selp.f32 	%f2479, 0f00000000, %f2477, %p1762;
	st.global.f32 	[%rd1854], %f2479;
$L__BB4_1183:
	add.s32 	%r6949, %r66, %r55;
$L__BB4_1184:
	setp.lt.u32 	%p1763, %r62, 3;
	@%p1763 bra 	$L__BB4_1195;
	shl.b32 	%r5603, %r55, 1;
	mul.lo.s32 	%r5604, %r55, 3;
	add.s32 	%r6950, %r6949, %r2;
	add.s32 	%r6957, %r6950, %r55;
	add.s32 	%r6956, %r6957, %r1978;
	add.s32 	%r6955, %r6950, %r5603;
	add.s32 	%r6951, %r6950, %r1978;
	add.s32 	%r6954, %r6951, %r5603;
	add.s32 	%r6953, %r6950, %r5604;
	add.s32 	%r6952, %r6951, %r5604;
	mov.u32 	%r6958, _ZZ14linear_fuse_ifPfS_S_S_S_iiiE2Cs;
	mov.u64 	%rd2402, %rd2416;
	mov.u32 	%r6959, %r6949;
$L__BB4_1186:
	setp.ge.s32 	%p1764, %r1977, %r2567;
	setp.ge.s32 	%p1765, %r6950, %r2568;
	or.pred  	%p1766, %p1764, %p1765;
	@%p1766 bra 	$L__BB4_1188;
	mul.wide.s32 	%rd1858, %r6951, 4;
	add.s64 	%rd1859, %rd5, %rd1858;
	ld.global.f32 	%f2481, [%rd1859];
	mad.lo.s32 	%r5606, %r60, 1568, %r6949;
	shl.b32 	%r5607, %r54, 5;
	add.s32 	%r5608, %r5606, %r5607;
	shl.b32 	%r5609, %r5608, 1;
	add.s32 	%r5610, %r6958, %r5609;
	ld.shared.u16 	%rs348, [%r5610];
	// begin inline asm
	{  cvt.f32.f16 %f2480, %rs348;}

	// end inline asm
	add.f32 	%f2482, %f2481, %f2480;
	add.s32 	%r5611, %r6949, %r2;
	mul.wide.u32 	%rd1860, %r5611, 4;
	add.s64 	%rd1861, %rd2402, %rd1860;
	ld.global.f32 	%f2483, [%rd1861];
	add.f32 	%f2484, %f2482, %f2483;
	setp.ge.f32 	%p1767, %f2484, 0f3F800000;
	selp.f32 	%f2485, 0f3F800000, 0f00000000, %p1767;
	add.s64 	%rd1862, %rd3, %rd1858;
	st.global.f32 	[%rd1862], %f2485;
	selp.f32 	%f2486, 0f00000000, %f2484, %p1767;
	st.global.f32 	[%rd1859], %f2486;
$L__BB4_1188:
	setp.ge.s32 	%p1768, %r1977, %r2567;
	setp.ge.s32 	%p1769, %r6957, %r2568;
	or.pred  	%p1770, %p1768, %p1769;
	@%p1770 bra 	$L__BB4_1190;
	mul.wide.s32 	%rd1863, %r6956, 4;
	add.s64 	%rd1864, %rd5, %rd1863;
	ld.global.f32 	%f2488, [%rd1864];
	add.s32 	%r5612, %r55, %r6949;
	mad.lo.s32 	%r5613, %r60, 1568, %r5612;
	shl.b32 	%r5614, %r54, 5;
	add.s32 	%r5615, %r5613, %r5614;
	shl.b32 	%r5616, %r5615, 1;
	add.s32 	%r5617, %r6958, %r5616;
	ld.shared.u16 	%rs349, [%r5617];
	// begin inline asm
	{  cvt.f32.f16 %f2487, %rs349;}

	// end inline asm
	add.f32 	%f2489, %f2488, %f2487;
	add.s32 	%r5618, %r5612, %r2;
	mul.wide.u32 	%rd1865, %r5618, 4;
	add.s64 	%rd1866, %rd2402, %rd1865;
	ld.global.f32 	%f2490, [%rd1866];
	add.f32 	%f2491, %f2489, %f2490;
	setp.ge.f32 	%p1771, %f2491, 0f3F800000;
	selp.f32 	%f2492, 0f3F800000, 0f00000000, %p1771;
	add.s64 	%rd1867, %rd3, %rd1863;
	st.global.f32 	[%rd1867], %f2492;
	selp.f32 	%f2493, 0f00000000, %f2491, %p1771;
	st.global.f32 	[%rd1864], %f2493;
$L__BB4_1190:
	setp.ge.s32 	%p1772, %r1977, %r2567;
	add.s32 	%r2003, %r6959, %r55;
	setp.ge.s32 	%p1773, %r6955, %r2568;
	or.pred  	%p1774, %p1772, %p1773;
	@%p1774 bra 	$L__BB4_1192;
	mul.wide.s32 	%rd1868, %r6954, 4;
	add.s64 	%rd1869, %rd5, %rd1868;
	ld.global.f32 	%f2495, [%rd1869];
	mad.lo.s32 	%r5619, %r60, 1568, %r6949;
	shl.b32 	%r5620, %r54, 5;
	add.s32 	%r5621, %r5619, %r5620;
	add.s32 	%r5623, %r5621, %r5603;
	shl.b32 	%r5624, %r5623, 1;
	add.s32 	%r5625, %r6958, %r5624;
	ld.shared.u16 	%rs350, [%r5625];
	// begin inline asm
	{  cvt.f32.f16 %f2494, %rs350;}

	// end inline asm
	add.f32 	%f2496, %f2495, %f2494;
	add.s32 	%r5626, %r6949, %r2;
	add.s32 	%r5627, %r5626, %r5603;
	mul.wide.u32 	%rd1870, %r5627, 4;
	add.s64 	%rd1871, %rd2402, %rd1870;
	ld.global.f32 	%f2497, [%rd1871];
	add.f32 	%f2498, %f2496, %f2497;
	setp.ge.f32 	%p1775, %f2498, 0f3F800000;
	selp.f32 	%f2499, 0f3F800000, 0f00000000, %p1775;
	add.s64 	%rd1872, %rd3, %rd1868;
	st.global.f32 	[%rd1872], %f2499;
	selp.f32 	%f2500, 0f00000000, %f2498, %p1775;
	st.global.f32 	[%rd1869], %f2500;
$L__BB4_1192:
	setp.ge.s32 	%p1776, %r1977, %r2567;
	add.s32 	%r2004, %r2003, %r55;
	setp.ge.s32 	%p1777, %r6953, %r2568;
	or.pred  	%p1778, %p1776, %p1777;
	@%p1778 bra 	$L__BB4_1194;
	mul.wide.s32 	%rd1873, %r6952, 4;
	add.s64 	%rd1874, %rd5, %rd1873;
	ld.global.f32 	%f2502, [%rd1874];
	mad.lo.s32 	%r5628, %r60, 1568, %r6949;
	shl.b32 	%r5629, %r54, 5;
	add.s32 	%r5630, %r5628, %r5629;
	add.s32 	%r5632, %r5630, %r5604;
	shl.b32 	%r5633, %r5632, 1;
	add.s32 	%r5634, %r6958, %r5633;
	ld.shared.u16 	%rs351, [%r5634];
	// begin inline asm
	{  cvt.f32.f16 %f2501, %rs351;}

	// end inline asm
	add.f32 	%f2503, %f2502, %f2501;
	add.s32 	%r5635, %r6949, %r2;
	add.s32 	%r5636, %r5635, %r5604;
	mul.wide.u32 	%rd1875, %r5636, 4;
	add.s64 	%rd1876, %rd2402, %rd1875;
	ld.global.f32 	%f2504, [%rd1876];
	add.f32 	%f2505, %f2503, %f2504;
	setp.ge.f32 	%p1779, %f2505, 0f3F800000;
	selp.f32 	%f2506, 0f3F800000, 0f00000000, %p1779;
	add.s64 	%rd1877, %rd3, %rd1873;
	st.global.f32 	[%rd1877], %f2506;
	selp.f32 	%f2507, 0f00000000, %f2505, %p1779;
	st.global.f32 	[%rd1874], %f2507;
$L__BB4_1194:
	add.s32 	%r5637, %r2004, %r55;
	add.s32 	%r6959, %r5637, %r55;
	shl.b32 	%r5638, %r55, 3;
	add.s32 	%r6958, %r6958, %r5638;
	shl.b32 	%r5639, %r55, 2;
	add.s32 	%r6957, %r6957, %r5639;
	add.s32 	%r6956, %r6956, %r5639;
	mul.wide.u32 	%rd1878, %r55, 16;
	add.s64 	%rd2402, %rd2402, %rd1878;
	add.s32 	%r6955, %r6955, %r5639;
	add.s32 	%r6954, %r6954, %r5639;
	add.s32 	%r6953, %r6953, %r5639;
	add.s32 	%r6952, %r6952, %r5639;
	add.s32 	%r6951, %r6951, %r5639;
	add.s32 	%r6950, %r6950, %r5639;
	setp.lt.u32 	%p1780, %r6959, 32;
	@%p1780 bra 	$L__BB4_1186;
$L__BB4_1195:
	add.s32 	%r2015, %r1976, %r60;
	setp.gt.u32 	%p1781, %r2015, 63;
	@%p1781 bra 	$L__BB4_1516;
	setp.gt.u32 	%p1782, %r7103, 31;
	@%p1782 bra 	$L__BB4_1218;
	add.s32 	%r2016, %r2015, %r1;
	mul.lo.s32 	%r2017, %r2016, %r2568;
	shl.b32 	%r2018, %r2015, 5;
	and.b32  	%r2019, %r63, 3;
	setp.eq.s32 	%p1783, %r2019, 0;
	mov.u32 	%r6960, %r7103;
	@%p1783 bra 	$L__BB4_1207;
	setp.ge.s32 	%p1784, %r2016, %r2567;
	setp.ge.s32 	%p1785, %r64, %r2568;
	or.pred  	%p1786, %p1784, %p1785;
	@%p1786 bra 	$L__BB4_1200;
	add.s32 	%r5642, %r64, %r2017;
	mul.wide.s32 	%rd1879, %r5642, 4;
	add.s64 	%rd1880, %rd5, %rd1879;
	ld.global.f32 	%f2509, [%rd1880];
	add.s32 	%r5643, %r2018, %r7103;
	shl.b32 	%r5644, %r5643, 1;
	mov.u32 	%r5645, _ZZ14linear_fuse_ifPfS_S_S_S_iiiE2Cs;
	add.s32 	%r5646, %r5645, %r5644;
	ld.shared.u16 	%rs352, [%r5646];
	// begin inline asm
	{  cvt.f32.f16 %f2508, %rs352;}

	// end inline asm
	add.f32 	%f2510, %f2509, %f2508;
	mul.wide.u32 	%rd1881, %r64, 4;
	add.s64 	%rd1882, %rd2416, %rd1881;
	ld.global.f32 	%f2511, [%rd1882];
	add.f32 	%f2512, %f2510, %f2511;
	setp.ge.f32 	%p1787, %f2512, 0f3F800000;
	selp.f32 	%f2513, 0f3F800000, 0f00000000, %p1787;
	add.s64 	%rd1883, %rd3, %rd1879;
	st.global.f32 	[%rd1883], %f2513;
	selp.f32 	%f2514, 0f00000000, %f2512, %p1787;
	st.global.f32 	[%rd1880], %f2514;
$L__BB4_1200:
	setp.eq.s32 	%p1788, %r2019, 1;
	mov.u32 	%r6960, %r61;
	@%p1788 bra 	$L__BB4_1207;
	setp.ge.s32 	%p1789, %r2016, %r2567;
	setp.ge.s32 	%p1790, %r65, %r2568;
	or.pred  	%p1791, %p1789, %p1790;
	@%p1791 bra 	$L__BB4_1203;
	add.s32 	%r5647, %r65, %r2017;
	mul.wide.s32 	%rd1884, %r5647, 4;
	add.s64 	%rd1885, %rd5, %rd1884;
	ld.global.f32 	%f2516, [%rd1885];
	add.s32 	%r5648, %r2018, %r61;
	shl.b32 	%r5649, %r5648, 1;
	mov.u32 	%r5650, _ZZ14linear_fuse_ifPfS_S_S_S_iiiE2Cs;
	add.s32 	%r5651, %r5650, %r5649;
	ld.shared.u16 	%rs353, [%r5651];
	// begin inline asm
	{  cvt.f32.f16 %f2515, %rs353;}

	// end inline asm
	add.f32 	%f2517, %f2516, %f2515;
	ld.global.f32 	%f2518, [%rd8];
	add.f32 	%f2519, %f2517, %f2518;
	setp.ge.f32 	%p1792, %f2519, 0f3F800000;
	selp.f32 	%f2520, 0f3F800000, 0f00000000, %p1792;
	add.s64 	%rd1886, %rd3, %rd1884;
	st.global.f32 	[%rd1886], %f2520;
	selp.f32 	%f2521, 0f00000000, %f2519, %p1792;
	st.global.f32 	[%rd1885], %f2521;
$L__BB4_1203:
	setp.eq.s32 	%p1793, %r2019, 2;
	mov.u32 	%r6960, %r66;
	@%p1793 bra 	$L__BB4_1207;
	setp.ge.s32 	%p1794, %r2016, %r2567;
	add.s32 	%r2021, %r65, %r55;
	setp.ge.s32 	%p1795, %r2021, %r2568;
	or.pred  	%p1796, %p1794, %p1795;
	@%p1796 bra 	$L__BB4_1206;
	add.s32 	%r5652, %r2021, %r2017;
	mul.wide.s32 	%rd1887, %r5652, 4;
	add.s64 	%rd1888, %rd5, %rd1887;
	ld.global.f32 	%f2523, [%rd1888];
	add.s32 	%r5653, %r2018, %r66;
	shl.b32 	%r5654, %r5653, 1;
	mov.u32 	%r5655, _ZZ14linear_fuse_ifPfS_S_S_S_iiiE2Cs;
	add.s32 	%r5656, %r5655, %r5654;
	ld.shared.u16 	%rs354, [%r5656];
	// begin inline asm
	{  cvt.f32.f16 %f2522, %rs354;}

	// end inline asm
	add.f32 	%f2524, %f2523, %f2522;
	mul.wide.s32 	%rd1889, %r55, 4;
	add.s64 	%rd1890, %rd8, %rd1889;
	ld.global.f32 	%f2525, [%rd1890];
	add.f32 	%f2526, %f2524, %f2525;
	setp.ge.f32 	%p1797, %f2526, 0f3F800000;
	selp.f32 	%f2527, 0f3F800000, 0f00000000, %p1797;
	add.s64 	%rd1891, %rd3, %rd1887;
	st.global.f32 	[%rd1891], %f2527;
	selp.f32 	%f2528, 0f00000000, %f2526, %p1797;
	st.global.f32 	[%rd1888], %f2528;
$L__BB4_1206:
	add.s32 	%r6960, %r66, %r55;
$L__BB4_1207:
	setp.lt.u32 	%p1798, %r62, 3;
	@%p1798 bra 	$L__BB4_1218;
	shl.b32 	%r5658, %r55, 1;
	mul.lo.s32 	%r5659, %r55, 3;
	add.s32 	%r6961, %r6960, %r2;
	add.s32 	%r6968, %r6961, %r55;
	add.s32 	%r6967, %r6968, %r2017;
	add.s32 	%r6966, %r6961, %r5658;
	add.s32 	%r6962, %r6961, %r2017;
	add.s32 	%r6965, %r6962, %r5658;
	add.s32 	%r6964, %r6961, %r5659;
	add.s32 	%r6963, %r6962, %r5659;
	mov.u32 	%r6969, _ZZ14linear_fuse_ifPfS_S_S_S_iiiE2Cs;
	mov.u64 	%rd2403, %rd2416;
	mov.u32 	%r6970, %r6960;
$L__BB4_1209:
	setp.ge.s32 	%p1799, %r2016, %r2567;
	setp.ge.s32 	%p1800, %r6961, %r2568;
	or.pred  	%p1801, %p1799, %p1800;
	@%p1801 bra 	$L__BB4_1211;
	mul.wide.s32 	%rd1892, %r6962, 4;
	add.s64 	%rd1893, %rd5, %rd1892;
	ld.global.f32 	%f2530, [%rd1893];
	mad.lo.s32 	%r5661, %r60, 1600, %r6960;
	shl.b32 	%r5662, %r54, 5;
	add.s32 	%r5663, %r5661, %r5662;
	shl.b32 	%r5664, %r5663, 1;
	add.s32 	%r5665, %r6969, %r5664;
	ld.shared.u16 	%rs355, [%r5665];
	// begin inline asm
	{  cvt.f32.f16 %f2529, %rs355;}

	// end inline asm
	add.f32 	%f2531, %f2530, %f2529;
	add.s32 	%r5666, %r6960, %r2;
	mul.wide.u32 	%rd1894, %r5666, 4;
	add.s64 	%rd1895, %rd2403, %rd1894;
	ld.global.f32 	%f2532, [%rd1895];
	add.f32 	%f2533, %f2531, %f2532;
	setp.ge.f32 	%p1802, %f2533, 0f3F800000;
	selp.f32 	%f2534, 0f3F800000, 0f00000000, %p1802;
	add.s64 	%rd1896, %rd3, %rd1892;
	st.global.f32 	[%rd1896], %f2534;
	selp.f32 	%f2535, 0f00000000, %f2533, %p1802;
	st.global.f32 	[%rd1893], %f2535;
$L__BB4_1211:
	setp.ge.s32 	%p1803, %r2016, %r2567;
	setp.ge.s32 	%p1804, %r6968, %r2568;
	or.pred  	%p1805, %p1803, %p1804;
	@%p1805 bra 	$L__BB4_1213;
	mul.wide.s32 	%rd1897, %r6967, 4;
	add.s64 	%rd1898, %rd5, %rd1897;
	ld.global.f32 	%f2537, [%rd1898];
	add.s32 	%r5667, %r55, %r6960;
	mad.lo.s32 	%r5668, %r60, 1600, %r5667;
	shl.b32 	%r5669, %r54, 5;
	add.s32 	%r5670, %r5668, %r5669;
	shl.b32 	%r5671, %r5670, 1;
	add.s32 	%r5672, %r6969, %r5671;
	ld.shared.u16 	%rs356, [%r5672];
	// begin inline asm
	{  cvt.f32.f16 %f2536, %rs356;}

	// end inline asm
	add.f32 	%f2538, %f2537, %f2536;
	add.s32 	%r5673, %r5667, %r2;
	mul.wide.u32 	%rd1899, %r5673, 4;
	add.s64 	%rd1900, %rd2403, %rd1899;
	ld.global.f32 	%f2539, [%rd1900];
	add.f32 	%f2540, %f2538, %f2539;
	setp.ge.f32 	%p1806, %f2540, 0f3F800000;
	selp.f32 	%f2541, 0f3F800000, 0f00000000, %p1806;
	add.s64 	%rd1901, %rd3, %rd1897;
	st.global.f32 	[%rd1901], %f2541;
	selp.f32 	%f2542, 0f00000000, %f2540, %p1806;
	st.global.f32 	[%rd1898], %f2542;
$L__BB4_1213:
	setp.ge.s32 	%p1807, %r2016, %r2567;
	add.s32 	%r2042, %r6970, %r55;
	setp.ge.s32 	%p1808, %r6966, %r2568;
	or.pred  	%p1809, %p1807, %p1808;
	@%p1809 bra 	$L__BB4_1215;
	mul.wide.s32 	%rd1902, %r6965, 4;
	add.s64 	%rd1903, %rd5, %rd1902;
	ld.global.f32 	%f2544, [%rd1903];
	mad.lo.s32 	%r5674, %r60, 1600, %r6960;
	shl.b32 	%r5675, %r54, 5;
	add.s32 	%r5676, %r5674, %r5675;
	add.s32 	%r5678, %r5676, %r5658;
	shl.b32 	%r5679, %r5678, 1;
	add.s32 	%r5680, %r6969, %r5679;
	ld.shared.u16 	%rs357, [%r5680];
	// begin inline asm
	{  cvt.f32.f16 %f2543, %rs357;}

	// end inline asm
	add.f32 	%f2545, %f2544, %f2543;
	add.s32 	%r5681, %r6960, %r2;
	add.s32 	%r5682, %r5681, %r5658;
	mul.wide.u32 	%rd1904, %r5682, 4;
	add.s64 	%rd1905, %rd2403, %rd1904;
	ld.global.f32 	%f2546, [%rd1905];
	add.f32 	%f2547, %f2545, %f2546;
	setp.ge.f32 	%p1810, %f2547, 0f3F800000;
	selp.f32 	%f2548, 0f3F800000, 0f00000000, %p1810;
	add.s64 	%rd1906, %rd3, %rd1902;
	st.global.f32 	[%rd1906], %f2548;
	selp.f32 	%f2549, 0f00000000, %f2547, %p1810;
	st.global.f32 	[%rd1903], %f2549;
$L__BB4_1215:
	setp.ge.s32 	%p1811, %r2016, %r2567;
	add.s32 	%r2043, %r2042, %r55;
	setp.ge.s32 	%p1812, %r6964, %r2568;
	or.pred  	%p1813, %p1811, %p1812;
	@%p1813 bra 	$L__BB4_1217;
	mul.wide.s32 	%rd1907, %r6963, 4;
	add.s64 	%rd1908, %rd5, %rd1907;
	ld.global.f32 	%f2551, [%rd1908];
	mad.lo.s32 	%r5683, %r60, 1600, %r6960;
	shl.b32 	%r5684, %r54, 5;
	add.s32 	%r5685, %r5683, %r5684;
	add.s32 	%r5687, %r5685, %r5659;
	shl.b32 	%r5688, %r5687, 1;
	add.s32 	%r5689, %r6969, %r5688;
	ld.shared.u16 	%rs358, [%r5689];
	// begin inline asm
	{  cvt.f32.f16 %f2550, %rs358;}

	// end inline asm
	add.f32 	%f2552, %f2551, %f2550;
	add.s32 	%r5690, %r6960, %r2;
	add.s32 	%r5691, %r5690, %r5659;
	mul.wide.u32 	%rd1909, %r5691, 4;
	add.s64 	%rd1910, %rd2403, %rd1909;
	ld.global.f32 	%f2553, [%rd1910];
	add.f32 	%f2554, %f2552, %f2553;
	setp.ge.f32 	%p1814, %f2554, 0f3F800000;
	selp.f32 	%f2555, 0f3F800000, 0f00000000, %p1814;
	add.s64 	%rd1911, %rd3, %rd1907;
	st.global.f32 	[%rd1911], %f2555;
	selp.f32 	%f2556, 0f00000000, %f2554, %p1814;
	st.global.f32 	[%rd1908], %f2556;
$L__BB4_1217:
	add.s32 	%r5692, %r2043, %r55;
	add.s32 	%r6970, %r5692, %r55;
	shl.b32 	%r5693, %r55, 3;
	add.s32 	%r6969, %r6969, %r5693;
	shl.b32 	%r5694, %r55, 2;
	add.s32 	%r6968, %r6968, %r5694;
	add.s32 	%r6967, %r6967, %r5694;
	mul.wide.u32 	%rd1912, %r55, 16;
	add.s64 	%rd2403, %rd2403, %rd1912;
	add.s32 	%r6966, %r6966, %r5694;
	add.s32 	%r6965, %r6965, %r5694;
	add.s32 	%r6964, %r6964, %r5694;
	add.s32 	%r6963, %r6963, %r5694;
	add.s32 	%r6962, %r6962, %r5694;
	add.s32 	%r6961, %r6961, %r5694;
	setp.lt.u32 	%p1815, %r6970, 32;
	@%p1815 bra 	$L__BB4_1209;
$L__BB4_1218:
	add.s32 	%r2054, %r2015, %r60;
	setp.gt.u32 	%p1816, %r2054, 63;
	@%p1816 bra 	$L__BB4_1516;
	setp.gt.u32 	%p1817, %r7103, 31;
	@%p1817 bra 	$L__BB4_1241;
	add.s32 	%r2055, %r2054, %r1;
	mul.lo.s32 	%r2056, %r2055, %r2568;
	shl.b32 	%r2057, %r2054, 5;
	and.b32  	%r2058, %r63, 3;
	setp.eq.s32 	%p1818, %r2058, 0;
	mov.u32 	%r6971, %r7103;
	@%p1818 bra 	$L__BB4_1230;
	setp.ge.s32 	%p1819, %r2055, %r2567;
	setp.ge.s32 	%p1820, %r64, %r2568;
	or.pred  	%p1821, %p1819, %p1820;
	@%p1821 bra 	$L__BB4_1223;
	add.s32 	%r5697, %r64, %r2056;
	mul.wide.s32 	%rd1913, %r5697, 4;
	add.s64 	%rd1914, %rd5, %rd1913;
	ld.global.f32 	%f2558, [%rd1914];
	add.s32 	%r5698, %r2057, %r7103;
	shl.b32 	%r5699, %r5698, 1;
	mov.u32 	%r5700, _ZZ14linear_fuse_ifPfS_S_S_S_iiiE2Cs;
	add.s32 	%r5701, %r5700, %r5699;
	ld.shared.u16 	%rs359, [%r5701];
	// begin inline asm
	{  cvt.f32.f16 %f2557, %rs359;}

	// end inline asm
	add.f32 	%f2559, %f2558, %f2557;
	mul.wide.u32 	%rd1915, %r64, 4;
	add.s64 	%rd1916, %rd2416, %rd1915;
	ld.global.f32 	%f2560, [%rd1916];
	add.f32 	%f2561, %f2559, %f2560;
	setp.ge.f32 	%p1822, %f2561, 0f3F800000;
	selp.f32 	%f2562, 0f3F800000, 0f00000000, %p1822;
	add.s64 	%rd1917, %rd3, %rd1913;
	st.global.f32 	[%rd1917], %f2562;
	selp.f32 	%f2563, 0f00000000, %f2561, %p1822;
	st.global.f32 	[%rd1914], %f2563;
$L__BB4_1223:
	setp.eq.s32 	%p1823, %r2058, 1;
	mov.u32 	%r6971, %r61;
	@%p1823 bra 	$L__BB4_1230;
	setp.ge.s32 	%p1824, %r2055, %r2567;
	setp.ge.s32 	%p1825, %r65, %r2568;
	or.pred  	%p1826, %p1824, %p1825;
	@%p1826 bra 	$L__BB4_1226;
	add.s32 	%r5702, %r65, %r2056;
	mul.wide.s32 	%rd1918, %r5702, 4;
	add.s64 	%rd1919, %rd5, %rd1918;
	ld.global.f32 	%f2565, [%rd1919];
	add.s32 	%r5703, %r2057, %r61;
	shl.b32 	%r5704, %r5703, 1;
	mov.u32 	%r5705, _ZZ14linear_fuse_ifPfS_S_S_S_iiiE2Cs;
	add.s32 	%r5706, %r5705, %r5704;
	ld.shared.u16 	%rs360, [%r5706];
	// begin inline asm
	{  cvt.f32.f16 %f2564, %rs360;}

	// end inline asm
	add.f32 	%f2566, %f2565, %f2564;
	ld.global.f32 	%f2567, [%rd8];
	add.f32 	%f2568, %f2566, %f2567;
	setp.ge.f32 	%p1827, %f2568, 0f3F800000;
	selp.f32 	%f2569, 0f3F800000, 0f00000000, %p1827;
	add.s64 	%rd1920, %rd3, %rd1918;
	st.global.f32 	[%rd1920], %f2569;
	selp.f32 	%f2570, 0f00000000, %f2568, %p1827;
	st.global.f32 	[%rd1919], %f2570;
$L__BB4_1226:
	setp.eq.s32 	%p1828, %r2058, 2;
	mov.u32 	%r6971, %r66;
	@%p1828 bra 	$L__BB4_1230;
	setp.ge.s32 	%p1829, %r2055, %r2567;
	add.s32 	%r2060, %r65, %r55;
	setp.ge.s32 	%p1830, %r2060, %r2568;
	or.pred  	%p1831, %p1829, %p1830;
	@%p1831 bra 	$L__BB4_1229;
	add.s32 	%r5707, %r2060, %r2056;
	mul.wide.s32 	%rd1921, %r5707, 4;
	add.s64 	%rd1922, %rd5, %rd1921;
	ld.global.f32 	%f2572, [%rd1922];
	add.s32 	%r5708, %r2057, %r66;
	shl.b32 	%r5709, %r5708, 1;
	mov.u32 	%r5710, _ZZ14linear_fuse_ifPfS_S_S_S_iiiE2Cs;
	add.s32 	%r5711, %r5710, %r5709;
	ld.shared.u16 	%rs361, [%r5711];
	// begin inline asm
	{  cvt.f32.f16 %f2571, %rs361;}

	// end inline asm
	add.f32 	%f2573, %f2572, %f2571;
	mul.wide.s32 	%rd1923, %r55, 4;
	add.s64 	%rd1924, %rd8, %rd1923;
	ld.global.f32 	%f2574, [%rd1924];
	add.f32 	%f2575, %f2573, %f2574;
	setp.ge.f32 	%p1832, %f2575, 0f3F800000;
	selp.f32 	%f2576, 0f3F800000, 0f00000000, %p1832;
	add.s64 	%rd1925, %rd3, %rd1921;
	st.global.f32 	[%rd1925], %f2576;
	selp.f32 	%f2577, 0f00000000, %f2575, %p1832;
	st.global.f32 	[%rd1922], %f2577;
$L__BB4_1229:
	add.s32 	%r6971, %r66, %r55;
$L__BB4_1230:
	setp.lt.u32 	%p1833, %r62, 3;
	@%p1833 bra 	$L__BB4_1241;
	shl.b32 	%r5713, %r55, 1;
	mul.lo.s32 	%r5714, %r55, 3;
	add.s32 	%r6972, %r6971, %r2;
	add.s32 	%r6979, %r6972, %r55;
	add.s32 	%r6978, %r6979, %r2056;
	add.s32 	%r6977, %r6972, %r5713;
	add.s32 	%r6973, %r6972, %r2056;
	add.s32 	%r6976, %r6973, %r5713;
	add.s32 	%r6975, %r6972, %r5714;
	add.s32 	%r6974, %r6973, %r5714;
	mov.u32 	%r6980, _ZZ14linear_fuse_ifPfS_S_S_S_iiiE2Cs;
	mov.u64 	%rd2404, %rd2416;
	mov.u32 	%r6981, %r6971;
$L__BB4_1232:
	setp.ge.s32 	%p1834, %r2055, %r2567;
	setp.ge.s32 	%p1835, %r6972, %r2568;
	or.pred  	%p1836, %p1834, %p1835;
	@%p1836 bra 	$L__BB4_1234;
	mul.wide.s32 	%rd1926, %r6973, 4;
	add.s64 	%rd1927, %rd5, %rd1926;
	ld.global.f32 	%f2579, [%rd1927];
	mad.lo.s32 	%r5716, %r60, 1632, %r6971;
	shl.b32 	%r5717, %r54, 5;
	add.s32 	%r5718, %r5716, %r5717;
	shl.b32 	%r5719, %r5718, 1;
	add.s32 	%r5720, %r6980, %r5719;
	ld.shared.u16 	%rs362, [%r5720];
	// begin inline asm
	{  cvt.f32.f16 %f2578, %rs362;}

	// end inline asm
	add.f32 	%f2580, %f2579, %f2578;
	add.s32 	%r5721, %r6971, %r2;
	mul.wide.u32 	%rd1928, %r5721, 4;
	add.s64 	%rd1929, %rd2404, %rd1928;
	ld.global.f32 	%f2581, [%rd1929];
	add.f32 	%f2582, %f2580, %f2581;
	setp.ge.f32 	%p1837, %f2582, 0f3F800000;
	selp.f32 	%f2583, 0f3F800000, 0f00000000, %p1837;
	add.s64 	%rd1930, %rd3, %rd1926;
	st.global.f32 	[%rd1930], %f2583;
	selp.f32 	%f2584, 0f00000000, %f2582, %p1837;
	st.global.f32 	[%rd1927], %f2584;
$L__BB4_1234:
	setp.ge.s32 	%p1838, %r2055, %r2567;
	setp.ge.s32 	%p1839, %r6979, %r2568;
	or.pred  	%p1840, %p1838, %p1839;
	@%p1840 bra 	$L__BB4_1236;
	mul.wide.s32 	%rd1931, %r6978, 4;
	add.s64 	%rd1932, %rd5, %rd1931;
	ld.global.f32 	%f2586, [%rd1932];
	add.s32 	%r5722, %r55, %r6971;
	mad.lo.s32 	%r5723, %r60, 1632, %r5722;
	shl.b32 	%r5724, %r54, 5;
	add.s32 	%r5725, %r5723, %r5724;
	shl.b32 	%r5726, %r5725, 1;
	add.s32 	%r5727, %r6980, %r5726;
	ld.shared.u16 	%rs363, [%r5727];
	// begin inline asm
	{  cvt.f32.f16 %f2585, %rs363;}

	// end inline asm
	add.f32 	%f2587, %f2586, %f2585;
	add.s32 	%r5728, %r5722, %r2;
	mul.wide.u32 	%rd1933, %r5728, 4;
	add.s64 	%rd1934, %rd2404, %rd1933;
	ld.global.f32 	%f2588, [%rd1934];
	add.f32 	%f2589, %f2587, %f2588;
	setp.ge.f32 	%p1841, %f2589, 0f3F800000;
	selp.f32 	%f2590, 0f3F800000, 0f00000000, %p1841;
	add.s64 	%rd1935, %rd3, %rd1931;
	st.global.f32 	[%rd1935], %f2590;
	selp.f32 	%f2591, 0f00000000, %f2589, %p1841;
	st.global.f32 	[%rd1932], %f2591;
$L__BB4_1236:
	setp.ge.s32 	%p1842, %r2055, %r2567;
	add.s32 	%r2081, %r6981, %r55;
	setp.ge.s32 	%p1843, %r6977, %r2568;
	or.pred  	%p1844, %p1842, %p1843;
	@%p1844 bra 	$L__BB4_1238;
	mul.wide.s32 	%rd1936, %r6976, 4;
	add.s64 	%rd1937, %rd5, %rd1936;
	ld.global.f32 	%f2593, [%rd1937];
	mad.lo.s32 	%r5729, %r60, 1632, %r6971;
	shl.b32 	%r5730, %r54, 5;
	add.s32 	%r5731, %r5729, %r5730;
	add.s32 	%r5733, %r5731, %r5713;
	shl.b32 	%r5734, %r5733, 1;
	add.s32 	%r5735, %r6980, %r5734;
	ld.shared.u16 	%rs364, [%r5735];
	// begin inline asm
	{  cvt.f32.f16 %f2592, %rs364;}

	// end inline asm
	add.f32 	%f2594, %f2593, %f2592;
	add.s32 	%r5736, %r6971, %r2;
	add.s32 	%r5737, %r5736, %r5713;
	mul.wide.u32 	%rd1938, %r5737, 4;
	add.s64 	%rd1939, %rd2404, %rd1938;
	ld.global.f32 	%f2595, [%rd1939];
	add.f32 	%f2596, %f2594, %f2595;
	setp.ge.f32 	%p1845, %f2596, 0f3F800000;
	selp.f32 	%f2597, 0f3F800000, 0f00000000, %p1845;
	add.s64 	%rd1940, %rd3, %rd1936;
	st.global.f32 	[%rd1940], %f2597;
	selp.f32 	%f2598, 0f00000000, %f2596, %p1845;
	st.global.f32 	[%rd1937], %f2598;
$L__BB4_1238:
	setp.ge.s32 	%p1846, %r2055, %r2567;
	add.s32 	%r2082, %r2081, %r55;
	setp.ge.s32 	%p1847, %r6975, %r2568;
	or.pred  	%p1848, %p1846, %p1847;
	@%p1848 bra 	$L__BB4_1240;
	mul.wide.s32 	%rd1941, %r6974, 4;
	add.s64 	%rd1942, %rd5, %rd1941;
	ld.global.f32 	%f2600, [%rd1942];
	mad.lo.s32 	%r5738, %r60, 1632, %r6971;
	shl.b32 	%r5739, %r54, 5;
	add.s32 	%r5740, %r5738, %r5739;
	add.s32 	%r5742, %r5740, %r5714;
	shl.b32 	%r5743, %r5742, 1;
	add.s32 	%r5744, %r6980, %r5743;
	ld.shared.u16 	%rs365, [%r5744];
	// begin inline asm
	{  cvt.f32.f16 %f2599, %rs365;}

	// end inline asm
	add.f32 	%f2601, %f2600, %f2599;
	add.s32 	%r5745, %r6971, %r2;
	add.s32 	%r5746, %r5745, %r5714;
	mul.wide.u32 	%rd1943, %r5746, 4;
	add.s64 	%rd1944, %rd2404, %rd1943;
	ld.global.f32 	%f2602, [%rd1944];
	add.f32 	%f2603, %f2601, %f2602;
	setp.ge.f32 	%p1849, %f2603, 0f3F800000;
	selp.f32 	%f2604, 0f3F800000, 0f00000000, %p1849;
	add.s64 	%rd1945, %rd3, %rd1941;
	st.global.f32 	[%rd1945], %f2604;
	selp.f32 	%f2605, 0f00000000, %f2603, %p1849;
	st.global.f32 	[%rd1942], %f2605;
$L__BB4_1240:
	add.s32 	%r5747, %r2082, %r55;
	add.s32 	%r6981, %r5747, %r55;
	shl.b32 	%r5748, %r55, 3;
	add.s32 	%r6980, %r6980, %r5748;
	shl.b32 	%r5749, %r55, 2;
	add.s32 	%r6979, %r6979, %r5749;
	add.s32 	%r6978, %r6978, %r5749;
	mul.wide.u32 	%rd1946, %r55, 16;
	add.s64 	%rd2404, %rd2404, %rd1946;
	add.s32 	%r6977, %r6977, %r5749;
	add.s32 	%r6976, %r6976, %r5749;
	add.s32 	%r6975, %r6975, %r5749;
	add.s32 	%r6974, %r6974, %r5749;
	add.s32 	%r6973, %r6973, %r5749;
	add.s32 	%r6972, %r6972, %r5749;
	setp.lt.u32 	%p1850, %r6981, 32;
	@%p1850 bra 	$L__BB4_1232;
$L__BB4_1241:
	add.s32 	%r2093, %r2054, %r60;
	setp.gt.u32 	%p1851, %r2093, 63;
	@%p1851 bra 	$L__BB4_1516;
	setp.gt.u32 	%p1852, %r7103, 31;
	@%p1852 bra 	$L__BB4_1264;
	add.s32 	%r2094, %r2093, %r1;
	mul.lo.s32 	%r2095, %r2094, %r2568;
	shl.b32 	%r2096, %r2093, 5;
	and.b32  	%r2097, %r63, 3;
	setp.eq.s32 	%p1853, %r2097, 0;
	mov.u32 	%r6982, %r7103;
	@%p1853 bra 	$L__BB4_1253;
	setp.ge.s32 	%p1854, %r2094, %r2567;
	setp.ge.s32 	%p1855, %r64, %r2568;
	or.pred  	%p1856, %p1854, %p1855;
	@%p1856 bra 	$L__BB4_1246;
	add.s32 	%r5752, %r64, %r2095;
	mul.wide.s32 	%rd1947, %r5752, 4;
	add.s64 	%rd1948, %rd5, %rd1947;
	ld.global.f32 	%f2607, [%rd1948];
	add.s32 	%r5753, %r2096, %r7103;
	shl.b32 	%r5754, %r5753, 1;
	mov.u32 	%r5755, _ZZ14linear_fuse_ifPfS_S_S_S_iiiE2Cs;
	add.s32 	%r5756, %r5755, %r5754;
	ld.shared.u16 	%rs366, [%r5756];
	// begin inline asm
	{  cvt.f32.f16 %f2606, %rs366;}

	// end inline asm
	add.f32 	%f2608, %f2607, %f2606;
	mul.wide.u32 	%rd1949, %r64, 4;
	add.s64 	%rd1950, %rd2416, %rd1949;
	ld.global.f32 	%f2609, [%rd1950];
	add.f32 	%f2610, %f2608, %f2609;
	setp.ge.f32 	%p1857, %f2610, 0f3F800000;
	selp.f32 	%f2611, 0f3F800000, 0f00000000, %p1857;
	add.s64 	%rd1951, %rd3, %rd1947;
	st.global.f32 	[%rd1951], %f2611;
	selp.f32 	%f2612, 0f00000000, %f2610, %p1857;
	st.global.f32 	[%rd1948], %f2612;
$L__BB4_1246:
	setp.eq.s32 	%p1858, %r2097, 1;
	mov.u32 	%r6982, %r61;
	@%p1858 bra 	$L__BB4_1253;
	setp.ge.s32 	%p1859, %r2094, %r2567;
	setp.ge.s32 	%p1860, %r65, %r2568;
	or.pred  	%p1861, %p1859, %p1860;
	@%p1861 bra 	$L__BB4_1249;
	add.s32 	%r5757, %r65, %r2095;
	mul.wide.s32 	%rd1952, %r5757, 4;
	add.s64 	%rd1953, %rd5, %rd1952;
	ld.global.f32 	%f2614, [%rd1953];
	add.s32 	%r5758, %r2096, %r61;
	shl.b32 	%r5759, %r5758, 1;
	mov.u32 	%r5760, _ZZ14linear_fuse_ifPfS_S_S_S_iiiE2Cs;
	add.s32 	%r5761, %r5760, %r5759;
	ld.shared.u16 	%rs367, [%r5761];
	// begin inline asm
	{  cvt.f32.f16 %f2613, %rs367;}

	// end inline asm
	add.f32 	%f2615, %f2614, %f2613;
	ld.global.f32 	%f2616, [%rd8];
	add.f32 	%f2617, %f2615, %f2616;
	setp.ge.f32 	%p1862, %f2617, 0f3F800000;
	selp.f32 	%f2618, 0f3F800000, 0f00000000, %p1862;
	add.s64 	%rd1954, %rd3, %rd1952;
	st.global.f32 	[%rd1954], %f2618;
	selp.f32 	%f2619, 0f00000000, %f2617, %p1862;
	st.global.f32 	[%rd1953], %f2619;
$L__BB4_1249:
	setp.eq.s32 	%p1863, %r2097, 2;
	mov.u32 	%r6982, %r66;
	@%p1863 bra 	$L__BB4_1253;
	setp.ge.s32 	%p1864, %r2094, %r2567;
	add.s32 	%r2099, %r65, %r55;
	setp.ge.s32 	%p1865, %r2099, %r2568;
	or.pred  	%p1866, %p1864, %p1865;
	@%p1866 bra 	$L__BB4_1252;
	add.s32 	%r5762, %r2099, %r2095;
	mul.wide.s32 	%rd1955, %r5762, 4;
	add.s64 	%rd1956, %rd5, %rd1955;
	ld.global.f32 	%f2621, [%rd1956];
	add.s32 	%r5763, %r2096, %r66;
	shl.b32 	%r5764, %r5763, 1;
	mov.u32 	%r5765, _ZZ14linear_fuse_ifPfS_S_S_S_iiiE2Cs;
	add.s32 	%r5766, %r5765, %r5764;
	ld.shared.u16 	%rs368, [%r5766];
	// begin inline asm
	{  cvt.f32.f16 %f2620, %rs368;}

	// end inline asm
	add.f32 	%f2622, %f2621, %f2620;
	mul.wide.s32 	%rd1957, %r55, 4;
	add.s64 	%rd1958, %rd8, %rd1957;
	ld.global.f32 	%f2623, [%rd1958];
	add.f32 	%f2624, %f2622, %f2623;
	setp.ge.f32 	%p1867, %f2624, 0f3F800000;
	selp.f32 	%f2625, 0f3F800000, 0f00000000, %p1867;
	add.s64 	%rd1959, %rd3, %rd1955;
	st.global.f32 	[%rd1959], %f2625;
	selp.f32 	%f2626, 0f00000000, %f2624, %p1867;
	st.global.f32 	[%rd1956], %f2626;
$L__BB4_1252:
	add.s32 	%r6982, %r66, %r55;
$L__BB4_1253:
	setp.lt.u32 	%p1868, %r62, 3;
	@%p1868 bra 	$L__BB4_1264;
	shl.b32 	%r5768, %r55, 1;
	mul.lo.s32 	%r5769, %r55, 3;
	add.s32 	%r6983, %r6982, %r2;
	add.s32 	%r6990, %r6983, %r55;
	add.s32 	%r6989, %r6990, %r2095;
	add.s32 	%r6988, %r6983, %r5768;
	add.s32 	%r6984, %r6983, %r2095;
	add.s32 	%r6987, %r6984, %r5768;
	add.s32 	%r6986, %r6983, %r5769;
	add.s32 	%r6985, %r6984, %r5769;
	mov.u32 	%r6991, _ZZ14linear_fuse_ifPfS_S_S_S_iiiE2Cs;
	mov.u64 	%rd2405, %rd2416;
	mov.u32 	%r6992, %r6982;
$L__BB4_1255:
	setp.ge.s32 	%p1869, %r2094, %r2567;
	setp.ge.s32 	%p1870, %r6983, %r2568;
	or.pred  	%p1871, %p1869, %p1870;
	@%p1871 bra 	$L__BB4_1257;
	mul.wide.s32 	%rd1960, %r6984, 4;
	add.s64 	%rd1961, %rd5, %rd1960;
	ld.global.f32 	%f2628, [%rd1961];
	mad.lo.s32 	%r5771, %r60, 1664, %r6982;
	shl.b32 	%r5772, %r54, 5;
	add.s32 	%r5773, %r5771, %r5772;
	shl.b32 	%r5774, %r5773, 1;
	add.s32 	%r5775, %r6991, %r5774;
	ld.shared.u16 	%rs369, [%r5775];
	// begin inline asm
	{  cvt.f32.f16 %f2627, %rs369;}

	// end inline asm
	add.f32 	%f2629, %f2628, %f2627;
	add.s32 	%r5776, %r6982, %r2;
	mul.wide.u32 	%rd1962, %r5776, 4;
	add.s64 	%rd1963, %rd2405, %rd1962;
	ld.global.f32 	%f2630, [%rd1963];
	add.f32 	%f2631, %f2629, %f2630;
	setp.ge.f32 	%p1872, %f2631, 0f3F800000;
	selp.f32 	%f2632, 0f3F800000, 0f00000000, %p1872;
	add.s64 	%rd1964, %rd3, %rd1960;
	st.global.f32 	[%rd1964], %f2632;
	selp.f32 	%f2633, 0f00000000, %f2631, %p1872;
	st.global.f32 	[%rd1961], %f2633;
$L__BB4_1257:
	setp.ge.s32 	%p1873, %r2094, %r2567;
	setp.ge.s32 	%p1874, %r6990, %r2568;
	or.pred  	%p1875, %p1873, %p1874;
	@%p1875 bra 	$L__BB4_1259;
	mul.wide.s32 	%rd1965, %r6989, 4;
	add.s64 	%rd1966, %rd5, %rd1965;
	ld.global.f32 	%f2635, [%rd1966];
	add.s32 	%r5777, %r55, %r6982;
	mad.lo.s32 	%r5778, %r60, 1664, %r5777;
	shl.b32 	%r5779, %r54, 5;
	add.s32 	%r5780, %r5778, %r5779;
	shl.b32 	%r5781, %r5780, 1;
	add.s32 	%r5782, %r6991, %r5781;
	ld.shared.u16 	%rs370, [%r5782];
	// begin inline asm
	{  cvt.f32.f16 %f2634, %rs370;}

	// end inline asm
	add.f32 	%f2636, %f2635, %f2634;
	add.s32 	%r5783, %r5777, %r2;
	mul.wide.u32 	%rd1967, %r5783, 4;
	add.s64 	%rd1968, %rd2405, %rd1967;
	ld.global.f32 	%f2637, [%rd1968];
	add.f32 	%f2638, %f2636, %f2637;
	setp.ge.f32 	%p1876, %f2638, 0f3F800000;
	selp.f32 	%f2639, 0f3F800000, 0f00000000, %p1876;
	add.s64 	%rd1969, %rd3, %rd1965;
	st.global.f32 	[%rd1969], %f2639;
	selp.f32 	%f2640, 0f00000000, %f2638, %p1876;
	st.global.f32 	[%rd1966], %f2640;
$L__BB4_1259:
	setp.ge.s32 	%p1877, %r2094, %r2567;
	add.s32 	%r2120, %r6992, %r55;
	setp.ge.s32 	%p1878, %r6988, %r2568;
	or.pred  	%p1879, %p1877, %p1878;
	@%p1879 bra 	$L__BB4_1261;
	mul.wide.s32 	%rd1970, %r6987, 4;
	add.s64 	%rd1971, %rd5, %rd1970;
	ld.global.f32 	%f2642, [%rd1971];
	mad.lo.s32 	%r5784, %r60, 1664, %r6982;
	shl.b32 	%r5785, %r54, 5;
	add.s32 	%r5786, %r5784, %r5785;
	add.s32 	%r5788, %r5786, %r5768;
	shl.b32 	%r5789, %r5788, 1;
	add.s32 	%r5790, %r6991, %r5789;
	ld.shared.u16 	%rs371, [%r5790];
	// begin inline asm
	{  cvt.f32.f16 %f2641, %rs371;}

	// end inline asm
	add.f32 	%f2643, %f2642, %f2641;
	add.s32 	%r5791, %r6982, %r2;
	add.s32 	%r5792, %r5791, %r5768;
	mul.wide.u32 	%rd1972, %r5792, 4;
	add.s64 	%rd1973, %rd2405, %rd1972;
	ld.global.f32 	%f2644, [%rd1973];
	add.f32 	%f2645, %f2643, %f2644;
	setp.ge.f32 	%p1880, %f2645, 0f3F800000;
	selp.f32 	%f2646, 0f3F800000, 0f00000000, %p1880;
	add.s64 	%rd1974, %rd3, %rd1970;
	st.global.f32 	[%rd1974], %f2646;
	selp.f32 	%f2647, 0f00000000, %f2645, %p1880;
	st.global.f32 	[%rd1971], %f2647;
$L__BB4_1261:
	setp.ge.s32 	%p1881, %r2094, %r2567;
	add.s32 	%r2121, %r2120, %r55;
	setp.ge.s32 	%p1882, %r6986, %r2568;
	or.pred  	%p1883, %p1881, %p1882;
	@%p1883 bra 	$L__BB4_1263;
	mul.wide.s32 	%rd1975, %r6985, 4;
	add.s64 	%rd1976, %rd5, %rd1975;
	ld.global.f32 	%f2649, [%rd1976];
	mad.lo.s32 	%r5793, %r60, 1664, %r6982;
	shl.b32 	%r5794, %r54, 5;
	add.s32 	%r5795, %r5793, %r5794;
	add.s32 	%r5797, %r5795, %r5769;
	shl.b32 	%r5798, %r5797, 1;
	add.s32 	%r5799, %r6991, %r5798;
	ld.shared.u16 	%rs372, [%r5799];
	// begin inline asm
	{  cvt.f32.f16 %f2648, %rs372;}

	// end inline asm
	add.f32 	%f2650, %f2649, %f2648;
	add.s32 	%r5800, %r6982, %r2;
	add.s32 	%r5801, %r5800, %r5769;
	mul.wide.u32 	%rd1977, %r5801, 4;
	add.s64 	%rd1978, %rd2405, %rd1977;
	ld.global.f32 	%f2651, [%rd1978];
	add.f32 	%f2652, %f2650, %f2651;
	setp.ge.f32 	%p1884, %f2652, 0f3F800000;
	selp.f32 	%f2653, 0f3F800000, 0f00000000, %p1884;
	add.s64 	%rd1979, %rd3, %rd1975;
	st.global.f32 	[%rd1979], %f2653;
	selp.f32 	%f2654, 0f00000000, %f2652, %p1884;
	st.global.f32 	[%rd1976], %f2654;
$L__BB4_1263:
	add.s32 	%r5802, %r2121, %r55;
	add.s32 	%r6992, %r5802, %r55;
	shl.b32 	%r5803, %r55, 3;
	add.s32 	%r6991, %r6991, %r5803;
	shl.b32 	%r5804, %r55, 2;
	add.s32 	%r6990, %r6990, %r5804;
	add.s32 	%r6989, %r6989, %r5804;
	mul.wide.u32 	%rd1980, %r55, 16;
	add.s64 	%rd2405, %rd2405, %rd1980;
	add.s32 	%r6988, %r6988, %r5804;
	add.s32 	%r6987, %r6987, %r5804;
	add.s32 	%r6986, %r6986, %r5804;
	add.s32 	%r6985, %r6985, %r5804;
	add.s32 	%r6984, %r6984, %r5804;
	add.s32 	%r6983, %r6983, %r5804;
	setp.lt.u32 	%p1885, %r6992, 32;
	@%p1885 bra 	$L__BB4_1255;
$L__BB4_1264:
	add.s32 	%r2132, %r2093, %r60;
	setp.gt.u32 	%p1886, %r2132, 63;
	@%p1886 bra 	$L__BB4_1516;
	setp.gt.u32 	%p1887, %r7103, 31;
	@%p1887 bra 	$L__BB4_1287;
	add.s32 	%r2133, %r2132, %r1;
	mul.lo.s32 	%r2134, %r2133, %r2568;
	shl.b32 	%r2135, %r2132, 5;
	and.b32  	%r2136, %r63, 3;
	setp.eq.s32 	%p1888, %r2136, 0;
	mov.u32 	%r6993, %r7103;
	@%p1888 bra 	$L__BB4_1276;
	setp.ge.s32 	%p1889, %r2133, %r2567;
	setp.ge.s32 	%p1890, %r64, %r2568;
	or.pred  	%p1891, %p1889, %p1890;
	@%p1891 bra 	$L__BB4_1269;
	add.s32 	%r5807, %r64, %r2134;
	mul.wide.s32 	%rd1981, %r5807, 4;
	add.s64 	%rd1982, %rd5, %rd1981;
	ld.global.f32 	%f2656, [%rd1982];
	add.s32 	%r5808, %r2135, %r7103;
	shl.b32 	%r5809, %r5808, 1;
	mov.u32 	%r5810, _ZZ14linear_fuse_ifPfS_S_S_S_iiiE2Cs;
	add.s32 	%r5811, %r5810, %r5809;
	ld.shared.u16 	%rs373, [%r5811];
	// begin inline asm
	{  cvt.f32.f16 %f2655, %rs373;}

	// end inline asm
	add.f32 	%f2657, %f2656, %f2655;
	mul.wide.u32 	%rd1983, %r64, 4;
	add.s64 	%rd1984, %rd2416, %rd1983;
	ld.global.f32 	%f2658, [%rd1984];
	add.f32 	%f2659, %f2657, %f2658;
	setp.ge.f32 	%p1892, %f2659, 0f3F800000;
	selp.f32 	%f2660, 0f3F800000, 0f00000000, %p1892;
	add.s64 	%rd1985, %rd3, %rd1981;
	st.global.f32 	[%rd1985], %f2660;
	selp.f32 	%f2661, 0f00000000, %f2659, %p1892;
	st.global.f32 	[%rd1982], %f2661;
$L__BB4_1269:
	setp.eq.s32 	%p1893, %r2136, 1;
	mov.u32 	%r6993, %r61;
	@%p1893 bra 	$L__BB4_1276;
	setp.ge.s32 	%p1894, %r2133, %r2567;
	setp.ge.s32 	%p1895, %r65, %r2568;
	or.pred  	%p1896, %p1894, %p1895;
	@%p1896 bra 	$L__BB4_1272;
	add.s32 	%r5812, %r65, %r2134;
	mul.wide.s32 	%rd1986, %r5812, 4;
	add.s64 	%rd1987, %rd5, %rd1986;
	ld.global.f32 	%f2663, [%rd1987];
	add.s32 	%r5813, %r2135, %r61;
	shl.b32 	%r5814, %r5813, 1;
	mov.u32 	%r5815, _ZZ14linear_fuse_ifPfS_S_S_S_iiiE2Cs;
	add.s32 	%r5816, %r5815, %r5814;
	ld.shared.u16 	%rs374, [%r5816];
	// begin inline asm
	{  cvt.f32.f16 %f2662, %rs374;}

	// end inline asm
	add.f32 	%f2664, %f2663, %f2662;
	ld.global.f32 	%f2665, [%rd8];
	add.f32 	%f2666, %f2664, %f2665;
	setp.ge.f32 	%p1897, %f2666, 0f3F800000;
	selp.f32 	%f2667, 0f3F800000, 0f00000000, %p1897;
	add.s64 	%rd1988, %rd3, %rd1986;
	st.global.f32 	[%rd1988], %f2667;
	selp.f32 	%f2668, 0f00000000, %f2666, %p1897;
	st.global.f32 	[%rd1987], %f2668;
$L__BB4_1272:
	setp.eq.s32 	%p1898, %r2136, 2;
	mov.u32 	%r6993, %r66;
	@%p1898 bra 	$L__BB4_1276;
	setp.ge.s32 	%p1899, %r2133, %r2567;
	add.s32 	%r2138, %r65, %r55;
	setp.ge.s32 	%p1900, %r2138, %r2568;
	or.pred  	%p1901, %p1899, %p1900;
	@%p1901 bra 	$L__BB4_1275;
	add.s32 	%r5817, %r2138, %r2134;
	mul.wide.s32 	%rd1989, %r5817, 4;
	add.s64 	%rd1990, %rd5, %rd1989;
	ld.global.f32 	%f2670, [%rd1990];
	add.s32 	%r5818, %r2135, %r66;
	shl.b32 	%r5819, %r5818, 1;
	mov.u32 	%r5820, _ZZ14linear_fuse_ifPfS_S_S_S_iiiE2Cs;
	add.s32 	%r5821, %r5820, %r5819;
	ld.shared.u16 	%rs375, [%r5821];
	// begin inline asm
	{  cvt.f32.f16 %f2669, %rs375;}

	// end inline asm
	add.f32 	%f2671, %f2670, %f2669;
	mul.wide.s32 	%rd1991, %r55, 4;
	add.s64 	%rd1992, %rd8, %rd1991;
	ld.global.f32 	%f2672, [%rd1992];
	add.f32 	%f2673, %f2671, %f2672;
	setp.ge.f32 	%p1902, %f2673, 0f3F800000;
	selp.f32 	%f2674, 0f3F800000, 0f00000000, %p1902;
	add.s64 	%rd1993, %rd3, %rd1989;
	st.global.f32 	[%rd1993], %f2674;
	selp.f32 	%f2675, 0f00000000, %f2673, %p1902;
	st.global.f32 	[%rd1990], %f2675;
$L__BB4_1275:
	add.s32 	%r6993, %r66, %r55;
$L__BB4_1276:
	setp.lt.u32 	%p1903, %r62, 3;
	@%p1903 bra 	$L__BB4_1287;
	shl.b32 	%r5823, %r55, 1;
	mul.lo.s32 	%r5824, %r55, 3;
	add.s32 	%r6994, %r6993, %r2;
	add.s32 	%r7001, %r6994, %r55;
	add.s32 	%r7000, %r7001, %r2134;
	add.s32 	%r6999, %r6994, %r5823;
	add.s32 	%r6995, %r6994, %r2134;
	add.s32 	%r6998, %r6995, %r5823;
	add.s32 	%r6997, %r6994, %r5824;
	add.s32 	%r6996, %r6995, %r5824;
	mov.u32 	%r7002, _ZZ14linear_fuse_ifPfS_S_S_S_iiiE2Cs;
	mov.u64 	%rd2406, %rd2416;
	mov.u32 	%r7003, %r6993;
$L__BB4_1278:
	setp.ge.s32 	%p1904, %r2133, %r2567;
	setp.ge.s32 	%p1905, %r6994, %r2568;
	or.pred  	%p1906, %p1904, %p1905;
	@%p1906 bra 	$L__BB4_1280;
	mul.wide.s32 	%rd1994, %r6995, 4;
	add.s64 	%rd1995, %rd5, %rd1994;
	ld.global.f32 	%f2677, [%rd1995];
	mad.lo.s32 	%r5826, %r60, 1696, %r6993;
	shl.b32 	%r5827, %r54, 5;
	add.s32 	%r5828, %r5826, %r5827;
	shl.b32 	%r5829, %r5828, 1;
	add.s32 	%r5830, %r7002, %r5829;
	ld.shared.u16 	%rs376, [%r5830];
	// begin inline asm
	{  cvt.f32.f16 %f2676, %rs376;}

	// end inline asm
	add.f32 	%f2678, %f2677, %f2676;
	add.s32 	%r5831, %r6993, %r2;
	mul.wide.u32 	%rd1996, %r5831, 4;
	add.s64 	%rd1997, %rd2406, %rd1996;
	ld.global.f32 	%f2679, [%rd1997];
	add.f32 	%f2680, %f2678, %f2679;
	setp.ge.f32 	%p1907, %f2680, 0f3F800000;
	selp.f32 	%f2681, 0f3F800000, 0f00000000, %p1907;
	add.s64 	%rd1998, %rd3, %rd1994;
	st.global.f32 	[%rd1998], %f2681;
	selp.f32 	%f2682, 0f00000000, %f2680, %p1907;
	st.global.f32 	[%rd1995], %f2682;
$L__BB4_1280:
	setp.ge.s32 	%p1908, %r2133, %r2567;
	setp.ge.s32 	%p1909, %r7001, %r2568;
	or.pred  	%p1910, %p1908, %p1909;
	@%p1910 bra 	$L__BB4_1282;
	mul.wide.s32 	%rd1999, %r7000, 4;
	add.s64 	%rd2000, %rd5, %rd1999;
	ld.global.f32 	%f2684, [%rd2000];
	add.s32 	%r5832, %r55, %r6993;
	mad.lo.s32 	%r5833, %r60, 1696, %r5832;
	shl.b32 	%r5834, %r54, 5;
	add.s32 	%r5835, %r5833, %r5834;
	shl.b32 	%r5836, %r5835, 1;
	add.s32 	%r5837, %r7002, %r5836;
	ld.shared.u16 	%rs377, [%r5837];
	// begin inline asm
	{  cvt.f32.f16 %f2683, %rs377;}

	// end inline asm
	add.f32 	%f2685, %f2684, %f2683;
	add.s32 	%r5838, %r5832, %r2;
	mul.wide.u32 	%rd2001, %r5838, 4;
	add.s64 	%rd2002, %rd2406, %rd2001;
	ld.global.f32 	%f2686, [%rd2002];
	add.f32 	%f2687, %f2685, %f2686;
	setp.ge.f32 	%p1911, %f2687, 0f3F800000;
	selp.f32 	%f2688, 0f3F800000, 0f00000000, %p1911;
	add.s64 	%rd2003, %rd3, %rd1999;
	st.global.f32 	[%rd2003], %f2688;
	selp.f32 	%f2689, 0f00000000, %f2687, %p1911;
	st.global.f32 	[%rd2000], %f2689;
$L__BB4_1282:
	setp.ge.s32 	%p1912, %r2133, %r2567;
	add.s32 	%r2159, %r7003, %r55;
	setp.ge.s32 	%p1913, %r6999, %r2568;
	or.pred  	%p1914, %p1912, %p1913;
	@%p1914 bra 	$L__BB4_1284;
	mul.wide.s32 	%rd2004, %r6998, 4;
	add.s64 	%rd2005, %rd5, %rd2004;
	ld.global.f32 	%f2691, [%rd2005];
	mad.lo.s32 	%r5839, %r60, 1696, %r6993;
	shl.b32 	%r5840, %r54, 5;
	add.s32 	%r5841, %r5839, %r5840;
	add.s32 	%r5843, %r5841, %r5823;
	shl.b32 	%r5844, %r5843, 1;
	add.s32 	%r5845, %r7002, %r5844;
	ld.shared.u16 	%rs378, [%r5845];
	// begin inline asm
	{  cvt.f32.f16 %f2690, %rs378;}

	// end inline asm
	add.f32 	%f2692, %f2691, %f2690;
	add.s32 	%r5846, %r6993, %r2;
	add.s32 	%r5847, %r5846, %r5823;
	mul.wide.u32 	%rd2006, %r5847, 4;
	add.s64 	%rd2007, %rd2406, %rd2006;
	ld.global.f32 	%f2693, [%rd2007];
	add.f32 	%f2694, %f2692, %f2693;
	setp.ge.f32 	%p1915, %f2694, 0f3F800000;
	selp.f32 	%f2695, 0f3F800000, 0f00000000, %p1915;
	add.s64 	%rd2008, %rd3, %rd2004;
	st.global.f32 	[%rd2008], %f2695;
	selp.f32 	%f2696, 0f00000000, %f2694, %p1915;
	st.global.f32 	[%rd2005], %f2696;
$L__BB4_1284:
	setp.ge.s32 	%p1916, %r2133, %r2567;
	add.s32 	%r2160, %r2159, %r55;
	setp.ge.s32 	%p1917, %r6997, %r2568;
	or.pred  	%p1918, %p1916, %p1917;
	@%p1918 bra 	$L__BB4_1286;
	mul.wide.s32 	%rd2009, %r6996, 4;
	add.s64 	%rd2010, %rd5, %rd2009;
	ld.global.f32 	%f2698, [%rd2010];
	mad.lo.s32 	%r5848, %r60, 1696, %r6993;
	shl.b32 	%r5849, %r54, 5;
	add.s32 	%r5850, %r5848, %r5849;
	add.s32 	%r5852, %r5850, %r5824;
	shl.b32 	%r5853, %r5852, 1;
	add.s32 	%r5854, %r7002, %r5853;
	ld.shared.u16 	%rs379, [%r5854];
	// begin inline asm
	{  cvt.f32.f16 %f2697, %rs379;}

	// end inline asm
	add.f32 	%f2699, %f2698, %f2697;
	add.s32 	%r5855, %r6993, %r2;
	add.s32 	%r5856, %r5855, %r5824;
	mul.wide.u32 	%rd2011, %r5856, 4;
	add.s64 	%rd2012, %rd2406, %rd2011;
	ld.global.f32 	%f2700, [%rd2012];
	add.f32 	%f2701, %f2699, %f2700;
	setp.ge.f32 	%p1919, %f2701, 0f3F800000;
	selp.f32 	%f2702, 0f3F800000, 0f00000000, %p1919;
	add.s64 	%rd2013, %rd3, %rd2009;
	st.global.f32 	[%rd2013], %f2702;
	selp.f32 	%f2703, 0f00000000, %f2701, %p1919;
	st.global.f32 	[%rd2010], %f2703;
$L__BB4_1286:
	add.s32 	%r5857, %r2160, %r55;
	add.s32 	%r7003, %r5857, %r55;
	shl.b32 	%r5858, %r55, 3;
	add.s32 	%r7002, %r7002, %r5858;
	shl.b32 	%r5859, %r55, 2;
	add.s32 	%r7001, %r7001, %r5859;
	add.s32 	%r7000, %r7000, %r5859;
	mul.wide.u32 	%rd2014, %r55, 16;
	add.s64 	%rd2406, %rd2406, %rd2014;
	add.s32 	%r6999, %r6999, %r5859;
	add.s32 	%r6998, %r6998, %r5859;
	add.s32 	%r6997, %r6997, %r5859;
	add.s32 	%r6996, %r6996, %r5859;
	add.s32 	%r6995, %r6995, %r5859;
	add.s32 	%r6994, %r6994, %r5859;
	setp.lt.u32 	%p1920, %r7003, 32;
	@%p1920 bra 	$L__BB4_1278;
$L__BB4_1287:
	add.s32 	%r2171, %r2132, %r60;
	setp.gt.u32 	%p1921, %r2171, 63;
	@%p1921 bra 	$L__BB4_1516;
	setp.gt.u32 	%p1922, %r7103, 31;
	@%p1922 bra 	$L__BB4_1310;
	add.s32 	%r2172, %r2171, %r1;
	mul.lo.s32 	%r2173, %r2172, %r2568;
	shl.b32 	%r2174, %r2171, 5;
	and.b32  	%r2175, %r63, 3;
	setp.eq.s32 	%p1923, %r2175, 0;
	mov.u32 	%r7004, %r7103;
	@%p1923 bra 	$L__BB4_1299;
	setp.ge.s32 	%p1924, %r2172, %r2567;
	setp.ge.s32 	%p1925, %r64, %r2568;
	or.pred  	%p1926, %p1924, %p1925;
	@%p1926 bra 	$L__BB4_1292;
	add.s32 	%r5862, %r64, %r2173;
	mul.wide.s32 	%rd2015, %r5862, 4;
	add.s64 	%rd2016, %rd5, %rd2015;
	ld.global.f32 	%f2705, [%rd2016];
	add.s32 	%r5863, %r2174, %r7103;
	shl.b32 	%r5864, %r5863, 1;
	mov.u32 	%r5865, _ZZ14linear_fuse_ifPfS_S_S_S_iiiE2Cs;
	add.s32 	%r5866, %r5865, %r5864;
	ld.shared.u16 	%rs380, [%r5866];
	// begin inline asm
	{  cvt.f32.f16 %f2704, %rs380;}

	// end inline asm
	add.f32 	%f2706, %f2705, %f2704;
	mul.wide.u32 	%rd2017, %r64, 4;
	add.s64 	%rd2018, %rd2416, %rd2017;
	ld.global.f32 	%f2707, [%rd2018];
	add.f32 	%f2708, %f2706, %f2707;
	setp.ge.f32 	%p1927, %f2708, 0f3F800000;
	selp.f32 	%f2709, 0f3F800000, 0f00000000, %p1927;
	add.s64 	%rd2019, %rd3, %rd2015;
	st.global.f32 	[%rd2019], %f2709;
	selp.f32 	%f2710, 0f00000000, %f2708, %p1927;
	st.global.f32 	[%rd2016], %f2710;
$L__BB4_1292:
	setp.eq.s32 	%p1928, %r2175, 1;
	mov.u32 	%r7004, %r61;
	@%p1928 bra 	$L__BB4_1299;
	setp.ge.s32 	%p1929, %r2172, %r2567;
	setp.ge.s32 	%p1930, %r65, %r2568;
	or.pred  	%p1931, %p1929, %p1930;
	@%p1931 bra 	$L__BB4_1295;
	add.s32 	%r5867, %r65, %r2173;
	mul.wide.s32 	%rd2020, %r5867, 4;
	add.s64 	%rd2021, %rd5, %rd2020;
	ld.global.f32 	%f2712, [%rd2021];
	add.s32 	%r5868, %r2174, %r61;
	shl.b32 	%r5869, %r5868, 1;
	mov.u32 	%r5870, _ZZ14linear_fuse_ifPfS_S_S_S_iiiE2Cs;
	add.s32 	%r5871, %r5870, %r5869;
	ld.shared.u16 	%rs381, [%r5871];
	// begin inline asm
	{  cvt.f32.f16 %f2711, %rs381;}

	// end inline asm
	add.f32 	%f2713, %f2712, %f2711;
	ld.global.f32 	%f2714, [%rd8];
	add.f32 	%f2715, %f2713, %f2714;
	setp.ge.f32 	%p1932, %f2715, 0f3F800000;
	selp.f32 	%f2716, 0f3F800000, 0f00000000, %p1932;
	add.s64 	%rd2022, %rd3, %rd2020;
	st.global.f32 	[%rd2022], %f2716;
	selp.f32 	%f2717, 0f00000000, %f2715, %p1932;
	st.global.f32 	[%rd2021], %f2717;
$L__BB4_1295:
	setp.eq.s32 	%p1933, %r2175, 2;
	mov.u32 	%r7004, %r66;
	@%p1933 bra 	$L__BB4_1299;
	setp.ge.s32 	%p1934, %r2172, %r2567;
	add.s32 	%r2177, %r65, %r55;
	setp.ge.s32 	%p1935, %r2177, %r2568;
	or.pred  	%p1936, %p1934, %p1935;
	@%p1936 bra 	$L__BB4_1298;
	add.s32 	%r5872, %r2177, %r2173;
	mul.wide.s32 	%rd2023, %r5872, 4;
	add.s64 	%rd2024, %rd5, %rd2023;
	ld.global.f32 	%f2719, [%rd2024];
	add.s32 	%r5873, %r2174, %r66;
	shl.b32 	%r5874, %r5873, 1;
	mov.u32 	%r5875, _ZZ14linear_fuse_ifPfS_S_S_S_iiiE2Cs;
	add.s32 	%r5876, %r5875, %r5874;
	ld.shared.u16 	%rs382, [%r5876];
	// begin inline asm
	{  cvt.f32.f16 %f2718, %rs382;}

	// end inline asm
	add.f32 	%f2720, %f2719, %f2718;
	mul.wide.s32 	%rd2025, %r55, 4;
	add.s64 	%rd2026, %rd8, %rd2025;
	ld.global.f32 	%f2721, [%rd2026];
	add.f32 	%f2722, %f2720, %f2721;
	setp.ge.f32 	%p1937, %f2722, 0f3F800000;
	selp.f32 	%f2723, 0f3F800000, 0f00000000, %p1937;
	add.s64 	%rd2027, %rd3, %rd2023;
	st.global.f32 	[%rd2027], %f2723;
	selp.f32 	%f2724, 0f00000000, %f2722, %p1937;
	st.global.f32 	[%rd2024], %f2724;
$L__BB4_1298:
	add.s32 	%r7004, %r66, %r55;
$L__BB4_1299:
	setp.lt.u32 	%p1938, %r62, 3;
	@%p1938 bra 	$L__BB4_1310;
	shl.b32 	%r5878, %r55, 1;
	mul.lo.s32 	%r5879, %r55, 3;
	add.s32 	%r7005, %r7004, %r2;
	add.s32 	%r7012, %r7005, %r55;
	add.s32 	%r7011, %r7012, %r2173;
	add.s32 	%r7010, %r7005, %r5878;
	add.s32 	%r7006, %r7005, %r2173;
	add.s32 	%r7009, %r7006, %r5878;
	add.s32 	%r7008, %r7005, %r5879;
	add.s32 	%r7007, %r7006, %r5879;
	mov.u32 	%r7013, _ZZ14linear_fuse_ifPfS_S_S_S_iiiE2Cs;
	mov.u64 	%rd2407, %rd2416;
	mov.u32 	%r7014, %r7004;
$L__BB4_1301:
	setp.ge.s32 	%p1939, %r2172, %r2567;
	setp.ge.s32 	%p1940, %r7005, %r2568;
	or.pred  	%p1941, %p1939, %p1940;
	@%p1941 bra 	$L__BB4_1303;
	mul.wide.s32 	%rd2028, %r7006, 4;
	add.s64 	%rd2029, %rd5, %rd2028;
	ld.global.f32 	%f2726, [%rd2029];
	mad.lo.s32 	%r5881, %r60, 1728, %r7004;
	shl.b32 	%r5882, %r54, 5;
	add.s32 	%r5883, %r5881, %r5882;
	shl.b32 	%r5884, %r5883, 1;
	add.s32 	%r5885, %r7013, %r5884;
	ld.shared.u16 	%rs383, [%r5885];
	// begin inline asm
	{  cvt.f32.f16 %f2725, %rs383;}

	// end inline asm
	add.f32 	%f2727, %f2726, %f2725;
	add.s32 	%r5886, %r7004, %r2;
	mul.wide.u32 	%rd2030, %r5886, 4;
	add.s64 	%rd2031, %rd2407, %rd2030;
	ld.global.f32 	%f2728, [%rd2031];
	add.f32 	%f2729, %f2727, %f2728;
	setp.ge.f32 	%p1942, %f2729, 0f3F800000;
	selp.f32 	%f2730, 0f3F800000, 0f00000000, %p1942;
	add.s64 	%rd2032, %rd3, %rd2028;
	st.global.f32 	[%rd2032], %f2730;
	selp.f32 	%f2731, 0f00000000, %f2729, %p1942;
	st.global.f32 	[%rd2029], %f2731;
$L__BB4_1303:
	setp.ge.s32 	%p1943, %r2172, %r2567;
	setp.ge.s32 	%p1944, %r7012, %r2568;
	or.pred  	%p1945, %p1943, %p1944;
	@%p1945 bra 	$L__BB4_1305;
	mul.wide.s32 	%rd2033, %r7011, 4;
	add.s64 	%rd2034, %rd5, %rd2033;
	ld.global.f32 	%f2733, [%rd2034];
	add.s32 	%r5887, %r55, %r7004;
	mad.lo.s32 	%r5888, %r60, 1728, %r5887;
	shl.b32 	%r5889, %r54, 5;
	add.s32 	%r5890, %r5888, %r5889;
	shl.b32 	%r5891, %r5890, 1;
	add.s32 	%r5892, %r7013, %r5891;
	ld.shared.u16 	%rs384, [%r5892];
	// begin inline asm
	{  cvt.f32.f16 %f2732, %rs384;}

	// end inline asm
	add.f32 	%f2734, %f2733, %f2732;
	add.s32 	%r5893, %r5887, %r2;
	mul.wide.u32 	%rd2035, %r5893, 4;
	add.s64 	%rd2036, %rd2407, %rd2035;
	ld.global.f32 	%f2735, [%rd2036];
	add.f32 	%f2736, %f2734, %f2735;
	setp.ge.f32 	%p1946, %f2736, 0f3F800000;
	selp.f32 	%f2737, 0f3F800000, 0f00000000, %p1946;
	add.s64 	%rd2037, %rd3, %rd2033;
	st.global.f32 	[%rd2037], %f2737;
	selp.f32 	%f2738, 0f00000000, %f2736, %p1946;
	st.global.f32 	[%rd2034], %f2738;
$L__BB4_1305:
	setp.ge.s32 	%p1947, %r2172, %r2567;
	add.s32 	%r2198, %r7014, %r55;
	setp.ge.s32 	%p1948, %r7010, %r2568;
	or.pred  	%p1949, %p1947, %p1948;
	@%p1949 bra 	$L__BB4_1307;
	mul.wide.s32 	%rd2038, %r7009, 4;
	add.s64 	%rd2039, %rd5, %rd2038;
	ld.global.f32 	%f2740, [%rd2039];
	mad.lo.s32 	%r5894, %r60, 1728, %r7004;
	shl.b32 	%r5895, %r54, 5;
	add.s32 	%r5896, %r5894, %r5895;
	add.s32 	%r5898, %r5896, %r5878;
	shl.b32 	%r5899, %r5898, 1;
	add.s32 	%r5900, %r7013, %r5899;
	ld.shared.u16 	%rs385, [%r5900];
	// begin inline asm
	{  cvt.f32.f16 %f2739, %rs385;}

	// end inline asm
	add.f32 	%f2741, %f2740, %f2739;
	add.s32 	%r5901, %r7004, %r2;
	add.s32 	%r5902, %r5901, %r5878;
	mul.wide.u32 	%rd2040, %r5902, 4;
	add.s64 	%rd2041, %rd2407, %rd2040;
	ld.global.f32 	%f2742, [%rd2041];
	add.f32 	%f2743, %f2741, %f2742;
	setp.ge.f32 	%p1950, %f2743, 0f3F800000;
	selp.f32 	%f2744, 0f3F800000, 0f00000000, %p1950;
	add.s64 	%rd2042, %rd3, %rd2038;
	st.global.f32 	[%rd2042], %f2744;
	selp.f32 	%f2745, 0f00000000, %f2743, %p1950;
	st.global.f32 	[%rd2039], %f2745;
$L__BB4_1307:
	setp.ge.s32 	%p1951, %r2172, %r2567;
	add.s32 	%r2199, %r2198, %r55;
	setp.ge.s32 	%p1952, %r7008, %r2568;
	or.pred  	%p1953, %p1951, %p1952;
	@%p1953 bra 	$L__BB4_1309;
	mul.wide.s32 	%rd2043, %r7007, 4;
	add.s64 	%rd2044, %rd5, %rd2043;
	ld.global.f32 	%f2747, [%rd2044];
	mad.lo.s32 	%r5903, %r60, 1728, %r7004;
	shl.b32 	%r5904, %r54, 5;
	add.s32 	%r5905, %r5903, %r5904;
	add.s32 	%r5907, %r5905, %r5879;
	shl.b32 	%r5908, %r5907, 1;
	add.s32 	%r5909, %r7013, %r5908;
	ld.shared.u16 	%rs386, [%r5909];
	// begin inline asm
	{  cvt.f32.f16 %f2746, %rs386;}

	// end inline asm
	add.f32 	%f2748, %f2747, %f2746;
	add.s32 	%r5910, %r7004, %r2;
	add.s32 	%r5911, %r5910, %r5879;
	mul.wide.u32 	%rd2045, %r5911, 4;
	add.s64 	%rd2046, %rd2407, %rd2045;
	ld.global.f32 	%f2749, [%rd2046];
	add.f32 	%f2750, %f2748, %f2749;
	setp.ge.f32 	%p1954, %f2750, 0f3F800000;
	selp.f32 	%f2751, 0f3F800000, 0f00000000, %p1954;
	add.s64 	%rd2047, %rd3, %rd2043;
	st.global.f32 	[%rd2047], %f2751;
	selp.f32 	%f2752, 0f00000000, %f2750, %p1954;
	st.global.f32 	[%rd2044], %f2752;
$L__BB4_1309:
	add.s32 	%r5912, %r2199, %r55;
	add.s32 	%r7014, %r5912, %r55;
	shl.b32 	%r5913, %r55, 3;
	add.s32 	%r7013, %r7013, %r5913;
	shl.b32 	%r5914, %r55, 2;
	add.s32 	%r7012, %r7012, %r5914;
	add.s32 	%r7011, %r7011, %r5914;
	mul.wide.u32 	%rd2048, %r55, 16;
	add.s64 	%rd2407, %rd2407, %rd2048;
	add.s32 	%r7010, %r7010, %r5914;
	add.s32 	%r7009, %r7009, %r5914;
	add.s32 	%r7008, %r7008, %r5914;
	add.s32 	%r7007, %r7007, %r5914;
	add.s32 	%r7006, %r7006, %r5914;
	add.s32 	%r7005, %r7005, %r5914;
	setp.lt.u32 	%p1955, %r7014, 32;
	@%p1955 bra 	$L__BB4_1301;
$L__BB4_1310:
	add.s32 	%r2210, %r2171, %r60;
	setp.gt.u32 	%p1956, %r2210, 63;
	@%p1956 bra 	$L__BB4_1516;
	setp.gt.u32 	%p1957, %r7103, 31;
	@%p1957 bra 	$L__BB4_1333;
	add.s32 	%r2211, %r2210, %r1;
	mul.lo.s32 	%r2212, %r2211, %r2568;
	shl.b32 	%r2213, %r2210, 5;
	and.b32  	%r2214, %r63, 3;
	setp.eq.s32 	%p1958, %r2214, 0;
	mov.u32 	%r7015, %r7103;
	@%p1958 bra 	$L__BB4_1322;
	setp.ge.s32 	%p1959, %r2211, %r2567;
	setp.ge.s32 	%p1960, %r64, %r2568;
	or.pred  	%p1961, %p1959, %p1960;
	@%p1961 bra 	$L__BB4_1315;
	add.s32 	%r5917, %r64, %r2212;
	mul.wide.s32 	%rd2049, %r5917, 4;
	add.s64 	%rd2050, %rd5, %rd2049;
	ld.global.f32 	%f2754, [%rd2050];
	add.s32 	%r5918, %r2213, %r7103;
	shl.b32 	%r5919, %r5918, 1;
	mov.u32 	%r5920, _ZZ14linear_fuse_ifPfS_S_S_S_iiiE2Cs;
	add.s32 	%r5921, %r5920, %r5919;
	ld.shared.u16 	%rs387, [%r5921];
	// begin inline asm
	{  cvt.f32.f16 %f2753, %rs387;}

	// end inline asm
	add.f32 	%f2755, %f2754, %f2753;
	mul.wide.u32 	%rd2051, %r64, 4;
	add.s64 	%rd2052, %rd2416, %rd2051;
	ld.global.f32 	%f2756, [%rd2052];
	add.f32 	%f2757, %f2755, %f2756;
	setp.ge.f32 	%p1962, %f2757, 0f3F800000;
	selp.f32 	%f2758, 0f3F800000, 0f00000000, %p1962;
	add.s64 	%rd2053, %rd3, %rd2049;
	st.global.f32 	[%rd2053], %f2758;
	selp.f32 	%f2759, 0f00000000, %f2757, %p1962;
	st.global.f32 	[%rd2050], %f2759;
$L__BB4_1315:
	setp.eq.s32 	%p1963, %r2214, 1;
	mov.u32 	%r7015, %r61;
	@%p1963 bra 	$L__BB4_1322;
	setp.ge.s32 	%p1964, %r2211, %r2567;
	setp.ge.s32 	%p1965, %r65, %r2568;
	or.pred  	%p1966, %p1964, %p1965;
	@%p1966 bra 	$L__BB4_1318;
	add.s32 	%r5922, %r65, %r2212;
	mul.wide.s32 	%rd2054, %r5922, 4;
	add.s64 	%rd2055, %rd5, %rd2054;
	ld.global.f32 	%f2761, [%rd2055];
	add.s32 	%r5923, %r2213, %r61;
	shl.b32 	%r5924, %r5923, 1;
	mov.u32 	%r5925, _ZZ14linear_fuse_ifPfS_S_S_S_iiiE2Cs;
	add.s32 	%r5926, %r5925, %r5924;
	ld.shared.u16 	%rs388, [%r5926];
	// begin inline asm
	{  cvt.f32.f16 %f2760, %rs388;}

	// end inline asm
	add.f32 	%f2762, %f2761, %f2760;
	ld.global.f32 	%f2763, [%rd8];
	add.f32 	%f2764, %f2762, %f2763;
	setp.ge.f32 	%p1967, %f2764, 0f3F800000;
	selp.f32 	%f2765, 0f3F800000, 0f00000000, %p1967;
	add.s64 	%rd2056, %rd3, %rd2054;
	st.global.f32 	[%rd2056], %f2765;
	selp.f32 	%f2766, 0f00000000, %f2764, %p1967;
	st.global.f32 	[%rd2055], %f2766;
$L__BB4_1318:
	setp.eq.s32 	%p1968, %r2214, 2;
	mov.u32 	%r7015, %r66;
	@%p1968 bra 	$L__BB4_1322;
	setp.ge.s32 	%p1969, %r2211, %r2567;
	add.s32 	%r2216, %r65, %r55;
	setp.ge.s32 	%p1970, %r2216, %r2568;
	or.pred  	%p1971, %p1969, %p1970;
	@%p1971 bra 	$L__BB4_1321;
	add.s32 	%r5927, %r2216, %r2212;
	mul.wide.s32 	%rd2057, %r5927, 4;
	add.s64 	%rd2058, %rd5, %rd2057;
	ld.global.f32 	%f2768, [%rd2058];
	add.s32 	%r5928, %r2213, %r66;
	shl.b32 	%r5929, %r5928, 1;
	mov.u32 	%r5930, _ZZ14linear_fuse_ifPfS_S_S_S_iiiE2Cs;
	add.s32 	%r5931, %r5930, %r5929;
	ld.shared.u16 	%rs389, [%r5931];
	// begin inline asm
	{  cvt.f32.f16 %f2767, %rs389;}

	// end inline asm
	add.f32 	%f2769, %f2768, %f2767;
	mul.wide.s32 	%rd2059, %r55, 4;
	add.s64 	%rd2060, %rd8, %rd2059;
	ld.global.f32 	%f2770, [%rd2060];
	add.f32 	%f2771, %f2769, %f2770;
	setp.ge.f32 	%p1972, %f2771, 0f3F800000;
	selp.f32 	%f2772, 0f3F800000, 0f00000000, %p1972;
	add.s64 	%rd2061, %rd3, %rd2057;
	st.global.f32 	[%rd2061], %f2772;
	selp.f32 	%f2773, 0f00000000, %f2771, %p1972;
	st.global.f32 	[%rd2058], %f2773;
$L__BB4_1321:
	add.s32 	%r7015, %r66, %r55;
$L__BB4_1322:
	setp.lt.u32 	%p1973, %r62, 3;
	@%p1973 bra 	$L__BB4_1333;
	shl.b32 	%r5933, %r55, 1;
	mul.lo.s32 	%r5934, %r55, 3;
	add.s32 	%r7016, %r7015, %r2;
	add.s32 	%r7023, %r7016, %r55;
	add.s32 	%r7022, %r7023, %r2212;
	add.s32 	%r7021, %r7016, %r5933;
	add.s32 	%r7017, %r7016, %r2212;
	add.s32 	%r7020, %r7017, %r5933;
	add.s32 	%r7019, %r7016, %r5934;
	add.s32 	%r7018, %r7017, %r5934;
	mov.u32 	%r7024, _ZZ14linear_fuse_ifPfS_S_S_S_iiiE2Cs;
	mov.u64 	%rd2408, %rd2416;
	mov.u32 	%r7025, %r7015;
$L__BB4_1324:
	setp.ge.s32 	%p1974, %r2211, %r2567;
	setp.ge.s32 	%p1975, %r7016, %r2568;
	or.pred  	%p1976, %p1974, %p1975;
	@%p1976 bra 	$L__BB4_1326;
	mul.wide.s32 	%rd2062, %r7017, 4;
	add.s64 	%rd2063, %rd5, %rd2062;
	ld.global.f32 	%f2775, [%rd2063];
	mad.lo.s32 	%r5936, %r60, 1760, %r7015;
	shl.b32 	%r5937, %r54, 5;
	add.s32 	%r5938, %r5936, %r5937;
	shl.b32 	%r5939, %r5938, 1;
	add.s32 	%r5940, %r7024, %r5939;
	ld.shared.u16 	%rs390, [%r5940];
	// begin inline asm
	{  cvt.f32.f16 %f2774, %rs390;}

	// end inline asm
	add.f32 	%f2776, %f2775, %f2774;
	add.s32 	%r5941, %r7015, %r2;
	mul.wide.u32 	%rd2064, %r5941, 4;
	add.s64 	%rd2065, %rd2408, %rd2064;
	ld.global.f32 	%f2777, [%rd2065];
	add.f32 	%f2778, %f2776, %f2777;
	setp.ge.f32 	%p1977, %f2778, 0f3F800000;
	selp.f32 	%f2779, 0f3F800000, 0f00000000, %p1977;
	add.s64 	%rd2066, %rd3, %rd2062;
	st.global.f32 	[%rd2066], %f2779;
	selp.f32 	%f2780, 0f00000000, %f2778, %p1977;
	st.global.f32 	[%rd2063], %f2780;
$L__BB4_1326:
	setp.ge.s32 	%p1978, %r2211, %r2567;
	setp.ge.s32 	%p1979, %r7023, %r2568;
	or.pred  	%p1980, %p1978, %p1979;
	@%p1980 bra 	$L__BB4_1328;
	mul.wide.s32 	%rd2067, %r7022, 4;
	add.s64 	%rd2068, %rd5, %rd2067;
	ld.global.f32 	%f2782, [%rd2068];
	add.s32 	%r5942, %r55, %r7015;
	mad.lo.s32 	%r5943, %r60, 1760, %r5942;
	shl.b32 	%r5944, %r54, 5;
	add.s32 	%r5945, %r5943, %r5944;
	shl.b32 	%r5946, %r5945, 1;
	add.s32 	%r5947, %r7024, %r5946;
	ld.shared.u16 	%rs391, [%r5947];
	// begin inline asm
	{  cvt.f32.f16 %f2781, %rs391;}

	// end inline asm
	add.f32 	%f2783, %f2782, %f2781;
	add.s32 	%r5948, %r5942, %r2;
	mul.wide.u32 	%rd2069, %r5948, 4;
	add.s64 	%rd2070, %rd2408, %rd2069;
	ld.global.f32 	%f2784, [%rd2070];
	add.f32 	%f2785, %f2783, %f2784;
	setp.ge.f32 	%p1981, %f2785, 0f3F800000;
	selp.f32 	%f2786, 0f3F800000, 0f00000000, %p1981;
	add.s64 	%rd2071, %rd3, %rd2067;
	st.global.f32 	[%rd2071], %f2786;
	selp.f32 	%f2787, 0f00000000, %f2785, %p1981;
	st.global.f32 	[%rd2068], %f2787;
$L__BB4_1328:
	setp.ge.s32 	%p1982, %r2211, %r2567;
	add.s32 	%r2237, %r7025, %r55;
	setp.ge.s32 	%p1983, %r7021, %r2568;
	or.pred  	%p1984, %p1982, %p1983;
	@%p1984 bra 	$L__BB4_1330;
	mul.wide.s32 	%rd2072, %r7020, 4;
	add.s64 	%rd2073, %rd5, %rd2072;
	ld.global.f32 	%f2789, [%rd2073];
	mad.lo.s32 	%r5949, %r60, 1760, %r7015;
	shl.b32 	%r5950, %r54, 5;
	add.s32 	%r5951, %r5949, %r5950;
	add.s32 	%r5953, %r5951, %r5933;
	shl.b32 	%r5954, %r5953, 1;
	add.s32 	%r5955, %r7024, %r5954;
	ld.shared.u16 	%rs392, [%r5955];
	// begin inline asm
	{  cvt.f32.f16 %f2788, %rs392;}

	// end inline asm
	add.f32 	%f2790, %f2789, %f2788;
	add.s32 	%r5956, %r7015, %r2;
	add.s32 	%r5957, %r5956, %r5933;
	mul.wide.u32 	%rd2074, %r5957, 4;
	add.s64 	%rd2075, %rd2408, %rd2074;
	ld.global.f32 	%f2791, [%rd2075];
	add.f32 	%f2792, %f2790, %f2791;
	setp.ge.f32 	%p1985, %f2792, 0f3F800000;
	selp.f32 	%f2793, 0f3F800000, 0f00000000, %p1985;
	add.s64 	%rd2076, %rd3, %rd2072;
	st.global.f32 	[%rd2076], %f2793;
	selp.f32 	%f2794, 0f00000000, %f2792, %p1985;
	st.global.f32 	[%rd2073], %f2794;
$L__BB4_1330:
	setp.ge.s32 	%p1986, %r2211, %r2567;
	add.s32 	%r2238, %r2237, %r55;
	setp.ge.s32 	%p1987, %r7019, %r2568;
	or.pred  	%p1988, %p1986, %p1987;
	@%p1988 bra 	$L__BB4_1332;
	mul.wide.s32 	%rd2077, %r7018, 4;
	add.s64 	%rd2078, %rd5, %rd2077;
	ld.global.f32 	%f2796, [%rd2078];
	mad.lo.s32 	%r5958, %r60, 1760, %r7015;
	shl.b32 	%r5959, %r54, 5;
	add.s32 	%r5960, %r5958, %r5959;
	add.s32 	%r5962, %r5960, %r5934;
	shl.b32 	%r5963, %r5962, 1;
	add.s32 	%r5964, %r7024, %r5963;
	ld.shared.u16 	%rs393, [%r5964];
	// begin inline asm
	{  cvt.f32.f16 %f2795, %rs393;}

	// end inline asm
	add.f32 	%f2797, %f2796, %f2795;
	add.s32 	%r5965, %r7015, %r2;
	add.s32 	%r5966, %r5965, %r5934;
	mul.wide.u32 	%rd2079, %r5966, 4;
	add.s64 	%rd2080, %rd2408, %rd2079;
	ld.global.f32 	%f2798, [%rd2080];
	add.f32 	%f2799, %f2797, %f2798;
	setp.ge.f32 	%p1989, %f2799, 0f3F800000;
	selp.f32 	%f2800, 0f3F800000, 0f00000000, %p1989;
	add.s64 	%rd2081, %rd3, %rd2077;
	st.global.f32 	[%rd2081], %f2800;
	selp.f32 	%f2801, 0f00000000, %f2799, %p1989;
	st.global.f32 	[%rd2078], %f2801;
$L__BB4_1332:
	add.s32 	%r5967, %r2238, %r55;
	add.s32 	%r7025, %r5967, %r55;
	shl.b32 	%r5968, %r55, 3;
	add.s32 	%r7024, %r7024, %r5968;
	shl.b32 	%r5969, %r55, 2;
	add.s32 	%r7023, %r7023, %r5969;
	add.s32 	%r7022, %r7022, %r5969;
	mul.wide.u32 	%rd2082, %r55, 16;
	add.s64 	%rd2408, %rd2408, %rd2082;
	add.s32 	%r7021, %r7021, %r5969;
	add.s32 	%r7020, %r7020, %r5969;
	add.s32 	%r7019, %r7019, %r5969;
	add.s32 	%r7018, %r7018, %r5969;
	add.s32 	%r7017, %r7017, %r5969;
	add.s32 	%r7016, %r7016, %r5969;
	setp.lt.u32 	%p1990, %r7025, 32;
	@%p1990 bra 	$L__BB4_1324;
$L__BB4_1333:
	add.s32 	%r2249, %r2210, %r60;
	setp.gt.u32 	%p1991, %r2249, 63;
	@%p1991 bra 	$L__BB4_1516;
	setp.gt.u32 	%p1992, %r7103, 31;
	@%p1992 bra 	$L__BB4_1356;
	add.s32 	%r2250, %r2249, %r1;
	mul.lo.s32 	%r2251, %r2250, %r2568;
	shl.b32 	%r2252, %r2249, 5;
	and.b32  	%r2253, %r63, 3;
	setp.eq.s32 	%p1993, %r2253, 0;
	mov.u32 	%r7026, %r7103;
	@%p1993 bra 	$L__BB4_1345;
	setp.ge.s32 	%p1994, %r2250, %r2567;
	setp.ge.s32 	%p1995, %r64, %r2568;
	or.pred  	%p1996, %p1994, %p1995;
	@%p1996 bra 	$L__BB4_1338;
	add.s32 	%r5972, %r64, %r2251;
	mul.wide.s32 	%rd2083, %r5972, 4;
	add.s64 	%rd2084, %rd5, %rd2083;
	ld.global.f32 	%f2803, [%rd2084];
	add.s32 	%r5973, %r2252, %r7103;
	shl.b32 	%r5974, %r5973, 1;
	mov.u32 	%r5975, _ZZ14linear_fuse_ifPfS_S_S_S_iiiE2Cs;
	add.s32 	%r5976, %r5975, %r5974;
	ld.shared.u16 	%rs394, [%r5976];
	// begin inline asm
	{  cvt.f32.f16 %f2802, %rs394;}

	// end inline asm
	add.f32 	%f2804, %f2803, %f2802;
	mul.wide.u32 	%rd2085, %r64, 4;
	add.s64 	%rd2086, %rd2416, %rd2085;
	ld.global.f32 	%f2805, [%rd2086];
	add.f32 	%f2806, %f2804, %f2805;
	setp.ge.f32 	%p1997, %f2806, 0f3F800000;
	selp.f32 	%f2807, 0f3F800000, 0f00000000, %p1997;
	add.s64 	%rd2087, %rd3, %rd2083;
	st.global.f32 	[%rd2087], %f2807;
	selp.f32 	%f2808, 0f00000000, %f2806, %p1997;
	st.global.f32 	[%rd2084], %f2808;
$L__BB4_1338:
	setp.eq.s32 	%p1998, %r2253, 1;
	mov.u32 	%r7026, %r61;
	@%p1998 bra 	$L__BB4_1345;
	setp.ge.s32 	%p1999, %r2250, %r2567;
	setp.ge.s32 	%p2000, %r65, %r2568;
	or.pred  	%p2001, %p1999, %p2000;
	@%p2001 bra 	$L__BB4_1341;
	add.s32 	%r5977, %r65, %r2251;
	mul.wide.s32 	%rd2088, %r5977, 4;
	add.s64 	%rd2089, %rd5, %rd2088;
	ld.global.f32 	%f2810, [%rd2089];
	add.s32 	%r5978, %r2252, %r61;
	shl.b32 	%r5979, %r5978, 1;
	mov.u32 	%r5980, _ZZ14linear_fuse_ifPfS_S_S_S_iiiE2Cs;
	add.s32 	%r5981, %r5980, %r5979;
	ld.shared.u16 	%rs395, [%r5981];
	// begin inline asm
	{  cvt.f32.f16 %f2809, %rs395;}

	// end inline asm
	add.f32 	%f2811, %f2810, %f2809;
	ld.global.f32 	%f2812, [%rd8];
	add.f32 	%f2813, %f2811, %f2812;
	setp.ge.f32 	%p2002, %f2813, 0f3F800000;
	selp.f32 	%f2814, 0f3F800000, 0f00000000, %p2002;
	add.s64 	%rd2090, %rd3, %rd2088;
	st.global.f32 	[%rd2090], %f2814;
	selp.f32 	%f2815, 0f00000000, %f2813, %p2002;
	st.global.f32 	[%rd2089], %f2815;
$L__BB4_1341:
	setp.eq.s32 	%p2003, %r2253, 2;
	mov.u32 	%r7026, %r66;
	@%p2003 bra 	$L__BB4_1345;
	setp.ge.s32 	%p2004, %r2250, %r2567;
	add.s32 	%r2255, %r65, %r55;
	setp.ge.s32 	%p2005, %r2255, %r2568;
	or.pred  	%p2006, %p2004, %p2005;
	@%p2006 bra 	$L__BB4_1344;
	add.s32 	%r5982, %r2255, %r2251;
	mul.wide.s32 	%rd2091, %r5982, 4;
	add.s64 	%rd2092, %rd5, %rd2091;
	ld.global.f32 	%f2817, [%rd2092];
	add.s32 	%r5983, %r2252, %r66;
	shl.b32 	%r5984, %r5983, 1;
	mov.u32 	%r5985, _ZZ14linear_fuse_ifPfS_S_S_S_iiiE2Cs;
	add.s32 	%r5986, %r5985, %r5984;
	ld.shared.u16 	%rs396, [%r5986];
	// begin inline asm
	{  cvt.f32.f16 %f2816, %rs396;}

	// end inline asm
	add.f32 	%f2818, %f2817, %f2816;
	mul.wide.s32 	%rd2093, %r55, 4;
	add.s64 	%rd2094, %rd8, %rd2093;
	ld.global.f32 	%f2819, [%rd2094];
	add.f32 	%f2820, %f2818, %f2819;
	setp.ge.f32 	%p2007, %f2820, 0f3F800000;
	selp.f32 	%f2821, 0f3F800000, 0f00000000, %p2007;
	add.s64 	%rd2095, %rd3, %rd2091;
	st.global.f32 	[%rd2095], %f2821;
	selp.f32 	%f2822, 0f00000000, %f2820, %p2007;
	st.global.f32 	[%rd2092], %f2822;
$L__BB4_1344:
	add.s32 	%r7026, %r66, %r55;
$L__BB4_1345:
	setp.lt.u32 	%p2008, %r62, 3;
	@%p2008 bra 	$L__BB4_1356;
	shl.b32 	%r5988, %r55, 1;
	mul.lo.s32 	%r5989, %r55, 3;
	add.s32 	%r7027, %r7026, %r2;
	add.s32 	%r7034, %r7027, %r55;
	add.s32 	%r7033, %r7034, %r2251;
	add.s32 	%r7032, %r7027, %r5988;
	add.s32 	%r7028, %r7027, %r2251;
	add.s32 	%r7031, %r7028, %r5988;
	add.s32 	%r7030, %r7027, %r5989;
	add.s32 	%r7029, %r7028, %r5989;
	mov.u32 	%r7035, _ZZ14linear_fuse_ifPfS_S_S_S_iiiE2Cs;
	mov.u64 	%rd2409, %rd2416;
	mov.u32 	%r7036, %r7026;
$L__BB4_1347:
	setp.ge.s32 	%p2009, %r2250, %r2567;
	setp.ge.s32 	%p2010, %r7027, %r2568;
	or.pred  	%p2011, %p2009, %p2010;
	@%p2011 bra 	$L__BB4_1349;
	mul.wide.s32 	%rd2096, %r7028, 4;
	add.s64 	%rd2097, %rd5, %rd2096;
	ld.global.f32 	%f2824, [%rd2097];
	mad.lo.s32 	%r5991, %r60, 1792, %r7026;
	shl.b32 	%r5992, %r54, 5;
	add.s32 	%r5993, %r5991, %r5992;
	shl.b32 	%r5994, %r5993, 1;
	add.s32 	%r5995, %r7035, %r5994;
	ld.shared.u16 	%rs397, [%r5995];
	// begin inline asm
	{  cvt.f32.f16 %f2823, %rs397;}

	// end inline asm
	add.f32 	%f2825, %f2824, %f2823;
	add.s32 	%r5996, %r7026, %r2;
	mul.wide.u32 	%rd2098, %r5996, 4;
	add.s64 	%rd2099, %rd2409, %rd2098;
	ld.global.f32 	%f2826, [%rd2099];
	add.f32 	%f2827, %f2825, %f2826;
	setp.ge.f32 	%p2012, %f2827, 0f3F800000;
	selp.f32 	%f2828, 0f3F800000, 0f00000000, %p2012;
	add.s64 	%rd2100, %rd3, %rd2096;
	st.global.f32 	[%rd2100], %f2828;
	selp.f32 	%f2829, 0f00000000, %f2827, %p2012;
	st.global.f32 	[%rd2097], %f2829;
$L__BB4_1349:
	setp.ge.s32 	%p2013, %r2250, %r2567;
	setp.ge.s32 	%p2014, %r7034, %r2568;
	or.pred  	%p2015, %p2013, %p2014;
	@%p2015 bra 	$L__BB4_1351;
	mul.wide.s32 	%rd2101, %r7033, 4;
	add.s64 	%rd2102, %rd5, %rd2101;
	ld.global.f32 	%f2831, [%rd2102];
	add.s32 	%r5997, %r55, %r7026;
	mad.lo.s32 	%r5998, %r60, 1792, %r5997;
	shl.b32 	%r5999, %r54, 5;
	add.s32 	%r6000, %r5998, %r5999;
	shl.b32 	%r6001, %r6000, 1;
	add.s32 	%r6002, %r7035, %r6001;
	ld.shared.u16 	%rs398, [%r6002];
	// begin inline asm
	{  cvt.f32.f16 %f2830, %rs398;}

	// end inline asm
	add.f32 	%f2832, %f2831, %f2830;
	add.s32 	%r6003, %r5997, %r2;
	mul.wide.u32 	%rd2103, %r6003, 4;
	add.s64 	%rd2104, %rd2409, %rd2103;
	ld.global.f32 	%f2833, [%rd2104];
	add.f32 	%f2834, %f2832, %f2833;
	setp.ge.f32 	%p2016, %f2834, 0f3F800000;
	selp.f32 	%f2835, 0f3F800000, 0f00000000, %p2016;
	add.s64 	%rd2105, %rd3, %rd2101;
	st.global.f32 	[%rd2105], %f2835;
	selp.f32 	%f2836, 0f00000000, %f2834, %p2016;
	st.global.f32 	[%rd2102], %f2836;
$L__BB4_1351:
	setp.ge.s32 	%p2017, %r2250, %r2567;
	add.s32 	%r2276, %r7036, %r55;
	setp.ge.s32 	%p2018, %r7032, %r2568;
	or.pred  	%p2019, %p2017, %p2018;
	@%p2019 bra 	$L__BB4_1353;
	mul.wide.s32 	%rd2106, %r7031, 4;
	add.s64 	%rd2107, %rd5, %rd2106;
	ld.global.f32 	%f2838, [%rd2107];
	mad.lo.s32 	%r6004, %r60, 1792, %r7026;
	shl.b32 	%r6005, %r54, 5;
	add.s32 	%r6006, %r6004, %r6005;
	add.s32 	%r6008, %r6006, %r5988;
	shl.b32 	%r6009, %r6008, 1;
	add.s32 	%r6010, %r7035, %r6009;
	ld.shared.u16 	%rs399, [%r6010];
	// begin inline asm
	{  cvt.f32.f16 %f2837, %rs399;}

	// end inline asm
	add.f32 	%f2839, %f2838, %f2837;
	add.s32 	%r6011, %r7026, %r2;
	add.s32 	%r6012, %r6011, %r5988;
	mul.wide.u32 	%rd2108, %r6012, 4;
	add.s64 	%rd2109, %rd2409, %rd2108;
	ld.global.f32 	%f2840, [%rd2109];
	add.f32 	%f2841, %f2839, %f2840;
	setp.ge.f32 	%p2020, %f2841, 0f3F800000;
	selp.f32 	%f2842, 0f3F800000, 0f00000000, %p2020;
	add.s64 	%rd2110, %rd3, %rd2106;
	st.global.f32 	[%rd2110], %f2842;
	selp.f32 	%f2843, 0f00000000, %f2841, %p2020;
	st.global.f32 	[%rd2107], %f2843;
$L__BB4_1353:
	setp.ge.s32 	%p2021, %r2250, %r2567;
	add.s32 	%r2277, %r2276, %r55;
	setp.ge.s32 	%p2022, %r7030, %r2568;
	or.pred  	%p2023, %p2021, %p2022;
	@%p2023 bra 	$L__BB4_1355;
	mul.wide.s32 	%rd2111, %r7029, 4;
	add.s64 	%rd2112, %rd5, %rd2111;
	ld.global.f32 	%f2845, [%rd2112];
	mad.lo.s32 	%r6013, %r60, 1792, %r7026;
	shl.b32 	%r6014, %r54, 5;
	add.s32 	%r6015, %r6013, %r6014;
	add.s32 	%r6017, %r6015, %r5989;
	shl.b32 	%r6018, %r6017, 1;
	add.s32 	%r6019, %r7035, %r6018;
	ld.shared.u16 	%rs400, [%r6019];
	// begin inline asm
	{  cvt.f32.f16 %f2844, %rs400;}

	// end inline asm
	add.f32 	%f2846, %f2845, %f2844;
	add.s32 	%r6020, %r7026, %r2;
	add.s32 	%r6021, %r6020, %r5989;
	mul.wide.u32 	%rd2113, %r6021, 4;
	add.s64 	%rd2114, %rd2409, %rd2113;
	ld.global.f32 	%f2847, [%rd2114];
	add.f32 	%f2848, %f2846, %f2847;
	setp.ge.f32 	%p2024, %f2848, 0f3F800000;
	selp.f32 	%f2849, 0f3F800000, 0f00000000, %p2024;
	add.s64 	%rd2115, %rd3, %rd2111;
	st.global.f32 	[%rd2115], %f2849;
	selp.f32 	%f2850, 0f00000000, %f2848, %p2024;
	st.global.f32 	[%rd2112], %f2850;
$L__BB4_1355:
	add.s32 	%r6022, %r2277, %r55;
	add.s32 	%r7036, %r6022, %r55;
	shl.b32 	%r6023, %r55, 3;
	add.s32 	%r7035, %r7035, %r6023;
	shl.b32 	%r6024, %r55, 2;
	add.s32 	%r7034, %r7034, %r6024;
	add.s32 	%r7033, %r7033, %r6024;
	mul.wide.u32 	%rd2116, %r55, 16;
	add.s64 	%rd2409, %rd2409, %rd2116;
	add.s32 	%r7032, %r7032, %r6024;
	add.s32 	%r7031, %r7031, %r6024;
	add.s32 	%r7030, %r7030, %r6024;
	add.s32 	%r7029, %r7029, %r6024;
	add.s32 	%r7028, %r7028, %r6024;
	add.s32 	%r7027, %r7027, %r6024;
	setp.lt.u32 	%p2025, %r7036, 32;
	@%p2025 bra 	$L__BB4_1347;
$L__BB4_1356:
	add.s32 	%r2288, %r2249, %r60;
	setp.gt.u32 	%p2026, %r2288, 63;
	@%p2026 bra 	$L__BB4_1516;
	setp.gt.u32 	%p2027, %r7103, 31;
	@%p2027 bra 	$L__BB4_1379;
	add.s32 	%r2289, %r2288, %r1;
	mul.lo.s32 	%r2290, %r2289, %r2568;
	shl.b32 	%r2291, %r2288, 5;
	and.b32  	%r2292, %r63, 3;
	setp.eq.s32 	%p2028, %r2292, 0;
	mov.u32 	%r7037, %r7103;
	@%p2028 bra 	$L__BB4_1368;
	setp.ge.s32 	%p2029, %r2289, %r2567;
	setp.ge.s32 	%p2030, %r64, %r2568;
	or.pred  	%p2031, %p2029, %p2030;
	@%p2031 bra 	$L__BB4_1361;
	add.s32 	%r6027, %r64, %r2290;
	mul.wide.s32 	%rd2117, %r6027, 4;
	add.s64 	%rd2118, %rd5, %rd2117;
	ld.global.f32 	%f2852, [%rd2118];
	add.s32 	%r6028, %r2291, %r7103;
	shl.b32 	%r6029, %r6028, 1;
	mov.u32 	%r6030, _ZZ14linear_fuse_ifPfS_S_S_S_iiiE2Cs;
	add.s32 	%r6031, %r6030, %r6029;
	ld.shared.u16 	%rs401, [%r6031];
	// begin inline asm
	{  cvt.f32.f16 %f2851, %rs401;}

	// end inline asm
	add.f32 	%f2853, %f2852, %f2851;
	mul.wide.u32 	%rd2119, %r64, 4;
	add.s64 	%rd2120, %rd2416, %rd2119;
	ld.global.f32 	%f2854, [%rd2120];
	add.f32 	%f2855, %f2853, %f2854;
	setp.ge.f32 	%p2032, %f2855, 0f3F800000;
	selp.f32 	%f2856, 0f3F800000, 0f00000000, %p2032;
	add.s64 	%rd2121, %rd3, %rd2117;
	st.global.f32 	[%rd2121], %f2856;
	selp.f32 	%f2857, 0f00000000, %f2855, %p2032;
	st.global.f32 	[%rd2118], %f2857;
$L__BB4_1361:
	setp.eq.s32 	%p2033, %r2292, 1;
	mov.u32 	%r7037, %r61;
	@%p2033 bra 	$L__BB4_1368;
	setp.ge.s32 	%p2034, %r2289, %r2567;
	setp.ge.s32 	%p2035, %r65, %r2568;
	or.pred  	%p2036, %p2034, %p2035;
	@%p2036 bra 	$L__BB4_1364;
	add.s32 	%r6032, %r65, %r2290;
	mul.wide.s32 	%rd2122, %r6032, 4;
	add.s64 	%rd2123, %rd5, %rd2122;
	ld.global.f32 	%f2859, [%rd2123];
	add.s32 	%r6033, %r2291, %r61;
	shl.b32 	%r6034, %r6033, 1;
	mov.u32 	%r6035, _ZZ14linear_fuse_ifPfS_S_S_S_iiiE2Cs;
	add.s32 	%r6036, %r6035, %r6034;
	ld.shared.u16 	%rs402, [%r6036];
	// begin inline asm
	{  cvt.f32.f16 %f2858, %rs402;}

	// end inline asm
	add.f32 	%f2860, %f2859, %f2858;
	ld.global.f32 	%f2861, [%rd8];
	add.f32 	%f2862, %f2860, %f2861;
	setp.ge.f32 	%p2037, %f2862, 0f3F800000;
	selp.f32 	%f2863, 0f3F800000, 0f00000000, %p2037;
	add.s64 	%rd2124, %rd3, %rd2122;
	st.global.f32 	[%rd2124], %f2863;
	selp.f32 	%f2864, 0f00000000, %f2862, %p2037;
	st.global.f32 	[%rd2123], %f2864;
$L__BB4_1364:
	setp.eq.s32 	%p2038, %r2292, 2;
	mov.u32 	%r7037, %r66;
	@%p2038 bra 	$L__BB4_1368;
	setp.ge.s32 	%p2039, %r2289, %r2567;
	add.s32 	%r2294, %r65, %r55;
	setp.ge.s32 	%p2040, %r2294, %r2568;
	or.pred  	%p2041, %p2039, %p2040;
	@%p2041 bra 	$L__BB4_1367;
	add.s32 	%r6037, %r2294, %r2290;
	mul.wide.s32 	%rd2125, %r6037, 4;
	add.s64 	%rd2126, %rd5, %rd2125;
	ld.global.f32 	%f2866, [%rd2126];
	add.s32 	%r6038, %r2291, %r66;
	shl.b32 	%r6039, %r6038, 1;
	mov.u32 	%r6040, _ZZ14linear_fuse_ifPfS_S_S_S_iiiE2Cs;
	add.s32 	%r6041, %r6040, %r6039;
	ld.shared.u16 	%rs403, [%r6041];
	// begin inline asm
	{  cvt.f32.f16 %f2865, %rs403;}

	// end inline asm
	add.f32 	%f2867, %f2866, %f2865;
	mul.wide.s32 	%rd2127, %r55, 4;
	add.s64 	%rd2128, %rd8, %rd2127;
	ld.global.f32 	%f2868, [%rd2128];
	add.f32 	%f2869, %f2867, %f2868;
	setp.ge.f32 	%p2042, %f2869, 0f3F800000;
	selp.f32 	%f2870, 0f3F800000, 0f00000000, %p2042;
	add.s64 	%rd2129, %rd3, %rd2125;
	st.global.f32 	[%rd2129], %f2870;
	selp.f32 	%f2871, 0f00000000, %f2869, %p2042;
	st.global.f32 	[%rd2126], %f2871;
$L__BB4_1367:
	add.s32 	%r7037, %r66, %r55;
$L__BB4_1368:
	setp.lt.u32 	%p2043, %r62, 3;
	@%p2043 bra 	$L__BB4_1379;
	shl.b32 	%r6043, %r55, 1;
	mul.lo.s32 	%r6044, %r55, 3;
	add.s32 	%r7038, %r7037, %r2;
	add.s32 	%r7045, %r7038, %r55;
	add.s32 	%r7044, %r7045, %r2290;
	add.s32 	%r7043, %r7038, %r6043;
	add.s32 	%r7039, %r7038, %r2290;
	add.s32 	%r7042, %r7039, %r6043;
	add.s32 	%r7041, %r7038, %r6044;
	add.s32 	%r7040, %r7039, %r6044;
	mov.u32 	%r7046, _ZZ14linear_fuse_ifPfS_S_S_S_iiiE2Cs;
	mov.u64 	%rd2410, %rd2416;
	mov.u32 	%r7047, %r7037;
$L__BB4_1370:
	setp.ge.s32 	%p2044, %r2289, %r2567;
	setp.ge.s32 	%p2045, %r7038, %r2568;
	or.pred  	%p2046, %p2044, %p2045;
	@%p2046 bra 	$L__BB4_1372;
	mul.wide.s32 	%rd2130, %r7039, 4;
	add.s64 	%rd2131, %rd5, %rd2130;
	ld.global.f32 	%f2873, [%rd2131];
	mad.lo.s32 	%r6046, %r60, 1824, %r7037;
	shl.b32 	%r6047, %r54, 5;
	add.s32 	%r6048, %r6046, %r6047;
	shl.b32 	%r6049, %r6048, 1;
	add.s32 	%r6050, %r7046, %r6049;
	ld.shared.u16 	%rs404, [%r6050];
	// begin inline asm
	{  cvt.f32.f16 %f2872, %rs404;}

	// end inline asm
	add.f32 	%f2874, %f2873, %f2872;
	add.s32 	%r6051, %r7037, %r2;
	mul.wide.u32 	%rd2132, %r6051, 4;
	add.s64 	%rd2133, %rd2410, %rd2132;
	ld.global.f32 	%f2875, [%rd2133];
	add.f32 	%f2876, %f2874, %f2875;
	setp.ge.f32 	%p2047, %f2876, 0f3F800000;
	selp.f32 	%f2877, 0f3F800000, 0f00000000, %p2047;
	add.s64 	%rd2134, %rd3, %rd2130;
	st.global.f32 	[%rd2134], %f2877;
	selp.f32 	%f2878, 0f00000000, %f2876, %p2047;
	st.global.f32 	[%rd2131], %f2878;
$L__BB4_1372:
	setp.ge.s32 	%p2048, %r2289, %r2567;
	setp.ge.s32 	%p2049, %r7045, %r2568;
	or.pred  	%p2050, %p2048, %p2049;
	@%p2050 bra 	$L__BB4_1374;
	mul.wide.s32 	%rd2135, %r7044, 4;
	add.s64 	%rd2136, %rd5, %rd2135;
	ld.global.f32 	%f2880, [%rd2136];
	add.s32 	%r6052, %r55, %r7037;
	mad.lo.s32 	%r6053, %r60, 1824, %r6052;
	shl.b32 	%r6054, %r54, 5;
	add.s32 	%r6055, %r6053, %r6054;
	shl.b32 	%r6056, %r6055, 1;
	add.s32 	%r6057, %r7046, %r6056;
	ld.shared.u16 	%rs405, [%r6057];
	// begin inline asm
	{  cvt.f32.f16 %f2879, %rs405;}

	// end inline asm
	add.f32 	%f2881, %f2880, %f2879;
	add.s32 	%r6058, %r6052, %r2;
	mul.wide.u32 	%rd2137, %r6058, 4;
	add.s64 	%rd2138, %rd2410, %rd2137;
	ld.global.f32 	%f2882, [%rd2138];
	add.f32 	%f2883, %f2881, %f2882;
	setp.ge.f32 	%p2051, %f2883, 0f3F800000;
	selp.f32 	%f2884, 0f3F800000, 0f00000000, %p2051;
	add.s64 	%rd2139, %rd3, %rd2135;
	st.global.f32 	[%rd2139], %f2884;
	selp.f32 	%f2885, 0f00000000, %f2883, %p2051;
	st.global.f32 	[%rd2136], %f2885;
$L__BB4_1374:
	setp.ge.s32 	%p2052, %r2289, %r2567;
	add.s32 	%r2315, %r7047, %r55;
	setp.ge.s32 	%p2053, %r7043, %r2568;
	or.pred  	%p2054, %p2052, %p2053;
	@%p2054 bra 	$L__BB4_1376;
	mul.wide.s32 	%rd2140, %r7042, 4;
	add.s64 	%rd2141, %rd5, %rd2140;
	ld.global.f32 	%f2887, [%rd2141];
	mad.lo.s32 	%r6059, %r60, 1824, %r7037;
	shl.b32 	%r6060, %r54, 5;
	add.s32 	%r6061, %r6059, %r6060;
	add.s32 	%r6063, %r6061, %r6043;
	shl.b32 	%r6064, %r6063, 1;
	add.s32 	%r6065, %r7046, %r6064;
	ld.shared.u16 	%rs406, [%r6065];
	// begin inline asm
	{  cvt.f32.f16 %f2886, %rs406;}

	// end inline asm
	add.f32 	%f2888, %f2887, %f2886;
	add.s32 	%r6066, %r7037, %r2;
	add.s32 	%r6067, %r6066, %r6043;
	mul.wide.u32 	%rd2142, %r6067, 4;
	add.s64 	%rd2143, %rd2410, %rd2142;
	ld.global.f32 	%f2889, [%rd2143];
	add.f32 	%f2890, %f2888, %f2889;
	setp.ge.f32 	%p2055, %f2890, 0f3F800000;
	selp.f32 	%f2891, 0f3F800000, 0f00000000, %p2055;
	add.s64 	%rd2144, %rd3, %rd2140;
	st.global.f32 	[%rd2144], %f2891;
	selp.f32 	%f2892, 0f00000000, %f2890, %p2055;
	st.global.f32 	[%rd2141], %f2892;
$L__BB4_1376:
	setp.ge.s32 	%p2056, %r2289, %r2567;
	add.s32 	%r2316, %r2315, %r55;
	setp.ge.s32 	%p2057, %r7041, %r2568;
	or.pred  	%p2058, %p2056, %p2057;
	@%p2058 bra 	$L__BB4_1378;
	mul.wide.s32 	%rd2145, %r7040, 4;
	add.s64 	%rd2146, %rd5, %rd2145;
	ld.global.f32 	%f2894, [%rd2146];
	mad.lo.s32 	%r6068, %r60, 1824, %r7037;
	shl.b32 	%r6069, %r54, 5;
	add.s32 	%r6070, %r6068, %r6069;
	add.s32 	%r6072, %r6070, %r6044;
	shl.b32 	%r6073, %r6072, 1;
	add.s32 	%r6074, %r7046, %r6073;
	ld.shared.u16 	%rs407, [%r6074];
	// begin inline asm
	{  cvt.f32.f16 %f2893, %rs407;}

	// end inline asm
	add.f32 	%f2895, %f2894, %f2893;
	add.s32 	%r6075, %r7037, %r2;
	add.s32 	%r6076, %r6075, %r6044;
	mul.wide.u32 	%rd2147, %r6076, 4;
	add.s64 	%rd2148, %rd2410, %rd2147;
	ld.global.f32 	%f2896, [%rd2148];
	add.f32 	%f2897, %f2895, %f2896;
	setp.ge.f32 	%p2059, %f2897, 0f3F800000;
	selp.f32 	%f2898, 0f3F800000, 0f00000000, %p2059;
	add.s64 	%rd2149, %rd3, %rd2145;
	st.global.f32 	[%rd2149], %f2898;
	selp.f32 	%f2899, 0f00000000, %f2897, %p2059;
	st.global.f32 	[%rd2146], %f2899;
$L__BB4_1378:
	add.s32 	%r6077, %r2316, %r55;
	add.s32 	%r7047, %r6077, %r55;
	shl.b32 	%r6078, %r55, 3;
	add.s32 	%r7046, %r7046, %r6078;
	shl.b32 	%r6079, %r55, 2;
	add.s32 	%r7045, %r7045, %r6079;
	add.s32 	%r7044, %r7044, %r6079;
	mul.wide.u32 	%rd2150, %r55, 16;
	add.s64 	%rd2410, %rd2410, %rd2150;
	add.s32 	%r7043, %r7043, %r6079;
	add.s32 	%r7042, %r7042, %r6079;
	add.s32 	%r7041, %r7041, %r6079;
	add.s32 	%r7040, %r7040, %r6079;
	add.s32 	%r7039, %r7039, %r6079;
	add.s32 	%r7038, %r7038, %r6079;
	setp.lt.u32 	%p2060, %r7047, 32;
	@%p2060 bra 	$L__BB4_1370;
$L__BB4_1379:
	add.s32 	%r2327, %r2288, %r60;
	setp.gt.u32 	%p2061, %r2327, 63;
	@%p2061 bra 	$L__BB4_1516;
	setp.gt.u32 	%p2062, %r7103, 31;
	@%p2062 bra 	$L__BB4_1402;
	add.s32 	%r2328, %r2327, %r1;
	mul.lo.s32 	%r2329, %r2328, %r2568;
	shl.b32 	%r2330, %r2327, 5;
	and.b32  	%r2331, %r63, 3;
	setp.eq.s32 	%p2063, %r2331, 0;
	mov.u32 	%r7048, %r7103;
	@%p2063 bra 	$L__BB4_1391;
	setp.ge.s32 	%p2064, %r2328, %r2567;
	setp.ge.s32 	%p2065, %r64, %r2568;
	or.pred  	%p2066, %p2064, %p2065;
	@%p2066 bra 	$L__BB4_1384;
	add.s32 	%r6082, %r64, %r2329;
	mul.wide.s32 	%rd2151, %r6082, 4;
	add.s64 	%rd2152, %rd5, %rd2151;
	ld.global.f32 	%f2901, [%rd2152];
	add.s32 	%r6083, %r2330, %r7103;
	shl.b32 	%r6084, %r6083, 1;
	mov.u32 	%r6085, _ZZ14linear_fuse_ifPfS_S_S_S_iiiE2Cs;
	add.s32 	%r6086, %r6085, %r6084;
	ld.shared.u16 	%rs408, [%r6086];
	// begin inline asm
	{  cvt.f32.f16 %f2900, %rs408;}

	// end inline asm
	add.f32 	%f2902, %f2901, %f2900;
	mul.wide.u32 	%rd2153, %r64, 4;
	add.s64 	%rd2154, %rd2416, %rd2153;
	ld.global.f32 	%f2903, [%rd2154];
	add.f32 	%f2904, %f2902, %f2903;
	setp.ge.f32 	%p2067, %f2904, 0f3F800000;
	selp.f32 	%f2905, 0f3F800000, 0f00000000, %p2067;
	add.s64 	%rd2155, %rd3, %rd2151;
	st.global.f32 	[%rd2155], %f2905;
	selp.f32 	%f2906, 0f00000000, %f2904, %p2067;
	st.global.f32 	[%rd2152], %f2906;
$L__BB4_1384:
	setp.eq.s32 	%p2068, %r2331, 1;
	mov.u32 	%r7048, %r61;
	@%p2068 bra 	$L__BB4_1391;
	setp.ge.s32 	%p2069, %r2328, %r2567;
	setp.ge.s32 	%p2070, %r65, %r2568;
	or.pred  	%p2071, %p2069, %p2070;
	@%p2071 bra 	$L__BB4_1387;
	add.s32 	%r6087, %r65, %r2329;
	mul.wide.s32 	%rd2156, %r6087, 4;
	add.s64 	%rd2157, %rd5, %rd2156;
	ld.global.f32 	%f2908, [%rd2157];
	add.s32 	%r6088, %r2330, %r61;
	shl.b32 	%r6089, %r6088, 1;
	mov.u32 	%r6090, _ZZ14linear_fuse_ifPfS_S_S_S_iiiE2Cs;
	add.s32 	%r6091, %r6090, %r6089;
	ld.shared.u16 	%rs409, [%r6091];
	// begin inline asm
	{  cvt.f32.f16 %f2907, %rs409;}

	// end inline asm
	add.f32 	%f2909, %f2908, %f2907;
	ld.global.f32 	%f2910, [%rd8];
	add.f32 	%f2911, %f2909, %f2910;
	setp.ge.f32 	%p2072, %f2911, 0f3F800000;
	selp.f32 	%f2912, 0f3F800000, 0f00000000, %p2072;
	add.s64 	%rd2158, %rd3, %rd2156;
	st.global.f32 	[%rd2158], %f2912;
	selp.f32 	%f2913, 0f00000000, %f2911, %p2072;
	st.global.f32 	[%rd2157], %f2913;
$L__BB4_1387:
	setp.eq.s32 	%p2073, %r2331, 2;
	mov.u32 	%r7048, %r66;
	@%p2073 bra 	$L__BB4_1391;
	setp.ge.s32 	%p2074, %r2328, %r2567;
	add.s32 	%r2333, %r65, %r55;
	setp.ge.s32 	%p2075, %r2333, %r2568;
	or.pred  	%p2076, %p2074, %p2075;
	@%p2076 bra 	$L__BB4_1390;
	add.s32 	%r6092, %r2333, %r2329;
	mul.wide.s32 	%rd2159, %r6092, 4;
	add.s64 	%rd2160, %rd5, %rd2159;
	ld.global.f32 	%f2915, [%rd2160];
	add.s32 	%r6093, %r2330, %r66;
	shl.b32 	%r6094, %r6093, 1;
	mov.u32 	%r6095, _ZZ14linear_fuse_ifPfS_S_S_S_iiiE2Cs;
	add.s32 	%r6096, %r6095, %r6094;
	ld.shared.u16 	%rs410, [%r6096];
	// begin inline asm
	{  cvt.f32.f16 %f2914, %rs410;}

	// end inline asm
	add.f32 	%f2916, %f2915, %f2914;
	mul.wide.s32 	%rd2161, %r55, 4;
	add.s64 	%rd2162, %rd8, %rd2161;
	ld.global.f32 	%f2917, [%rd2162];
	add.f32 	%f2918, %f2916, %f2917;
	setp.ge.f32 	%p2077, %f2918, 0f3F800000;
	selp.f32 	%f2919, 0f3F800000, 0f00000000, %p2077;
	add.s64 	%rd2163, %rd3, %rd2159;
	st.global.f32 	[%rd2163], %f2919;
	selp.f32 	%f2920, 0f00000000, %f2918, %p2077;
	st.global.f32 	[%rd2160], %f2920;
$L__BB4_1390:
	add.s32 	%r7048, %r66, %r55;
$L__BB4_1391:
	setp.lt.u32 	%p2078, %r62, 3;
	@%p2078 bra 	$L__BB4_1402;
	shl.b32 	%r6098, %r55, 1;
	mul.lo.s32 	%r6099, %r55, 3;
	add.s32 	%r7049, %r7048, %r2;
	add.s32 	%r7056, %r7049, %r55;
	add.s32 	%r7055, %r7056, %r2329;
	add.s32 	%r7054, %r7049, %r6098;
	add.s32 	%r7050, %r7049, %r2329;
	add.s32 	%r7053, %r7050, %r6098;
	add.s32 	%r7052, %r7049, %r6099;
	add.s32 	%r7051, %r7050, %r6099;
	mov.u32 	%r7057, _ZZ14linear_fuse_ifPfS_S_S_S_iiiE2Cs;
	mov.u64 	%rd2411, %rd2416;
	mov.u32 	%r7058, %r7048;
$L__BB4_1393:
	setp.ge.s32 	%p2079, %r2328, %r2567;
	setp.ge.s32 	%p2080, %r7049, %r2568;
	or.pred  	%p2081, %p2079, %p2080;
	@%p2081 bra 	$L__BB4_1395;
	mul.wide.s32 	%rd2164, %r7050, 4;
	add.s64 	%rd2165, %rd5, %rd2164;
	ld.global.f32 	%f2922, [%rd2165];
	mad.lo.s32 	%r6101, %r60, 1856, %r7048;
	shl.b32 	%r6102, %r54, 5;
	add.s32 	%r6103, %r6101, %r6102;
	shl.b32 	%r6104, %r6103, 1;
	add.s32 	%r6105, %r7057, %r6104;
	ld.shared.u16 	%rs411, [%r6105];
	// begin inline asm
	{  cvt.f32.f16 %f2921, %rs411;}

	// end inline asm
	add.f32 	%f2923, %f2922, %f2921;
	add.s32 	%r6106, %r7048, %r2;
	mul.wide.u32 	%rd2166, %r6106, 4;
	add.s64 	%rd2167, %rd2411, %rd2166;
	ld.global.f32 	%f2924, [%rd2167];
	add.f32 	%f2925, %f2923, %f2924;
	setp.ge.f32 	%p2082, %f2925, 0f3F800000;
	selp.f32 	%f2926, 0f3F800000, 0f00000000, %p2082;
	add.s64 	%rd2168, %rd3, %rd2164;
	st.global.f32 	[%rd2168], %f2926;
	selp.f32 	%f2927, 0f00000000, %f2925, %p2082;
	st.global.f32 	[%rd2165], %f2927;
$L__BB4_1395:
	setp.ge.s32 	%p2083, %r2328, %r2567;
	setp.ge.s32 	%p2084, %r7056, %r2568;
	or.pred  	%p2085, %p2083, %p2084;
	@%p2085 bra 	$L__BB4_1397;
	mul.wide.s32 	%rd2169, %r7055, 4;
	add.s64 	%rd2170, %rd5, %rd2169;
	ld.global.f32 	%f2929, [%rd2170];
	add.s32 	%r6107, %r55, %r7048;
	mad.lo.s32 	%r6108, %r60, 1856, %r6107;
	shl.b32 	%r6109, %r54, 5;
	add.s32 	%r6110, %r6108, %r6109;
	shl.b32 	%r6111, %r6110, 1;
	add.s32 	%r6112, %r7057, %r6111;
	ld.shared.u16 	%rs412, [%r6112];
	// begin inline asm
	{  cvt.f32.f16 %f2928, %rs412;}

	// end inline asm
	add.f32 	%f2930, %f2929, %f2928;
	add.s32 	%r6113, %r6107, %r2;
	mul.wide.u32 	%rd2171, %r6113, 4;
	add.s64 	%rd2172, %rd2411, %rd2171;
	ld.global.f32 	%f2931, [%rd2172];
	add.f32 	%f2932, %f2930, %f2931;
	setp.ge.f32 	%p2086, %f2932, 0f3F800000;
	selp.f32 	%f2933, 0f3F800000, 0f00000000, %p2086;
	add.s64 	%rd2173, %rd3, %rd2169;
	st.global.f32 	[%rd2173], %f2933;
	selp.f32 	%f2934, 0f00000000, %f2932, %p2086;
	st.global.f32 	[%rd2170], %f2934;
$L__BB4_1397:
	setp.ge.s32 	%p2087, %r2328, %r2567;
	add.s32 	%r2354, %r7058, %r55;
	setp.ge.s32 	%p2088, %r7054, %r2568;
	or.pred  	%p2089, %p2087, %p2088;
	@%p2089 bra 	$L__BB4_1399;
	mul.wide.s32 	%rd2174, %r7053, 4;
	add.s64 	%rd2175, %rd5, %rd2174;
	ld.global.f32 	%f2936, [%rd2175];
	mad.lo.s32 	%r6114, %r60, 1856, %r7048;
	shl.b32 	%r6115, %r54, 5;
	add.s32 	%r6116, %r6114, %r6115;
	add.s32 	%r6118, %r6116, %r6098;
	shl.b32 	%r6119, %r6118, 1;
	add.s32 	%r6120, %r7057, %r6119;
	ld.shared.u16 	%rs413, [%r6120];
	// begin inline asm
	{  cvt.f32.f16 %f2935, %rs413;}

	// end inline asm
	add.f32 	%f2937, %f2936, %f2935;
	add.s32 	%r6121, %r7048, %r2;
	add.s32 	%r6122, %r6121, %r6098;
	mul.wide.u32 	%rd2176, %r6122, 4;
	add.s64 	%rd2177, %rd2411, %rd2176;
	ld.global.f32 	%f2938, [%rd2177];
	add.f32 	%f2939, %f2937, %f2938;
	setp.ge.f32 	%p2090, %f2939, 0f3F800000;
	selp.f32 	%f2940, 0f3F800000, 0f00000000, %p2090;
	add.s64 	%rd2178, %rd3, %rd2174;
	st.global.f32 	[%rd2178], %f2940;
	selp.f32 	%f2941, 0f00000000, %f2939, %p2090;
	st.global.f32 	[%rd2175], %f2941;
$L__BB4_1399:
	setp.ge.s32 	%p2091, %r2328, %r2567;
	add.s32 	%r2355, %r2354, %r55;
	setp.ge.s32 	%p2092, %r7052, %r2568;
	or.pred  	%p2093, %p2091, %p2092;
	@%p2093 bra 	$L__BB4_1401;
	mul.wide.s32 	%rd2179, %r7051, 4;
	add.s64 	%rd2180, %rd5, %rd2179;
	ld.global.f32 	%f2943, [%rd2180];
	mad.lo.s32 	%r6123, %r60, 1856, %r7048;
	shl.b32 	%r6124, %r54, 5;
	add.s32 	%r6125, %r6123, %r6124;
	add.s32 	%r6127, %r6125, %r6099;
	shl.b32 	%r6128, %r6127, 1;
	add.s32 	%r6129, %r7057, %r6128;
	ld.shared.u16 	%rs414, [%r6129];
	// begin inline asm
	{  cvt.f32.f16 %f2942, %rs414;}

	// end inline asm
	add.f32 	%f2944, %f2943, %f2942;
	add.s32 	%r6130, %r7048, %r2;
	add.s32 	%r6131, %r6130, %r6099;
	mul.wide.u32 	%rd2181, %r6131, 4;
	add.s64 	%rd2182, %rd2411, %rd2181;
	ld.global.f32 	%f2945, [%rd2182];
	add.f32 	%f2946, %f2944, %f2945;
	setp.ge.f32 	%p2094, %f2946, 0f3F800000;
	selp.f32 	%f2947, 0f3F800000, 0f00000000, %p2094;
	add.s64 	%rd2183, %rd3, %rd2179;
	st.global.f32 	[%rd2183], %f2947;
	selp.f32 	%f2948, 0f00000000, %f2946, %p2094;
	st.global.f32 	[%rd2180], %f2948;
$L__BB4_1401:
	add.s32 	%r6132, %r2355, %r55;
	add.s32 	%r7058, %r6132, %r55;
	shl.b32 	%r6133, %r55, 3;
	add.s32 	%r7057, %r7057, %r6133;
	shl.b32 	%r6134, %r55, 2;
	add.s32 	%r7056, %r7056, %r6134;
	add.s32 	%r7055, %r7055, %r6134;
	mul.wide.u32 	%rd2184, %r55, 16;
	add.s64 	%rd2411, %rd2411, %rd2184;
	add.s32 	%r7054, %r7054, %r6134;
	add.s32 	%r7053, %r7053, %r6134;
	add.s32 	%r7052, %r7052, %r6134;
	add.s32 	%r7051, %r7051, %r6134;
	add.s32 	%r7050, %r7050, %r6134;
	add.s32 	%r7049, %r7049, %r6134;
	setp.lt.u32 	%p2095, %r7058, 32;
	@%p2095 bra 	$L__BB4_1393;
$L__BB4_1402:
	add.s32 	%r2366, %r2327, %r60;
	setp.gt.u32 	%p2096, %r2366, 63;
	@%p2096 bra 	$L__BB4_1516;
	setp.gt.u32 	%p2097, %r7103, 31;
	@%p2097 bra 	$L__BB4_1425;
	add.s32 	%r2367, %r2366, %r1;
	mul.lo.s32 	%r2368, %r2367, %r2568;
	shl.b32 	%r2369, %r2366, 5;
	and.b32  	%r2370, %r63, 3;
	setp.eq.s32 	%p2098, %r2370, 0;
	mov.u32 	%r7059, %r7103;
	@%p2098 bra 	$L__BB4_1414;
	setp.ge.s32 	%p2099, %r2367, %r2567;
	setp.ge.s32 	%p2100, %r64, %r2568;
	or.pred  	%p2101, %p2099, %p2100;
	@%p2101 bra 	$L__BB4_1407;
	add.s32 	%r6137, %r64, %r2368;
	mul.wide.s32 	%rd2185, %r6137, 4;
	add.s64 	%rd2186, %rd5, %rd2185;
	ld.global.f32 	%f2950, [%rd2186];
	add.s32 	%r6138, %r2369, %r7103;
	shl.b32 	%r6139, %r6138, 1;
	mov.u32 	%r6140, _ZZ14linear_fuse_ifPfS_S_S_S_iiiE2Cs;
	add.s32 	%r6141, %r6140, %r6139;
	ld.shared.u16 	%rs415, [%r6141];
	// begin inline asm
	{  cvt.f32.f16 %f2949, %rs415;}

	// end inline asm
	add.f32 	%f2951, %f2950, %f2949;
	mul.wide.u32 	%rd2187, %r64, 4;
	add.s64 	%rd2188, %rd2416, %rd2187;
	ld.global.f32 	%f2952, [%rd2188];
	add.f32 	%f2953, %f2951, %f2952;
	setp.ge.f32 	%p2102, %f2953, 0f3F800000;
	selp.f32 	%f2954, 0f3F800000, 0f00000000, %p2102;
	add.s64 	%rd2189, %rd3, %rd2185;
	st.global.f32 	[%rd2189], %f2954;
	selp.f32 	%f2955, 0f00000000, %f2953, %p2102;
	st.global.f32 	[%rd2186], %f2955;
$L__BB4_1407:
	setp.eq.s32 	%p2103, %r2370, 1;
	mov.u32 	%r7059, %r61;
	@%p2103 bra 	$L__BB4_1414;
	setp.ge.s32 	%p2104, %r2367, %r2567;
	setp.ge.s32 	%p2105, %r65, %r2568;
	or.pred  	%p2106, %p2104, %p2105;
	@%p2106 bra 	$L__BB4_1410;
	add.s32 	%r6142, %r65, %r2368;
	mul.wide.s32 	%rd2190, %r6142, 4;
	add.s64 	%rd2191, %rd5, %rd2190;
	ld.global.f32 	%f2957, [%rd2191];
	add.s32 	%r6143, %r2369, %r61;
	shl.b32 	%r6144, %r6143, 1;
	mov.u32 	%r6145, _ZZ14linear_fuse_ifPfS_S_S_S_iiiE2Cs;
	add.s32 	%r6146, %r6145, %r6144;
	ld.shared.u16 	%rs416, [%r6146];
	// begin inline asm
	{  cvt.f32.f16 %f2956, %rs416;}

	// end inline asm
	add.f32 	%f2958, %f2957, %f2956;
	ld.global.f32 	%f2959, [%rd8];
	add.f32 	%f2960, %f2958, %f2959;
	setp.ge.f32 	%p2107, %f2960, 0f3F800000;
	selp.f32 	%f2961, 0f3F800000, 0f00000000, %p2107;
	add.s64 	%rd2192, %rd3, %rd2190;
	st.global.f32 	[%rd2192], %f2961;
	selp.f32 	%f2962, 0f00000000, %f2960, %p2107;
	st.global.f32 	[%rd2191], %f2962;
$L__BB4_1410:
	setp.eq.s32 	%p2108, %r2370, 2;
	mov.u32 	%r7059, %r66;
	@%p2108 bra 	$L__BB4_1414;
	setp.ge.s32 	%p2109, %r2367, %r2567;
	add.s32 	%r2372, %r65, %r55;
	setp.ge.s32 	%p2110, %r2372, %r2568;
	or.pred  	%p2111, %p2109, %p2110;
	@%p2111 bra 	$L__BB4_1413;
	add.s32 	%r6147, %r2372, %r2368;
	mul.wide.s32 	%rd2193, %r6147, 4;
	add.s64 	%rd2194, %rd5, %rd2193;
	ld.global.f32 	%f2964, [%rd2194];
	add.s32 	%r6148, %r2369, %r66;
	shl.b32 	%r6149, %r6148, 1;
	mov.u32 	%r6150, _ZZ14linear_fuse_ifPfS_S_S_S_iiiE2Cs;
	add.s32 	%r6151, %r6150, %r6149;
	ld.shared.u16 	%rs417, [%r6151];
	// begin inline asm
	{  cvt.f32.f16 %f2963, %rs417;}

	// end inline asm
	add.f32 	%f2965, %f2964, %f2963;
	mul.wide.s32 	%rd2195, %r55, 4;
	add.s64 	%rd2196, %rd8, %rd2195;
	ld.global.f32 	%f2966, [%rd2196];
	add.f32 	%f2967, %f2965, %f2966;
	setp.ge.f32 	%p2112, %f2967, 0f3F800000;
	selp.f32 	%f2968, 0f3F800000, 0f00000000, %p2112;
	add.s64 	%rd2197, %rd3, %rd2193;
	st.global.f32 	[%rd2197], %f2968;
	selp.f32 	%f2969, 0f00000000, %f2967, %p2112;
	st.global.f32 	[%rd2194], %f2969;
$L__BB4_1413:
	add.s32 	%r7059, %r66, %r55;
$L__BB4_1414:
	setp.lt.u32 	%p2113, %r62, 3;
	@%p2113 bra 	$L__BB4_1425;
	shl.b32 	%r6153, %r55, 1;
	mul.lo.s32 	%r6154, %r55, 3;
	add.s32 	%r7060, %r7059, %r2;
	add.s32 	%r7067, %r7060, %r55;
	add.s32 	%r7066, %r7067, %r2368;
	add.s32 	%r7065, %r7060, %r6153;
	add.s32 	%r7061, %r7060, %r2368;
	add.s32 	%r7064, %r7061, %r6153;
	add.s32 	%r7063, %r7060, %r6154;
	add.s32 	%r7062, %r7061, %r6154;
	mov.u32 	%r7068, _ZZ14linear_fuse_ifPfS_S_S_S_iiiE2Cs;
	mov.u64 	%rd2412, %rd2416;
	mov.u32 	%r7069, %r7059;
$L__BB4_1416:
	setp.ge.s32 	%p2114, %r2367, %r2567;
	setp.ge.s32 	%p2115, %r7060, %r2568;
	or.pred  	%p2116, %p2114, %p2115;
	@%p2116 bra 	$L__BB4_1418;
	mul.wide.s32 	%rd2198, %r7061, 4;
	add.s64 	%rd2199, %rd5, %rd2198;
	ld.global.f32 	%f2971, [%rd2199];
	mad.lo.s32 	%r6156, %r60, 1888, %r7059;
	shl.b32 	%r6157, %r54, 5;
	add.s32 	%r6158, %r6156, %r6157;
	shl.b32 	%r6159, %r6158, 1;
	add.s32 	%r6160, %r7068, %r6159;
	ld.shared.u16 	%rs418, [%r6160];
	// begin inline asm
	{  cvt.f32.f16 %f2970, %rs418;}

	// end inline asm
	add.f32 	%f2972, %f2971, %f2970;
	add.s32 	%r6161, %r7059, %r2;
	mul.wide.u32 	%rd2200, %r6161, 4;
	add.s64 	%rd2201, %rd2412, %rd2200;
	ld.global.f32 	%f2973, [%rd2201];
	add.f32 	%f2974, %f2972, %f2973;
	setp.ge.f32 	%p2117, %f2974, 0f3F800000;
	selp.f32 	%f2975, 0f3F800000, 0f00000000, %p2117;
	add.s64 	%rd2202, %rd3, %rd2198;
	st.global.f32 	[%rd2202], %f2975;
	selp.f32 	%f2976, 0f00000000, %f2974, %p2117;
	st.global.f32 	[%rd2199], %f2976;
$L__BB4_1418:
	setp.ge.s32 	%p2118, %r2367, %r2567;
	setp.ge.s32 	%p2119, %r7067, %r2568;
	or.pred  	%p2120, %p2118, %p2119;
	@%p2120 bra 	$L__BB4_1420;
	mul.wide.s32 	%rd2203, %r7066, 4;
	add.s64 	%rd2204, %rd5, %rd2203;
	ld.global.f32 	%f2978, [%rd2204];
	add.s32 	%r6162, %r55, %r7059;
	mad.lo.s32 	%r6163, %r60, 1888, %r6162;
	shl.b32 	%r6164, %r54, 5;
	add.s32 	%r6165, %r6163, %r6164;
	shl.b32 	%r6166, %r6165, 1;
	add.s32 	%r6167, %r7068, %r6166;
	ld.shared.u16 	%rs419, [%r6167];
	// begin inline asm
	{  cvt.f32.f16 %f2977, %rs419;}

	// end inline asm
	add.f32 	%f2979, %f2978, %f2977;
	add.s32 	%r6168, %r6162, %r2;
	mul.wide.u32 	%rd2205, %r6168, 4;
	add.s64 	%rd2206, %rd2412, %rd2205;
	ld.global.f32 	%f2980, [%rd2206];
	add.f32 	%f2981, %f2979, %f2980;
	setp.ge.f32 	%p2121, %f2981, 0f3F800000;
	selp.f32 	%f2982, 0f3F800000, 0f00000000, %p2121;
	add.s64 	%rd2207, %rd3, %rd2203;
	st.global.f32 	[%rd2207], %f2982;
	selp.f32 	%f2983, 0f00000000, %f2981, %p2121;
	st.global.f32 	[%rd2204], %f2983;
$L__BB4_1420:
	setp.ge.s32 	%p2122, %r2367, %r2567;
	add.s32 	%r2393, %r7069, %r55;
	setp.ge.s32 	%p2123, %r7065, %r2568;
	or.pred  	%p2124, %p2122, %p2123;
	@%p2124 bra 	$L__BB4_1422;
	mul.wide.s32 	%rd2208, %r7064, 4;
	add.s64 	%rd2209, %rd5, %rd2208;
	ld.global.f32 	%f2985, [%rd2209];
	mad.lo.s32 	%r6169, %r60, 1888, %r7059;
	shl.b32 	%r6170, %r54, 5;
	add.s32 	%r6171, %r6169, %r6170;
	add.s32 	%r6173, %r6171, %r6153;
	shl.b32 	%r6174, %r6173, 1;
	add.s32 	%r6175, %r7068, %r6174;
	ld.shared.u16 	%rs420, [%r6175];
	// begin inline asm
	{  cvt.f32.f16 %f2984, %rs420;}

	// end inline asm
	add.f32 	%f2986, %f2985, %f2984;
	add.s32 	%r6176, %r7059, %r2;
	add.s32 	%r6177, %r6176, %r6153;
	mul.wide.u32 	%rd2210, %r6177, 4;
	add.s64 	%rd2211, %rd2412, %rd2210;
	ld.global.f32 	%f2987, [%rd2211];
	add.f32 	%f2988, %f2986, %f2987;
	setp.ge.f32 	%p2125, %f2988, 0f3F800000;
	selp.f32 	%f2989, 0f3F800000, 0f00000000, %p2125;
	add.s64 	%rd2212, %rd3, %rd2208;
	st.global.f32 	[%rd2212], %f2989;
	selp.f32 	%f2990, 0f00000000, %f2988, %p2125;
	st.global.f32 	[%rd2209], %f2990;
$L__BB4_1422:
	setp.ge.s32 	%p2126, %r2367, %r2567;
	add.s32 	%r2394, %r2393, %r55;
	setp.ge.s32 	%p2127, %r7063, %r2568;
	or.pred  	%p2128, %p2126, %p2127;
	@%p2128 bra 	$L__BB4_1424;
	mul.wide.s32 	%rd2213, %r7062, 4;
	add.s64 	%rd2214, %rd5, %rd2213;
	ld.global.f32 	%f2992, [%rd2214];
	mad.lo.s32 	%r6178, %r60, 1888, %r7059;
	shl.b32 	%r6179, %r54, 5;
	add.s32 	%r6180, %r6178, %r6179;
	add.s32 	%r6182, %r6180, %r6154;
	shl.b32 	%r6183, %r6182, 1;
	add.s32 	%r6184, %r7068, %r6183;
	ld.shared.u16 	%rs421, [%r6184];
	// begin inline asm
	{  cvt.f32.f16 %f2991, %rs421;}

	// end inline asm
	add.f32 	%f2993, %f2992, %f2991;
	add.s32 	%r6185, %r7059, %r2;
	add.s32 	%r6186, %r6185, %r6154;
	mul.wide.u32 	%rd2215, %r6186, 4;
	add.s64 	%rd2216, %rd2412, %rd2215;
	ld.global.f32 	%f2994, [%rd2216];
	add.f32 	%f2995, %f2993, %f2994;
	setp.ge.f32 	%p2129, %f2995, 0f3F800000;
	selp.f32 	%f2996, 0f3F800000, 0f00000000, %p2129;
	add.s64 	%rd2217, %rd3, %rd2213;
	st.global.f32 	[%rd2217], %f2996;
	selp.f32 	%f2997, 0f00000000, %f2995, %p2129;
	st.global.f32 	[%rd2214], %f2997;
$L__BB4_1424:
	add.s32 	%r6187, %r2394, %r55;
	add.s32 	%r7069, %r6187, %r55;
	shl.b32 	%r6188, %r55, 3;
	add.s32 	%r7068, %r7068, %r6188;
	shl.b32 	%r6189, %r55, 2;
	add.s32 	%r7067, %r7067, %r6189;
	add.s32 	%r7066, %r7066, %r6189;
	mul.wide.u32 	%rd2218, %r55, 16;
	add.s64 	%rd2412, %rd2412, %rd2218;
	add.s32 	%r7065, %r7065, %r6189;
	add.s32 	%r7064, %r7064, %r6189;
	add.s32 	%r7063, %r7063, %r6189;
	add.s32 	%r7062, %r7062, %r6189;
	add.s32 	%r7061, %r7061, %r6189;
	add.s32 	%r7060, %r7060, %r6189;
	setp.lt.u32 	%p2130, %r7069, 32;
	@%p2130 bra 	$L__BB4_1416;
$L__BB4_1425:
	add.s32 	%r2405, %r2366, %r60;
	setp.gt.u32 	%p2131, %r2405, 63;
	@%p2131 bra 	$L__BB4_1516;
	setp.gt.u32 	%p2132, %r7103, 31;
	@%p2132 bra 	$L__BB4_1448;
	add.s32 	%r2406, %r2405, %r1;
	mul.lo.s32 	%r2407, %r2406, %r2568;
	shl.b32 	%r2408, %r2405, 5;
	and.b32  	%r2409, %r63, 3;
	setp.eq.s32 	%p2133, %r2409, 0;
	mov.u32 	%r7070, %r7103;
	@%p2133 bra 	$L__BB4_1437;
	setp.ge.s32 	%p2134, %r2406, %r2567;
	setp.ge.s32 	%p2135, %r64, %r2568;
	or.pred  	%p2136, %p2134, %p2135;
	@%p2136 bra 	$L__BB4_1430;
	add.s32 	%r6192, %r64, %r2407;
	mul.wide.s32 	%rd2219, %r6192, 4;
	add.s64 	%rd2220, %rd5, %rd2219;
	ld.global.f32 	%f2999, [%rd2220];
	add.s32 	%r6193, %r2408, %r7103;
	shl.b32 	%r6194, %r6193, 1;
	mov.u32 	%r6195, _ZZ14linear_fuse_ifPfS_S_S_S_iiiE2Cs;
	add.s32 	%r6196, %r6195, %r6194;
	ld.shared.u16 	%rs422, [%r6196];
	// begin inline asm
	{  cvt.f32.f16 %f2998, %rs422;}

	// end inline asm
	add.f32 	%f3000, %f2999, %f2998;
	mul.wide.u32 	%rd2221, %r64, 4;
	add.s64 	%rd2222, %rd2416, %rd2221;
	ld.global.f32 	%f3001, [%rd2222];
	add.f32 	%f3002, %f3000, %f3001;
	setp.ge.f32 	%p2137, %f3002, 0f3F800000;
	selp.f32 	%f3003, 0f3F800000, 0f00000000, %p2137;
	add.s64 	%rd2223, %rd3, %rd2219;
	st.global.f32 	[%rd2223], %f3003;
	selp.f32 	%f3004, 0f00000000, %f3002, %p2137;
	st.global.f32 	[%rd2220], %f3004;
$L__BB4_1430:
	setp.eq.s32 	%p2138, %r2409, 1;
	mov.u32 	%r7070, %r61;
	@%p2138 bra 	$L__BB4_1437;
	setp.ge.s32 	%p2139, %r2406, %r2567;
	setp.ge.s32 	%p2140, %r65, %r2568;
	or.pred  	%p2141, %p2139, %p2140;
	@%p2141 bra 	$L__BB4_1433;
	add.s32 	%r6197, %r65, %r2407;
	mul.wide.s32 	%rd2224, %r6197, 4;
	add.s64 	%rd2225, %rd5, %rd2224;
	ld.global.f32 	%f3006, [%rd2225];
	add.s32 	%r6198, %r2408, %r61;
	shl.b32 	%r6199, %r6198, 1;
	mov.u32 	%r6200, _ZZ14linear_fuse_ifPfS_S_S_S_iiiE2Cs;
	add.s32 	%r6201, %r6200, %r6199;
	ld.shared.u16 	%rs423, [%r6201];
	// begin inline asm
	{  cvt.f32.f16 %f3005, %rs423;}

	// end inline asm
	add.f32 	%f3007, %f3006, %f3005;
	ld.global.f32 	%f3008, [%rd8];
	add.f32 	%f3009, %f3007, %f3008;
	setp.ge.f32 	%p2142, %f3009, 0f3F800000;
	selp.f32 	%f3010, 0f3F800000, 0f00000000, %p2142;
	add.s64 	%rd2226, %rd3, %rd2224;
	st.global.f32 	[%rd2226], %f3010;
	selp.f32 	%f3011, 0f00000000, %f3009, %p2142;
	st.global.f32 	[%rd2225], %f3011;
$L__BB4_1433:
	setp.eq.s32 	%p2143, %r2409, 2;
	mov.u32 	%r7070, %r66;
	@%p2143 bra 	$L__BB4_1437;
	setp.ge.s32 	%p2144, %r2406, %r2567;
	add.s32 	%r2411, %r65, %r55;
	setp.ge.s32 	%p2145, %r2411, %r2568;
	or.pred  	%p2146, %p2144, %p2145;
	@%p2146 bra 	$L__BB4_1436;
	add.s32 	%r6202, %r2411, %r2407;
	mul.wide.s32 	%rd2227, %r6202, 4;
	add.s64 	%rd2228, %rd5, %rd2227;
	ld.global.f32 	%f3013, [%rd2228];
	add.s32 	%r6203, %r2408, %r66;
	shl.b32 	%r6204, %r6203, 1;
	mov.u32 	%r6205, _ZZ14linear_fuse_ifPfS_S_S_S_iiiE2Cs;
	add.s32 	%r6206, %r6205, %r6204;
	ld.shared.u16 	%rs424, [%r6206];
	// begin inline asm
	{  cvt.f32.f16 %f3012, %rs424;}

	// end inline asm
	add.f32 	%f3014, %f3013, %f3012;
	mul.wide.s32 	%rd2229, %r55, 4;
	add.s64 	%rd2230, %rd8, %rd2229;
	ld.global.f32 	%f3015, [%rd2230];
	add.f32 	%f3016, %f3014, %f3015;
	setp.ge.f32 	%p2147, %f3016, 0f3F800000;
	selp.f32 	%f3017, 0f3F800000, 0f00000000, %p2147;
	add.s64 	%rd2231, %rd3, %rd2227;
	st.global.f32 	[%rd2231], %f3017;
	selp.f32 	%f3018, 0f00000000, %f3016, %p2147;
	st.global.f32 	[%rd2228], %f3018;
$L__BB4_1436:
	add.s32 	%r7070, %r66, %r55;
$L__BB4_1437:
	setp.lt.u32 	%p2148, %r62, 3;
	@%p2148 bra 	$L__BB4_1448;
	shl.b32 	%r6208, %r55, 1;
	mul.lo.s32 	%r6209, %r55, 3;
	add.s32 	%r7071, %r7070, %r2;
	add.s32 	%r7078, %r7071, %r55;
	add.s32 	%r7077, %r7078, %r2407;
	add.s32 	%r7076, %r7071, %r6208;
	add.s32 	%r7072, %r7071, %r2407;
	add.s32 	%r7075, %r7072, %r6208;
	add.s32 	%r7074, %r7071, %r6209;
	add.s32 	%r7073, %r7072, %r6209;
	mov.u32 	%r7079, _ZZ14linear_fuse_ifPfS_S_S_S_iiiE2Cs;
	mov.u64 	%rd2413, %rd2416;
	mov.u32 	%r7080, %r7070;
$L__BB4_1439:
	setp.ge.s32 	%p2149, %r2406, %r2567;
	setp.ge.s32 	%p2150, %r7071, %r2568;
	or.pred  	%p2151, %p2149, %p2150;
	@%p2151 bra 	$L__BB4_1441;
	mul.wide.s32 	%rd2232, %r7072, 4;
	add.s64 	%rd2233, %rd5, %rd2232;
	ld.global.f32 	%f3020, [%rd2233];
	mad.lo.s32 	%r6211, %r60, 1920, %r7070;
	shl.b32 	%r6212, %r54, 5;
	add.s32 	%r6213, %r6211, %r6212;
	shl.b32 	%r6214, %r6213, 1;
	add.s32 	%r6215, %r7079, %r6214;
	ld.shared.u16 	%rs425, [%r6215];
	// begin inline asm
	{  cvt.f32.f16 %f3019, %rs425;}

	// end inline asm
	add.f32 	%f3021, %f3020, %f3019;
	add.s32 	%r6216, %r7070, %r2;
	mul.wide.u32 	%rd2234, %r6216, 4;
	add.s64 	%rd2235, %rd2413, %rd2234;
	ld.global.f32 	%f3022, [%rd2235];
	add.f32 	%f3023, %f3021, %f3022;
	setp.ge.f32 	%p2152, %f3023, 0f3F800000;
	selp.f32 	%f3024, 0f3F800000, 0f00000000, %p2152;
	add.s64 	%rd2236, %rd3, %rd2232;
	st.global.f32 	[%rd2236], %f3024;
	selp.f32 	%f3025, 0f00000000, %f3023, %p2152;
	st.global.f32 	[%rd2233], %f3025;
$L__BB4_1441:
	setp.ge.s32 	%p2153, %r2406, %r2567;
	setp.ge.s32 	%p2154, %r7078, %r2568;
	or.pred  	%p2155, %p2153, %p2154;
	@%p2155 bra 	$L__BB4_1443;
	mul.wide.s32 	%rd2237, %r7077, 4;
	add.s64 	%rd2238, %rd5, %rd2237;
	ld.global.f32 	%f3027, [%rd2238];
	add.s32 	%r6217, %r55, %r7070;
	mad.lo.s32 	%r6218, %r60, 1920, %r6217;
	shl.b32 	%r6219, %r54, 5;
	add.s32 	%r6220, %r6218, %r6219;
	shl.b32 	%r6221, %r6220, 1;
	add.s32 	%r6222, %r7079, %r6221;
	ld.shared.u16 	%rs426, [%r6222];
	// begin inline asm
	{  cvt.f32.f16 %f3026, %rs426;}

	// end inline asm
	add.f32 	%f3028, %f3027, %f3026;
	add.s32 	%r6223, %r6217, %r2;
	mul.wide.u32 	%rd2239, %r6223, 4;
	add.s64 	%rd2240, %rd2413, %rd2239;
	ld.global.f32 	%f3029, [%rd2240];
	add.f32 	%f3030, %f3028, %f3029;
	setp.ge.f32 	%p2156, %f3030, 0f3F800000;
	selp.f32 	%f3031, 0f3F800000, 0f00000000, %p2156;
	add.s64 	%rd2241, %rd3, %rd2237;
	st.global.f32 	[%rd2241], %f3031;
	selp.f32 	%f3032, 0f00000000, %f3030, %p2156;
	st.global.f32 	[%rd2238], %f3032;
$L__BB4_1443:
	setp.ge.s32 	%p2157, %r2406, %r2567;
	add.s32 	%r2432, %r7080, %r55;
	setp.ge.s32 	%p2158, %r7076, %r2568;
	or.pred  	%p2159, %p2157, %p2158;
	@%p2159 bra 	$L__BB4_1445;
	mul.wide.s32 	%rd2242, %r7075, 4;
	add.s64 	%rd2243, %rd5, %rd2242;
	ld.global.f32 	%f3034, [%rd2243];
	mad.lo.s32 	%r6224, %r60, 1920, %r7070;
	shl.b32 	%r6225, %r54, 5;
	add.s32 	%r6226, %r6224, %r6225;
	add.s32 	%r6228, %r6226, %r6208;
	shl.b32 	%r6229, %r6228, 1;
	add.s32 	%r6230, %r7079, %r6229;
	ld.shared.u16 	%rs427, [%r6230];
	// begin inline asm
	{  cvt.f32.f16 %f3033, %rs427;}

	// end inline asm
	add.f32 	%f3035, %f3034, %f3033;
	add.s32 	%r6231, %r7070, %r2;
	add.s32 	%r6232, %r6231, %r6208;
	mul.wide.u32 	%rd2244, %r6232, 4;
	add.s64 	%rd2245, %rd2413, %rd2244;
	ld.global.f32 	%f3036, [%rd2245];
	add.f32 	%f3037, %f3035, %f3036;
	setp.ge.f32 	%p2160, %f3037, 0f3F800000;
	selp.f32 	%f3038, 0f3F800000, 0f00000000, %p2160;
	add.s64 	%rd2246, %rd3, %rd2242;
	st.global.f32 	[%rd2246], %f3038;
	selp.f32 	%f3039, 0f00000000, %f3037, %p2160;
	st.global.f32 	[%rd2243], %f3039;
$L__BB4_1445:
	setp.ge.s32 	%p2161, %r2406, %r2567;
	add.s32 	%r2433, %r2432, %r55;
	setp.ge.s32 	%p2162, %r7074, %r2568;
	or.pred  	%p2163, %p2161, %p2162;
	@%p2163 bra 	$L__BB4_1447;
	mul.wide.s32 	%rd2247, %r7073, 4;
	add.s64 	%rd2248, %rd5, %rd2247;
	ld.global.f32 	%f3041, [%rd2248];
	mad.lo.s32 	%r6233, %r60, 1920, %r7070;
	shl.b32 	%r6234, %r54, 5;
	add.s32 	%r6235, %r6233, %r6234;
	add.s32 	%r6237, %r6235, %r6209;
	shl.b32 	%r6238, %r6237, 1;
	add.s32 	%r6239, %r7079, %r6238;
	ld.shared.u16 	%rs428, [%r6239];
	// begin inline asm
	{  cvt.f32.f16 %f3040, %rs428;}

	// end inline asm
	add.f32 	%f3042, %f3041, %f3040;
	add.s32 	%r6240, %r7070, %r2;
	add.s32 	%r6241, %r6240, %r6209;
	mul.wide.u32 	%rd2249, %r6241, 4;
	add.s64 	%rd2250, %rd2413, %rd2249;
	ld.global.f32 	%f3043, [%rd2250];
	add.f32 	%f3044, %f3042, %f3043;
	setp.ge.f32 	%p2164, %f3044, 0f3F800000;
	selp.f32 	%f3045, 0f3F800000, 0f00000000, %p2164;
	add.s64 	%rd2251, %rd3, %rd2247;
	st.global.f32 	[%rd2251], %f3045;
	selp.f32 	%f3046, 0f00000000, %f3044, %p2164;
	st.global.f32 	[%rd2248], %f3046;
$L__BB4_1447:
	add.s32 	%r6242, %r2433, %r55;
	add.s32 	%r7080, %r6242, %r55;
	shl.b32 	%r6243, %r55, 3;
	add.s32 	%r7079, %r7079, %r6243;
	shl.b32 	%r6244, %r55, 2;
	add.s32 	%r7078, %r7078, %r6244;
	add.s32 	%r7077, %r7077, %r6244;
	mul.wide.u32 	%rd2252, %r55, 16;
	add.s64 	%rd2413, %rd2413, %rd2252;
	add.s32 	%r7076, %r7076, %r6244;
	add.s32 	%r7075, %r7075, %r6244;
	add.s32 	%r7074, %r7074, %r6244;
	add.s32 	%r7073, %r7073, %r6244;
	add.s32 	%r7072, %r7072, %r6244;
	add.s32 	%r7071, %r7071, %r6244;
	setp.lt.u32 	%p2165, %r7080, 32;
	@%p2165 bra 	$L__BB4_1439;
$L__BB4_1448:
	add.s32 	%r2444, %r2405, %r60;
	setp.gt.u32 	%p2166, %r2444, 63;
	@%p2166 bra 	$L__BB4_1516;
	setp.gt.u32 	%p2167, %r7103, 31;
	@%p2167 bra 	$L__BB4_1471;
	add.s32 	%r2445, %r2444, %r1;
	mul.lo.s32 	%r2446, %r2445, %r2568;
	shl.b32 	%r2447, %r2444, 5;
	and.b32  	%r2448, %r63, 3;
	setp.eq.s32 	%p2168, %r2448, 0;
	mov.u32 	%r7081, %r7103;
	@%p2168 bra 	$L__BB4_1460;
	setp.ge.s32 	%p2169, %r2445, %r2567;
	setp.ge.s32 	%p2170, %r64, %r2568;
	or.pred  	%p2171, %p2169, %p2170;
	@%p2171 bra 	$L__BB4_1453;
	add.s32 	%r6247, %r64, %r2446;
	mul.wide.s32 	%rd2253, %r6247, 4;
	add.s64 	%rd2254, %rd5, %rd2253;
	ld.global.f32 	%f3048, [%rd2254];
	add.s32 	%r6248, %r2447, %r7103;
	shl.b32 	%r6249, %r6248, 1;
	mov.u32 	%r6250, _ZZ14linear_fuse_ifPfS_S_S_S_iiiE2Cs;
	add.s32 	%r6251, %r6250, %r6249;
	ld.shared.u16 	%rs429, [%r6251];
	// begin inline asm
	{  cvt.f32.f16 %f3047, %rs429;}

	// end inline asm
	add.f32 	%f3049, %f3048, %f3047;
	mul.wide.u32 	%rd2255, %r64, 4;
	add.s64 	%rd2256, %rd2416, %rd2255;
	ld.global.f32 	%f3050, [%rd2256];
	add.f32 	%f3051, %f3049, %f3050;
	setp.ge.f32 	%p2172, %f3051, 0f3F800000;
	selp.f32 	%f3052, 0f3F800000, 0f00000000, %p2172;
	add.s64 	%rd2257, %rd3, %rd2253;
	st.global.f32 	[%rd2257], %f3052;
	selp.f32 	%f3053, 0f00000000, %f3051, %p2172;
	st.global.f32 	[%rd2254], %f3053;
$L__BB4_1453:
	setp.eq.s32 	%p2173, %r2448, 1;
	mov.u32 	%r7081, %r61;
	@%p2173 bra 	$L__BB4_1460;
	setp.ge.s32 	%p2174, %r2445, %r2567;
	setp.ge.s32 	%p2175, %r65, %r2568;
	or.pred  	%p2176, %p2174, %p2175;
	@%p2176 bra 	$L__BB4_1456;
	add.s32 	%r6252, %r65, %r2446;
	mul.wide.s32 	%rd2258, %r6252, 4;
	add.s64 	%rd2259, %rd5, %rd2258;
	ld.global.f32 	%f3055, [%rd2259];
	add.s32 	%r6253, %r2447, %r61;
	shl.b32 	%r6254, %r6253, 1;
	mov.u32 	%r6255, _ZZ14linear_fuse_ifPfS_S_S_S_iiiE2Cs;
	add.s32 	%r6256, %r6255, %r6254;
	ld.shared.u16 	%rs430, [%r6256];
	// begin inline asm
	{  cvt.f32.f16 %f3054, %rs430;}

	// end inline asm
	add.f32 	%f3056, %f3055, %f3054;
	ld.global.f32 	%f3057, [%rd8];
	add.f32 	%f3058, %f3056, %f3057;
	setp.ge.f32 	%p2177, %f3058, 0f3F800000;
	selp.f32 	%f3059, 0f3F800000, 0f00000000, %p2177;
	add.s64 	%rd2260, %rd3, %rd2258;
	st.global.f32 	[%rd2260], %f3059;
	selp.f32 	%f3060, 0f00000000, %f3058, %p2177;
	st.global.f32 	[%rd2259], %f3060;
$L__BB4_1456:
	setp.eq.s32 	%p2178, %r2448, 2;
	mov.u32 	%r7081, %r66;
	@%p2178 bra 	$L__BB4_1460;
	setp.ge.s32 	%p2179, %r2445, %r2567;
	add.s32 	%r2450, %r65, %r55;
	setp.ge.s32 	%p2180, %r2450, %r2568;
	or.pred  	%p2181, %p2179, %p2180;
	@%p2181 bra 	$L__BB4_1459;
	add.s32 	%r6257, %r2450, %r2446;
	mul.wide.s32 	%rd2261, %r6257, 4;
	add.s64 	%rd2262, %rd5, %rd2261;
	ld.global.f32 	%f3062, [%rd2262];
	add.s32 	%r6258, %r2447, %r66;
	shl.b32 	%r6259, %r6258, 1;
	mov.u32 	%r6260, _ZZ14linear_fuse_ifPfS_S_S_S_iiiE2Cs;
	add.s32 	%r6261, %r6260, %r6259;
	ld.shared.u16 	%rs431, [%r6261];
	// begin inline asm
	{  cvt.f32.f16 %f3061, %rs431;}

	// end inline asm
	add.f32 	%f3063, %f3062, %f3061;
	mul.wide.s32 	%rd2263, %r55, 4;
	add.s64 	%rd2264, %rd8, %rd2263;
	ld.global.f32 	%f3064, [%rd2264];
	add.f32 	%f3065, %f3063, %f3064;
	setp.ge.f32 	%p2182, %f3065, 0f3F800000;
	selp.f32 	%f3066, 0f3F800000, 0f00000000, %p2182;
	add.s64 	%rd2265, %rd3, %rd2261;
	st.global.f32 	[%rd2265], %f3066;
	selp.f32 	%f3067, 0f00000000, %f3065, %p2182;
	st.global.f32 	[%rd2262], %f3067;
$L__BB4_1459:
	add.s32 	%r7081, %r66, %r55;
$L__BB4_1460:
	setp.lt.u32 	%p2183, %r62, 3;
	@%p2183 bra 	$L__BB4_1471;
	shl.b32 	%r6263, %r55, 1;
	mul.lo.s32 	%r6264, %r55, 3;
	add.s32 	%r7082, %r7081, %r2;
	add.s32 	%r7089, %r7082, %r55;
	add.s32 	%r7088, %r7089, %r2446;
	add.s32 	%r7087, %r7082, %r6263;
	add.s32 	%r7083, %r7082, %r2446;
	add.s32 	%r7086, %r7083, %r6263;
	add.s32 	%r7085, %r7082, %r6264;
	add.s32 	%r7084, %r7083, %r6264;
	mov.u32 	%r7090, _ZZ14linear_fuse_ifPfS_S_S_S_iiiE2Cs;
	mov.u64 	%rd2414, %rd2416;
	mov.u32 	%r7091, %r7081;
$L__BB4_1462:
	setp.ge.s32 	%p2184, %r2445, %r2567;
	setp.ge.s32 	%p2185, %r7082, %r2568;
	or.pred  	%p2186, %p2184, %p2185;
	@%p2186 bra 	$L__BB4_1464;
	mul.wide.s32 	%rd2266, %r7083, 4;
	add.s64 	%rd2267, %rd5, %rd2266;
	ld.global.f32 	%f3069, [%rd2267];
	mad.lo.s32 	%r6266, %r60, 1952, %r7081;
	shl.b32 	%r6267, %r54, 5;
	add.s32 	%r6268, %r6266, %r6267;
	shl.b32 	%r6269, %r6268, 1;
	add.s32 	%r6270, %r7090, %r6269;
	ld.shared.u16 	%rs432, [%r6270];
	// begin inline asm
	{  cvt.f32.f16 %f3068, %rs432;}

	// end inline asm
	add.f32 	%f3070, %f3069, %f3068;
	add.s32 	%r6271, %r7081, %r2;
	mul.wide.u32 	%rd2268, %r6271, 4;
	add.s64 	%rd2269, %rd2414, %rd2268;
	ld.global.f32 	%f3071, [%rd2269];
	add.f32 	%f3072, %f3070, %f3071;
	setp.ge.f32 	%p2187, %f3072, 0f3F800000;
	selp.f32 	%f3073, 0f3F800000, 0f00000000, %p2187;
	add.s64 	%rd2270, %rd3, %rd2266;
	st.global.f32 	[%rd2270], %f3073;
	selp.f32 	%f3074, 0f00000000, %f3072, %p2187;
	st.global.f32 	[%rd2267], %f3074;
$L__BB4_1464:
	setp.ge.s32 	%p2188, %r2445, %r2567;
	setp.ge.s32 	%p2189, %r7089, %r2568;
	or.pred  	%p2190, %p2188, %p2189;
	@%p2190 bra 	$L__BB4_1466;
	mul.wide.s32 	%rd2271, %r7088, 4;
	add.s64 	%rd2272, %rd5, %rd2271;
	ld.global.f32 	%f3076, [%rd2272];
	add.s32 	%r6272, %r55, %r7081;
	mad.lo.s32 	%r6273, %r60, 1952, %r6272;
	shl.b32 	%r6274, %r54, 5;
	add.s32 	%r6275, %r6273, %r6274;
	shl.b32 	%r6276, %r6275, 1;
	add.s32 	%r6277, %r7090, %r6276;
	ld.shared.u16 	%rs433, [%r6277];
	// begin inline asm
	{  cvt.f32.f16 %f3075, %rs433;}

	// end inline asm
	add.f32 	%f3077, %f3076, %f3075;
	add.s32 	%r6278, %r6272, %r2;
	mul.wide.u32 	%rd2273, %r6278, 4;
	add.s64 	%rd2274, %rd2414, %rd2273;
	ld.global.f32 	%f3078, [%rd2274];
	add.f32 	%f3079, %f3077, %f3078;
	setp.ge.f32 	%p2191, %f3079, 0f3F800000;
	selp.f32 	%f3080, 0f3F800000, 0f00000000, %p2191;
	add.s64 	%rd2275, %rd3, %rd2271;
	st.global.f32 	[%rd2275], %f3080;
	selp.f32 	%f3081, 0f00000000, %f3079, %p2191;
	st.global.f32 	[%rd2272], %f3081;
$L__BB4_1466:
	setp.ge.s32 	%p2192, %r2445, %r2567;
	add.s32 	%r2471, %r7091, %r55;
	setp.ge.s32 	%p2193, %r7087, %r2568;
	or.pred  	%p2194, %p2192, %p2193;
	@%p2194 bra 	$L__BB4_1468;
	mul.wide.s32 	%rd2276, %r7086, 4;
	add.s64 	%rd2277, %rd5, %rd2276;
	ld.global.f32 	%f3083, [%rd2277];
	mad.lo.s32 	%r6279, %r60, 1952, %r7081;
	shl.b32 	%r6280, %r54, 5;
	add.s32 	%r6281, %r6279, %r6280;
	add.s32 	%r6283, %r6281, %r6263;
	shl.b32 	%r6284, %r6283, 1;
	add.s32 	%r6285, %r7090, %r6284;
	ld.shared.u16 	%rs434, [%r6285];
	// begin inline asm
	{  cvt.f32.f16 %f3082, %rs434;}

	// end inline asm
	add.f32 	%f3084, %f3083, %f3082;
	add.s32 	%r6286, %r7081, %r2;
	add.s32 	%r6287, %r6286, %r6263;
	mul.wide.u32 	%rd2278, %r6287, 4;
	add.s64 	%rd2279, %rd2414, %rd2278;
	ld.global.f32 	%f3085, [%rd2279];
	add.f32 	%f3086, %f3084, %f3085;
	setp.ge.f32 	%p2195, %f3086, 0f3F800000;
	selp.f32 	%f3087, 0f3F800000, 0f00000000, %p2195;
	add.s64 	%rd2280, %rd3, %rd2276;
	st.global.f32 	[%rd2280], %f3087;
	selp.f32 	%f3088, 0f00000000, %f3086, %p2195;
	st.global.f32 	[%rd2277], %f3088;
$L__BB4_1468:
	setp.ge.s32 	%p2196, %r2445, %r2567;
	add.s32 	%r2472, %r2471, %r55;
	setp.ge.s32 	%p2197, %r7085, %r2568;
	or.pred  	%p2198, %p2196, %p2197;
	@%p2198 bra 	$L__BB4_1470;
	mul.wide.s32 	%rd2281, %r7084, 4;
	add.s64 	%rd2282, %rd5, %rd2281;
	ld.global.f32 	%f3090, [%rd2282];
	mad.lo.s32 	%r6288, %r60, 1952, %r7081;
	shl.b32 	%r6289, %r54, 5;
	add.s32 	%r6290, %r6288, %r6289;
	add.s32 	%r6292, %r6290, %r6264;
	shl.b32 	%r6293, %r6292, 1;
	add.s32 	%r6294, %r7090, %r6293;
	ld.shared.u16 	%rs435, [%r6294];
	// begin inline asm
	{  cvt.f32.f16 %f3089, %rs435;}

	// end inline asm
	add.f32 	%f3091, %f3090, %f3089;
	add.s32 	%r6295, %r7081, %r2;
	add.s32 	%r6296, %r6295, %r6264;
	mul.wide.u32 	%rd2283, %r6296, 4;
	add.s64 	%rd2284, %rd2414, %rd2283;
	ld.global.f32 	%f3092, [%rd2284];
	add.f32 	%f3093, %f3091, %f3092;
	setp.ge.f32 	%p2199, %f3093, 0f3F800000;
	selp.f32 	%f3094, 0f3F800000, 0f00000000, %p2199;
	add.s64 	%rd2285, %rd3, %rd2281;
	st.global.f32 	[%rd2285], %f3094;
	selp.f32 	%f3095, 0f00000000, %f3093, %p2199;
	st.global.f32 	[%rd2282], %f3095;
$L__BB4_1470:
	add.s32 	%r6297, %r2472, %r55;
	add.s32 	%r7091, %r6297, %r55;
	shl.b32 	%r6298, %r55, 3;
	add.s32 	%r7090, %r7090, %r6298;
	shl.b32 	%r6299, %r55, 2;
	add.s32 	%r7089, %r7089, %r6299;
	add.s32 	%r7088, %r7088, %r6299;
	mul.wide.u32 	%rd2286, %r55, 16;
	add.s64 	%rd2414, %rd2414, %rd2286;
	add.s32 	%r7087, %r7087, %r6299;
	add.s32 	%r7086, %r7086, %r6299;
	add.s32 	%r7085, %r7085, %r6299;
	add.s32 	%r7084, %r7084, %r6299;
	add.s32 	%r7083, %r7083, %r6299;
	add.s32 	%r7082, %r7082, %r6299;
	setp.lt.u32 	%p2200, %r7091, 32;
	@%p2200 bra 	$L__BB4_1462;
$L__BB4_1471:
	add.s32 	%r2483, %r2444, %r60;
	setp.gt.u32 	%p2201, %r2483, 63;
	@%p2201 bra 	$L__BB4_1516;
	setp.gt.u32 	%p2202, %r7103, 31;
	@%p2202 bra 	$L__BB4_1494;
	add.s32 	%r2484, %r2483, %r1;
	mul.lo.s32 	%r2485, %r2484, %r2568;
	shl.b32 	%r2486, %r2483, 5;
	and.b32  	%r2487, %r63, 3;
	setp.eq.s32 	%p2203, %r2487, 0;
	mov.u32 	%r7092, %r7103;
	@%p2203 bra 	$L__BB4_1483;
	setp.ge.s32 	%p2204, %r2484, %r2567;
	setp.ge.s32 	%p2205, %r64, %r2568;
	or.pred  	%p2206, %p2204, %p2205;
	@%p2206 bra 	$L__BB4_1476;
	add.s32 	%r6302, %r64, %r2485;
	mul.wide.s32 	%rd2287, %r6302, 4;
	add.s64 	%rd2288, %rd5, %rd2287;
	ld.global.f32 	%f3097, [%rd2288];
	add.s32 	%r6303, %r2486, %r7103;
	shl.b32 	%r6304, %r6303, 1;
	mov.u32 	%r6305, _ZZ14linear_fuse_ifPfS_S_S_S_iiiE2Cs;
	add.s32 	%r6306, %r6305, %r6304;
	ld.shared.u16 	%rs436, [%r6306];
	// begin inline asm
	{  cvt.f32.f16 %f3096, %rs436;}

	// end inline asm
	add.f32 	%f3098, %f3097, %f3096;
	mul.wide.u32 	%rd2289, %r64, 4;
	add.s64 	%rd2290, %rd2416, %rd2289;
	ld.global.f32 	%f3099, [%rd2290];
	add.f32 	%f3100, %f3098, %f3099;
	setp.ge.f32 	%p2207, %f3100, 0f3F800000;
	selp.f32 	%f3101, 0f3F800000, 0f00000000, %p2207;
	add.s64 	%rd2291, %rd3, %rd2287;
	st.global.f32 	[%rd2291], %f3101;
	selp.f32 	%f3102, 0f00000000, %f3100, %p2207;
	st.global.f32 	[%rd2288], %f3102;
$L__BB4_1476:
	setp.eq.s32 	%p2208, %r2487, 1;
	mov.u32 	%r7092, %r61;
	@%p2208 bra 	$L__BB4_1483;
	setp.ge.s32 	%p2209, %r2484, %r2567;
	setp.ge.s32 	%p2210, %r65, %r2568;
	or.pred  	%p2211, %p2209, %p2210;
	@%p2211 bra 	$L__BB4_1479;
	add.s32 	%r6307, %r65, %r2485;
	mul.wide.s32 	%rd2292, %r6307, 4;
	add.s64 	%rd2293, %rd5, %rd2292;
	ld.global.f32 	%f3104, [%rd2293];
	add.s32 	%r6308, %r2486, %r61;
	shl.b32 	%r6309, %r6308, 1;
	mov.u32 	%r6310, _ZZ14linear_fuse_ifPfS_S_S_S_iiiE2Cs;
	add.s32 	%r6311, %r6310, %r6309;
	ld.shared.u16 	%rs437, [%r6311];
	// begin inline asm
	{  cvt.f32.f16 %f3103, %rs437;}

	// end inline asm
	add.f32 	%f3105, %f3104, %f3103;
	ld.global.f32 	%f3106, [%rd8];
	add.f32 	%f3107, %f3105, %f3106;
	setp.ge.f32 	%p2212, %f3107, 0f3F800000;
	selp.f32 	%f3108, 0f3F800000, 0f00000000, %p2212;
	add.s64 	%rd2294, %rd3, %rd2292;
	st.global.f32 	[%rd2294], %f3108;
	selp.f32 	%f3109, 0f00000000, %f3107, %p2212;
	st.global.f32 	[%rd2293], %f3109;
$L__BB4_1479:
	setp.eq.s32 	%p2213, %r2487, 2;
	mov.u32 	%r7092, %r66;
	@%p2213 bra 	$L__BB4_1483;
	setp.ge.s32 	%p2214, %r2484, %r2567;
	add.s32 	%r2489, %r65, %r55;
	setp.ge.s32 	%p2215, %r2489, %r2568;
	or.pred  	%p2216, %p2214, %p2215;
	@%p2216 bra 	$L__BB4_1482;
	add.s32 	%r6312, %r2489, %r2485;
	mul.wide.s32 	%rd2295, %r6312, 4;
	add.s64 	%rd2296, %rd5, %rd2295;
	ld.global.f32 	%f3111, [%rd2296];
	add.s32 	%r6313, %r2486, %r66;
	shl.b32 	%r6314, %r6313, 1;
	mov.u32 	%r6315, _ZZ14linear_fuse_ifPfS_S_S_S_iiiE2Cs;
	add.s32 	%r6316, %r6315, %r6314;
	ld.shared.u16 	%rs438, [%r6316];
	// begin inline asm
	{  cvt.f32.f16 %f3110, %rs438;}

	// end inline asm
	add.f32 	%f3112, %f3111, %f3110;
	mul.wide.s32 	%rd2297, %r55, 4;
	add.s64 	%rd2298, %rd8, %rd2297;
	ld.global.f32 	%f3113, [%rd2298];
	add.f32 	%f3114, %f3112, %f3113;
	setp.ge.f32 	%p2217, %f3114, 0f3F800000;
	selp.f32 	%f3115, 0f3F800000, 0f00000000, %p2217;
	add.s64 	%rd2299, %rd3, %rd2295;
	st.global.f32 	[%rd2299], %f3115;
	selp.f32 	%f3116, 0f00000000, %f3114, %p2217;
	st.global.f32 	[%rd2296], %f3116;
$L__BB4_1482:
	add.s32 	%r7092, %r66, %r55;
$L__BB4_1483:
	setp.lt.u32 	%p2218, %r62, 3;
	@%p2218 bra 	$L__BB4_1494;
	shl.b32 	%r6318, %r55, 1;
	mul.lo.s32 	%r6319, %r55, 3;
	add.s32 	%r7093, %r7092, %r2;
	add.s32 	%r7100, %r7093, %r55;
	add.s32 	%r7099, %r7100, %r2485;
	add.s32 	%r7098, %r7093, %r6318;
	add.s32 	%r7094, %r7093, %r2485;
	add.s32 	%r7097, %r7094, %r6318;
	add.s32 	%r7096, %r7093, %r6319;
	add.s32 	%r7095, %r7094, %r6319;
	mov.u32 	%r7101, _ZZ14linear_fuse_ifPfS_S_S_S_iiiE2Cs;
	mov.u64 	%rd2415, %rd2416;
	mov.u32 	%r7102, %r7092;
$L__BB4_1485:
	setp.ge.s32 	%p2219, %r2484, %r2567;
	setp.ge.s32 	%p2220, %r7093, %r2568;
	or.pred  	%p2221, %p2219, %p2220;
	@%p2221 bra 	$L__BB4_1487;
	mul.wide.s32 	%rd2300, %r7094, 4;
	add.s64 	%rd2301, %rd5, %rd2300;
	ld.global.f32 	%f3118, [%rd2301];
	mad.lo.s32 	%r6321, %r60, 1984, %r7092;
	shl.b32 	%r6322, %r54, 5;
	add.s32 	%r6323, %r6321, %r6322;
	shl.b32 	%r6324, %r6323, 1;
	add.s32 	%r6325, %r7101, %r6324;
	ld.shared.u16 	%rs439, [%r6325];
	// begin inline asm
	{  cvt.f32.f16 %f3117, %rs439;}

	// end inline asm
	add.f32 	%f3119, %f3118, %f3117;
	add.s32 	%r6326, %r7092, %r2;
	mul.wide.u32 	%rd2302, %r6326, 4;
	add.s64 	%rd2303, %rd2415, %rd2302;
	ld.global.f32 	%f3120, [%rd2303];
	add.f32 	%f3121, %f3119, %f3120;
	setp.ge.f32 	%p2222, %f3121, 0f3F800000;
	selp.f32 	%f3122, 0f3F800000, 0f00000000, %p2222;
	add.s64 	%rd2304, %rd3, %rd2300;
	st.global.f32 	[%rd2304], %f3122;
	selp.f32 	%f3123, 0f00000000, %f3121, %p2222;
	st.global.f32 	[%rd2301], %f3123;
$L__BB4_1487:
	setp.ge.s32 	%p2223, %r2484, %r2567;
	setp.ge.s32 	%p2224, %r7100, %r2568;
	or.pred  	%p2225, %p2223, %p2224;
	@%p2225 bra 	$L__BB4_1489;
	mul.wide.s32 	%rd2305, %r7099, 4;
	add.s64 	%rd2306, %rd5, %rd2305;
	ld.global.f32 	%f3125, [%rd2306];
	add.s32 	%r6327, %r55, %r7092;
	mad.lo.s32 	%r6328, %r60, 1984, %r6327;
	shl.b32 	%r6329, %r54, 5;
	add.s32 	%r6330, %r6328, %r6329;
	shl.b32 	%r6331, %r6330, 1;
	add.s32 	%r6332, %r7101, %r6331;
	ld.shared.u16 	%rs440, [%r6332];
	// begin inline asm
	{  cvt.f32.f16 %f3124, %rs440;}

	// end inline asm
	add.f32 	%f3126, %f3125, %f3124;
	add.s32 	%r6333, %r6327, %r2;
	mul.wide.u32 	%rd2307, %r6333, 4;
	add.s64 	%rd2308, %rd2415, %rd2307;
	ld.global.f32 	%f3127, [%rd2308];
	add.f32 	%f3128, %f3126, %f3127;
	setp.ge.f32 	%p2226, %f3128, 0f3F800000;
	selp.f32 	%f3129, 0f3F800000, 0f00000000, %p2226;
	add.s64 	%rd2309, %rd3, %rd2305;
	st.global.f32 	[%rd2309], %f3129;
	selp.f32 	%f3130, 0f00000000, %f3128, %p2226;
	st.global.f32 	[%rd2306], %f3130;
$L__BB4_1489:
	setp.ge.s32 	%p2227, %r2484, %r2567;
	add.s32 	%r2510, %r7102, %r55;
	setp.ge.s32 	%p2228, %r7098, %r2568;
	or.pred  	%p2229, %p2227, %p2228;
	@%p2229 bra 	$L__BB4_1491;
	mul.wide.s32 	%rd2310, %r7097, 4;
	add.s64 	%rd2311, %rd5, %rd2310;
	ld.global.f32 	%f3132, [%rd2311];
	mad.lo.s32 	%r6334, %r60, 1984, %r7092;
	shl.b32 	%r6335, %r54, 5;
	add.s32 	%r6336, %r6334, %r6335;
	add.s32 	%r6338, %r6336, %r6318;
	shl.b32 	%r6339, %r6338, 1;
	add.s32 	%r6340, %r7101, %r6339;
	ld.shared.u16 	%rs441, [%r6340];
	// begin inline asm
	{  cvt.f32.f16 %f3131, %rs441;}

	// end inline asm
	add.f32 	%f3133, %f3132, %f3131;
	add.s32 	%r6341, %r7092, %r2;
	add.s32 	%r6342, %r6341, %r6318;
	mul.wide.u32 	%rd2312, %r6342, 4;
	add.s64 	%rd2313, %rd2415, %rd2312;
	ld.global.f32 	%f3134, [%rd2313];
	add.f32 	%f3135, %f3133, %f3134;
	setp.ge.f32 	%p2230, %f3135, 0f3F800000;
	selp.f32 	%f3136, 0f3F800000, 0f00000000, %p2230;
	add.s64 	%rd2314, %rd3, %rd2310;
	st.global.f32 	[%rd2314], %f3136;
	selp.f32 	%f3137, 0f00000000, %f3135, %p2230;
	st.global.f32 	[%rd2311], %f3137;
$L__BB4_1491:
	setp.ge.s32 	%p2231, %r2484, %r2567;
	add.s32 	%r2511, %r2510, %r55;
	setp.ge.s32 	%p2232, %r7096, %r2568;
	or.pred  	%p2233, %p2231, %p2232;
	@%p2233 bra 	$L__BB4_1493;
	mul.wide.s32 	%rd2315, %r7095, 4;
	add.s64 	%rd2316, %rd5, %rd2315;
	ld.global.f32 	%f3139, [%rd2316];
	mad.lo.s32 	%r6343, %r60, 1984, %r7092;
	shl.b32 	%r6344, %r54, 5;
	add.s32 	%r6345, %r6343, %r6344;
	add.s32 	%r6347, %r6345, %r6319;
	shl.b32 	%r6348, %r6347, 1;
	add.s32 	%r6349, %r7101, %r6348;
	ld.shared.u16 	%rs442, [%r6349];
	// begin inline asm
	{  cvt.f32.f16 %f3138, %rs442;}

	// end inline asm
	add.f32 	%f3140, %f3139, %f3138;
	add.s32 	%r6350, %r7092, %r2;
	add.s32 	%r6351, %r6350, %r6319;
	mul.wide.u32 	%rd2317, %r6351, 4;
	add.s64 	%rd2318, %rd2415, %rd2317;
	ld.global.f32 	%f3141, [%rd2318];
	add.f32 	%f3142, %f3140, %f3141;
	setp.ge.f32 	%p2234, %f3142, 0f3F800000;
	selp.f32 	%f3143, 0f3F800000, 0f00000000, %p2234;
	add.s64 	%rd2319, %rd3, %rd2315;
	st.global.f32 	[%rd2319], %f3143;
	selp.f32 	%f3144, 0f00000000, %f3142, %p2234;
	st.global.f32 	[%rd2316], %f3144;
$L__BB4_1493:
	add.s32 	%r6352, %r2511, %r55;
	add.s32 	%r7102, %r6352, %r55;
	shl.b32 	%r6353, %r55, 3;
	add.s32 	%r7101, %r7101, %r6353;
	shl.b32 	%r6354, %r55, 2;
	add.s32 	%r7100, %r7100, %r6354;
	add.s32 	%r7099, %r7099, %r6354;
	mul.wide.u32 	%rd2320, %r55, 16;
	add.s64 	%rd2415, %rd2415, %rd2320;
	add.s32 	%r7098, %r7098, %r6354;
	add.s32 	%r7097, %r7097, %r6354;
	add.s32 	%r7096, %r7096, %r6354;
	add.s32 	%r7095, %r7095, %r6354;
	add.s32 	%r7094, %r7094, %r6354;
	add.s32 	%r7093, %r7093, %r6354;
	setp.lt.u32 	%p2235, %r7102, 32;
	@%p2235 bra 	$L__BB4_1485;
$L__BB4_1494:
	setp.gt.u32 	%p2236, %r7103, 31;
	add.s32 	%r2522, %r2483, %r60;
	setp.gt.u32 	%p2237, %r2522, 63;
	or.pred  	%p2238, %p2237, %p2236;
	@%p2238 bra 	$L__BB4_1516;
	add.s32 	%r2523, %r2522, %r1;
	mul.lo.s32 	%r2524, %r2523, %r2568;
	shl.b32 	%r2525, %r2522, 5;
	and.b32  	%r2526, %r63, 3;
	setp.eq.s32 	%p2239, %r2526, 0;
	@%p2239 bra 	$L__BB4_1505;
	setp.ge.s32 	%p2240, %r2523, %r2567;
	setp.ge.s32 	%p2241, %r64, %r2568;
	or.pred  	%p2242, %p2240, %p2241;
	@%p2242 bra 	$L__BB4_1498;
	add.s32 	%r6357, %r64, %r2524;
	mul.wide.s32 	%rd2321, %r6357, 4;
	add.s64 	%rd2322, %rd5, %rd2321;
	ld.global.f32 	%f3146, [%rd2322];
	add.s32 	%r6358, %r2525, %r7103;
	shl.b32 	%r6359, %r6358, 1;
	mov.u32 	%r6360, _ZZ14linear_fuse_ifPfS_S_S_S_iiiE2Cs;
	add.s32 	%r6361, %r6360, %r6359;
	ld.shared.u16 	%rs443, [%r6361];
	// begin inline asm
	{  cvt.f32.f16 %f3145, %rs443;}

	// end inline asm
	add.f32 	%f3147, %f3146, %f3145;
	mul.wide.u32 	%rd2323, %r64, 4;
	add.s64 	%rd2324, %rd2416, %rd2323;
	ld.global.f32 	%f3148, [%rd2324];
	add.f32 	%f3149, %f3147, %f3148;
	setp.ge.f32 	%p2243, %f3149, 0f3F800000;
	selp.f32 	%f3150, 0f3F800000, 0f00000000, %p2243;
	add.s64 	%rd2325, %rd3, %rd2321;
	st.global.f32 	[%rd2325], %f3150;
	selp.f32 	%f3151, 0f00000000, %f3149, %p2243;
	st.global.f32 	[%rd2322], %f3151;
$L__BB4_1498:
	setp.eq.s32 	%p2244, %r2526, 1;
	mov.u32 	%r7103, %r61;
	@%p2244 bra 	$L__BB4_1505;
	setp.ge.s32 	%p2245, %r2523, %r2567;
	setp.ge.s32 	%p2246, %r65, %r2568;
	or.pred  	%p2247, %p2245, %p2246;
	@%p2247 bra 	$L__BB4_1501;
	add.s32 	%r6362, %r65, %r2524;
	mul.wide.s32 	%rd2326, %r6362, 4;
	add.s64 	%rd2327, %rd5, %rd2326;
	ld.global.f32 	%f3153, [%rd2327];
	add.s32 	%r6363, %r2525, %r61;
	shl.b32 	%r6364, %r6363, 1;
	mov.u32 	%r6365, _ZZ14linear_fuse_ifPfS_S_S_S_iiiE2Cs;
	add.s32 	%r6366, %r6365, %r6364;
	ld.shared.u16 	%rs444, [%r6366];
	// begin inline asm
	{  cvt.f32.f16 %f3152, %rs444;}

	// end inline asm
	add.f32 	%f3154, %f3153, %f3152;
	ld.global.f32 	%f3155, [%rd8];
	add.f32 	%f3156, %f3154, %f3155;
	setp.ge.f32 	%p2248, %f3156, 0f3F800000;
	selp.f32 	%f3157, 0f3F800000, 0f00000000, %p2248;
	add.s64 	%rd2328, %rd3, %rd2326;
	st.global.f32 	[%rd2328], %f3157;
	selp.f32 	%f3158, 0f00000000, %f3156, %p2248;
	st.global.f32 	[%rd2327], %f3158;
$L__BB4_1501:
	setp.eq.s32 	%p2249, %r2526, 2;
	mov.u32 	%r7103, %r66;
	@%p2249 bra 	$L__BB4_1505;
	setp.ge.s32 	%p2250, %r2523, %r2567;
	mov.u32 	%r6367, %tid.x;
	add.s32 	%r6368, %r6367, %r2;
	add.s32 	%r6370, %r6368, %r55;
	add.s32 	%r2528, %r6370, %r55;
	setp.ge.s32 	%p2251, %r2528, %r2568;
	or.pred  	%p2252, %p2250, %p2251;
	@%p2252 bra 	$L__BB4_1504;
	add.s32 	%r6371, %r2528, %r2524;
	mul.wide.s32 	%rd2329, %r6371, 4;
	add.s64 	%rd2330, %rd5, %rd2329;
	ld.global.f32 	%f3160, [%rd2330];
	add.s32 	%r6372, %r2525, %r66;
	shl.b32 	%r6373, %r6372, 1;
	mov.u32 	%r6374, _ZZ14linear_fuse_ifPfS_S_S_S_iiiE2Cs;
	add.s32 	%r6375, %r6374, %r6373;
	ld.shared.u16 	%rs445, [%r6375];
	// begin inline asm
	{  cvt.f32.f16 %f3159, %rs445;}

	// end inline asm
	add.f32 	%f3161, %f3160, %f3159;
	mul.wide.u32 	%rd2331, %r6368, 4;
	add.s64 	%rd2332, %rd2416, %rd2331;
	mul.wide.s32 	%rd2333, %r55, 4;
	add.s64 	%rd2334, %rd2332, %rd2333;
	add.s64 	%rd2335, %rd2334, %rd2333;
	ld.global.f32 	%f3162, [%rd2335];
	add.f32 	%f3163, %f3161, %f3162;
	setp.ge.f32 	%p2253, %f3163, 0f3F800000;
	selp.f32 	%f3164, 0f3F800000, 0f00000000, %p2253;
	add.s64 	%rd2336, %rd3, %rd2329;
	st.global.f32 	[%rd2336], %f3164;
	selp.f32 	%f3165, 0f00000000, %f3163, %p2253;
	st.global.f32 	[%rd2330], %f3165;
$L__BB4_1504:
	add.s32 	%r7103, %r66, %r55;
$L__BB4_1505:
	setp.lt.u32 	%p2254, %r62, 3;
	@%p2254 bra 	$L__BB4_1516;
	mul.lo.s32 	%r6379, %r60, 2016;
	add.s32 	%r6380, %r7103, %r6379;
	shl.b32 	%r6381, %r54, 5;
	add.s32 	%r6382, %r6380, %r6381;
	shl.b32 	%r6383, %r55, 1;
	add.s32 	%r6384, %r6382, %r6383;
	shl.b32 	%r2531, %r6384, 1;
	shl.b32 	%r2532, %r55, 3;
	mul.lo.s32 	%r6385, %r55, 3;
	add.s32 	%r6386, %r6382, %r6385;
	shl.b32 	%r2533, %r6386, 1;
	add.s32 	%r6387, %r55, %r7103;
	add.s32 	%r6388, %r6387, %r6379;
	add.s32 	%r6389, %r6388, %r6381;
	shl.b32 	%r2534, %r6389, 1;
	shl.b32 	%r2535, %r6382, 1;
	add.s32 	%r7111, %r6387, %r2;
	shl.b32 	%r2537, %r55, 2;
	add.s32 	%r7110, %r7111, %r2524;
	mul.wide.u32 	%rd136, %r7111, 4;
	mul.wide.u32 	%rd137, %r55, 16;
	add.s32 	%r7104, %r7103, %r2;
	add.s32 	%r7109, %r7104, %r6383;
	add.s32 	%r7105, %r7104, %r2524;
	add.s32 	%r7108, %r7105, %r6383;
	mul.wide.u32 	%rd138, %r7109, 4;
	add.s32 	%r7107, %r7104, %r6385;
	add.s32 	%r7106, %r7105, %r6385;
	mul.wide.u32 	%rd139, %r7107, 4;
	mul.wide.u32 	%rd140, %r7104, 4;
	mov.u32 	%r7112, _ZZ14linear_fuse_ifPfS_S_S_S_iiiE2Cs;
$L__BB4_1507:
	setp.ge.s32 	%p2255, %r2523, %r2567;
	setp.ge.s32 	%p2256, %r7104, %r2568;
	or.pred  	%p2257, %p2255, %p2256;
	@%p2257 bra 	$L__BB4_1509;
	mul.wide.s32 	%rd2337, %r7105, 4;
	add.s64 	%rd2338, %rd5, %rd2337;
	ld.global.f32 	%f3167, [%rd2338];
	add.s32 	%r6390, %r7112, %r2535;
	ld.shared.u16 	%rs446, [%r6390];
	// begin inline asm
	{  cvt.f32.f16 %f3166, %rs446;}

	// end inline asm
	add.f32 	%f3168, %f3167, %f3166;
	add.s64 	%rd2339, %rd2416, %rd140;
	ld.global.f32 	%f3169, [%rd2339];
	add.f32 	%f3170, %f3168, %f3169;
	setp.ge.f32 	%p2258, %f3170, 0f3F800000;
	selp.f32 	%f3171, 0f3F800000, 0f00000000, %p2258;
	add.s64 	%rd2340, %rd3, %rd2337;
	st.global.f32 	[%rd2340], %f3171;
	selp.f32 	%f3172, 0f00000000, %f3170, %p2258;
	st.global.f32 	[%rd2338], %f3172;
$L__BB4_1509:
	setp.ge.s32 	%p2259, %r2523, %r2567;
	setp.ge.s32 	%p2260, %r7111, %r2568;
	or.pred  	%p2261, %p2259, %p2260;
	@%p2261 bra 	$L__BB4_1511;
	mul.wide.s32 	%rd2341, %r7110, 4;
	add.s64 	%rd2342, %rd5, %rd2341;
	ld.global.f32 	%f3174, [%rd2342];
	add.s32 	%r6391, %r7112, %r2534;
	ld.shared.u16 	%rs447, [%r6391];
	// begin inline asm
	{  cvt.f32.f16 %f3173, %rs447;}

	// end inline asm
	add.f32 	%f3175, %f3174, %f3173;
	add.s64 	%rd2343, %rd2416, %rd136;
	ld.global.f32 	%f3176, [%rd2343];
	add.f32 	%f3177, %f3175, %f3176;
	setp.ge.f32 	%p2262, %f3177, 0f3F800000;
	selp.f32 	%f3178, 0f3F800000, 0f00000000, %p2262;
	add.s64 	%rd2344, %rd3, %rd2341;
	st.global.f32 	[%rd2344], %f3178;
	selp.f32 	%f3179, 0f00000000, %f3177, %p2262;
	st.global.f32 	[%rd2342], %f3179;
$L__BB4_1511:
	setp.ge.s32 	%p2263, %r2523, %r2567;
	add.s32 	%r2555, %r7103, %r55;
	setp.ge.s32 	%p2264, %r7109, %r2568;
	or.pred  	%p2265, %p2263, %p2264;
	@%p2265 bra 	$L__BB4_1513;
	mul.wide.s32 	%rd2345, %r7108, 4;
	add.s64 	%rd2346, %rd5, %rd2345;
	ld.global.f32 	%f3181, [%rd2346];
	add.s32 	%r6392, %r7112, %r2531;
	ld.shared.u16 	%rs448, [%r6392];
	// begin inline asm
	{  cvt.f32.f16 %f3180, %rs448;}

	// end inline asm
	add.f32 	%f3182, %f3181, %f3180;
	add.s64 	%rd2347, %rd2416, %rd138;
	ld.global.f32 	%f3183, [%rd2347];
	add.f32 	%f3184, %f3182, %f3183;
	setp.ge.f32 	%p2266, %f3184, 0f3F800000;
	selp.f32 	%f3185, 0f3F800000, 0f00000000, %p2266;
	add.s64 	%rd2348, %rd3, %rd2345;
	st.global.f32 	[%rd2348], %f3185;
	selp.f32 	%f3186, 0f00000000, %f3184, %p2266;
	st.global.f32 	[%rd2346], %f3186;
$L__BB4_1513:
	setp.ge.s32 	%p2267, %r2523, %r2567;
	add.s32 	%r2556, %r2555, %r55;
	setp.ge.s32 	%p2268, %r7107, %r2568;
	or.pred  	%p2269, %p2267, %p2268;
	@%p2269 bra 	$L__BB4_1515;
	mul.wide.s32 	%rd2349, %r7106, 4;
	add.s64 	%rd2350, %rd5, %rd2349;
	ld.global.f32 	%f3188, [%rd2350];
	add.s32 	%r6393, %r7112, %r2533;
	ld.shared.u16 	%rs449, [%r6393];
	// begin inline asm
	{  cvt.f32.f16 %f3187, %rs449;}

	// end inline asm
	add.f32 	%f3189, %f3188, %f3187;
	add.s64 	%rd2351, %rd2416, %rd139;
	ld.global.f32 	%f3190, [%rd2351];
	add.f32 	%f3191, %f3189, %f3190;
	setp.ge.f32 	%p2270, %f3191, 0f3F800000;
	selp.f32 	%f3192, 0f3F800000, 0f00000000, %p2270;
	add.s64 	%rd2352, %rd3, %rd2349;
	st.global.f32 	[%rd2352], %f3192;
	selp.f32 	%f3193, 0f00000000, %f3191, %p2270;
	st.global.f32 	[%rd2350], %f3193;
$L__BB4_1515:
	add.s32 	%r6394, %r2556, %r55;
	add.s32 	%r7103, %r6394, %r55;
	add.s32 	%r7112, %r7112, %r2532;
	add.s32 	%r7111, %r7111, %r2537;
	add.s32 	%r7110, %r7110, %r2537;
	add.s64 	%rd2416, %rd2416, %rd137;
	add.s32 	%r7109, %r7109, %r2537;
	add.s32 	%r7108, %r7108, %r2537;
	add.s32 	%r7107, %r7107, %r2537;
	add.s32 	%r7106, %r7106, %r2537;
	add.s32 	%r7105, %r7105, %r2537;
	add.s32 	%r7104, %r7104, %r2537;
	setp.lt.u32 	%p2271, %r7103, 32;
	@%p2271 bra 	$L__BB4_1507;
$L__BB4_1516:
	ret;

}
	// .globl	_Z14linear_forwardPfS_S_S_iii
.visible .entry _Z14linear_forwardPfS_S_S_iii(
	.param .u64 .ptr .align 1 _Z14linear_forwardPfS_S_S_iii_param_0,
	.param .u64 .ptr .align 1 _Z14linear_forwardPfS_S_S_iii_param_1,
	.param .u64 .ptr .align 1 _Z14linear_forwardPfS_S_S_iii_param_2,
	.param .u64 .ptr .align 1 _Z14linear_forwardPfS_S_S_iii_param_3,
	.param .u32 _Z14linear_forwardPfS_S_S_iii_param_4,
	.param .u32 _Z14linear_forwardPfS_S_S_iii_param_5,
	.param .u32 _Z14linear_forwardPfS_S_S_iii_param_6
)
{
	.local .align 16 .b8 	__local_depot5[128];
	.reg .b64 	%SP;
	.reg .b64 	%SPL;
	.reg .pred 	%p<1824>;
	.reg .b16 	%rs<1346>;
	.reg .b32 	%r<7044>;
	.reg .b32 	%f<1850>;
	.reg .b64 	%rd<1967>;
	// demoted variable
	.shared .align 2 .b8 _ZZ14linear_forwardPfS_S_S_iiiE2As[4096];
	// demoted variable
	.shared .align 2 .b8 _ZZ14linear_forwardPfS_S_S_iiiE2Bs[2048];
	// demoted variable
	.shared .align 2 .b8 _ZZ14linear_forwardPfS_S_S_iiiE2Cs[4096];
	mov.u64 	%SPL, __local_depot5;
	ld.param.u64 	%rd142, [_Z14linear_forwardPfS_S_S_iii_param_0];
	ld.param.u64 	%rd143, [_Z14linear_forwardPfS_S_S_iii_param_1];
	ld.param.u64 	%rd144, [_Z14linear_forwardPfS_S_S_iii_param_2];
	ld.param.u64 	%rd145, [_Z14linear_forwardPfS_S_S_iii_param_3];
	ld.param.u32 	%r2506, [_Z14linear_forwardPfS_S_S_iii_param_4];
	ld.param.u32 	%r2507, [_Z14linear_forwardPfS_S_S_iii_param_5];
	ld.param.u32 	%r2508, [_Z14linear_forwardPfS_S_S_iii_param_6];
	cvta.to.global.u64 	%rd1, %rd142;
	cvta.to.global.u64 	%rd2, %rd143;
	cvta.to.global.u64 	%rd3, %rd145;
	cvta.to.global.u64 	%rd1966, %rd144;
	add.u64 	%rd5, %SPL, 0;
	mov.u32 	%r2509, %ctaid.x;
	shl.b32 	%r1, %r2509, 6;
	mov.u32 	%r2510, %ctaid.y;
	shl.b32 	%r2, %r2510, 5;
	mov.f32 	%f1, 0f00000000;
	// begin inline asm
	{  cvt.rn.f16.f32 %rs1, %f1;}

	// end inline asm
	mov.b32 	%r2511, {%rs1, %rs1};
	st.local.v4.b32 	[%rd5], {%r2511, %r2511, %r2511, %r2511};
	st.local.v4.b32 	[%rd5+16], {%r2511, %r2511, %r2511, %r2511};
	st.local.v4.b32 	[%rd5+32], {%r2511, %r2511, %r2511, %r2511};
	st.local.v4.b32 	[%rd5+48], {%r2511, %r2511, %r2511, %r2511};
	st.local.v4.b32 	[%rd5+64], {%r2511, %r2511, %r2511, %r2511};
	st.local.v4.b32 	[%rd5+80], {%r2511, %r2511, %r2511, %r2511};
	st.local.v4.b32 	[%rd5+96], {%r2511, %r2511, %r2511, %r2511};
	st.local.v4.b32 	[%rd5+112], {%r2511, %r2511, %r2511, %r2511};
	setp.lt.s32 	%p1, %r2508, 1;
	@%p1 bra 	$L__BB5_43;
	mov.u32 	%r2513, %tid.y;
	mov.u32 	%r2514, %ntid.x;
	mov.u32 	%r2515, %tid.x;
	mad.lo.s32 	%r3, %r2513, %r2514, %r2515;
	mov.u32 	%r2516, %ntid.y;
	mul.lo.s32 	%r4, %r2514, %r2516;
	div.u32 	%r2517, 511, %r4;
	add.s32 	%r2518, %r2517, 1;
	div.u32 	%r2519, 255, %r4;
	add.s32 	%r2520, %r2519, 1;
	shl.b32 	%r2521, %r3, 4;
	and.b32  	%r2522, %r2521, 67107840;
	mov.u32 	%r2523, _ZZ14linear_forwardPfS_S_S_iiiE2As;
	add.s32 	%r5, %r2523, %r2522;
	and.b32  	%r6, %r2518, 3;
	and.b32  	%r7, %r2520, 3;
	and.b32  	%r8, %r2520, 508;
	shl.b32 	%r2524, %r3, 5;
	and.b32  	%r2525, %r2524, 1024;
	mov.u32 	%r2526, _ZZ14linear_forwardPfS_S_S_iiiE2Bs;
	add.s32 	%r9, %r2526, %r2525;
	add.s32 	%r2527, %r2513, %r2516;
	mad.lo.s32 	%r10, %r2514, %r2527, %r2515;
	and.b32  	%r2528, %r2518, 1020;
	neg.s32 	%r11, %r2528;
	mov.b32 	%r6325, 0;
$L__BB5_2:
	setp.gt.u32 	%p2, %r4, 170;
	mov.b32 	%r6336, 0;
	@%p2 bra 	$L__BB5_13;
	mov.u32 	%r2531, %ntid.x;
	mov.u32 	%r2532, %tid.y;
	mov.u32 	%r2533, %ntid.y;
	shl.b32 	%r2534, %r2533, 1;
	add.s32 	%r2535, %r2532, %r2534;
	mul.lo.s32 	%r2536, %r2531, %r2535;
	shl.b32 	%r2537, %r2536, 2;
	mov.u32 	%r2538, %tid.x;
	shl.b32 	%r2539, %r2538, 2;
	add.s32 	%r6331, %r2537, %r2539;
	mad.lo.s32 	%r2540, %r2533, 3, %r2532;
	mul.lo.s32 	%r2541, %r2531, %r2540;
	shl.b32 	%r2542, %r2541, 2;
	add.s32 	%r6329, %r2542, %r2539;
	add.s32 	%r6332, %r2538, %r2536;
	add.s32 	%r6330, %r2538, %r2541;
	shl.b32 	%r6333, %r10, 2;
	shl.b32 	%r6327, %r3, 2;
	mov.b32 	%r6336, 0;
	mov.u32 	%r6326, %r11;
	mov.u32 	%r6328, %r3;
	mov.u32 	%r6334, %r10;
$L__BB5_4:
	setp.gt.u32 	%p3, %r6328, 511;
	@%p3 bra 	$L__BB5_6;
	and.b32  	%r2545, %r6327, 28;
	shr.u32 	%r2546, %r6328, 3;
	add.s32 	%r2547, %r1, %r2546;
	add.s32 	%r2548, %r2545, %r6325;
	mad.lo.s32 	%r2549, %r2547, %r2508, %r2548;
	mul.wide.s32 	%rd147, %r2549, 4;
	add.s64 	%rd148, %rd1, %rd147;
	ld.global.v4.f32 	{%f2, %f3, %f4, %f5}, [%rd148];
	// begin inline asm
	{ cvt.rn.f16x2.f32 %r2543, %f3, %f2; }

	// end inline asm
	// begin inline asm
	{ cvt.rn.f16x2.f32 %r2544, %f5, %f4; }

	// end inline asm
	shl.b32 	%r2550, %r6327, 1;
	and.b32  	%r2551, %r2550, 56;
	shl.b32 	%r2552, %r2546, 6;
	or.b32  	%r2553, %r2552, %r2551;
	mov.u32 	%r2554, _ZZ14linear_forwardPfS_S_S_iiiE2As;
	add.s32 	%r2555, %r2554, %r2553;
	st.shared.u32 	[%r2555], %r2543;
	st.shared.u32 	[%r2555+4], %r2544;
$L__BB5_6:
	setp.gt.u32 	%p4, %r6334, 511;
	@%p4 bra 	$L__BB5_8;
	and.b32  	%r2558, %r6333, 28;
	shr.u32 	%r2559, %r6334, 3;
	add.s32 	%r2560, %r1, %r2559;
	add.s32 	%r2561, %r2558, %r6325;
	mad.lo.s32 	%r2562, %r2560, %r2508, %r2561;
	mul.wide.s32 	%rd149, %r2562, 4;
	add.s64 	%rd150, %rd1, %rd149;
	ld.global.v4.f32 	{%f6, %f7, %f8, %f9}, [%rd150];
	// begin inline asm
	{ cvt.rn.f16x2.f32 %r2556, %f7, %f6; }

	// end inline asm
	// begin inline asm
	{ cvt.rn.f16x2.f32 %r2557, %f9, %f8; }

	// end inline asm
	shl.b32 	%r2563, %r6333, 1;
	and.b32  	%r2564, %r2563, 56;
	shl.b32 	%r2565, %r2559, 6;
	or.b32  	%r2566, %r2565, %r2564;
	mov.u32 	%r2567, _ZZ14linear_forwardPfS_S_S_iiiE2As;
	add.s32 	%r2568, %r2567, %r2566;
	st.shared.u32 	[%r2568], %r2556;
	st.shared.u32 	[%r2568+4], %r2557;
$L__BB5_8:
	setp.gt.u32 	%p5, %r6332, 511;
	@%p5 bra 	$L__BB5_10;
	and.b32  	%r2571, %r6331, 28;
	shr.u32 	%r2572, %r6332, 3;
	add.s32 	%r2573, %r1, %r2572;
	add.s32 	%r2574, %r2571, %r6325;
	mad.lo.s32 	%r2575, %r2573, %r2508, %r2574;
	mul.wide.s32 	%rd151, %r2575, 4;
	add.s64 	%rd152, %rd1, %rd151;
	ld.global.v4.f32 	{%f10, %f11, %f12, %f13}, [%rd152];
	// begin inline asm
	{ cvt.rn.f16x2.f32 %r2569, %f11, %f10; }

	// end inline asm
	// begin inline asm
	{ cvt.rn.f16x2.f32 %r2570, %f13, %f12; }

	// end inline asm
	shl.b32 	%r2576, %r6331, 1;
	and.b32  	%r2577, %r2576, 56;
	shl.b32 	%r2578, %r2572, 6;
	or.b32  	%r2579, %r2578, %r2577;
	mov.u32 	%r2580, _ZZ14linear_forwardPfS_S_S_iiiE2As;
	add.s32 	%r2581, %r2580, %r2579;
	st.shared.u32 	[%r2581], %r2569;
	st.shared.u32 	[%r2581+4], %r2570;
$L__BB5_10:
	setp.gt.u32 	%p6, %r6330, 511;
	@%p6 bra 	$L__BB5_12;
	and.b32  	%r2584, %r6329, 28;
	shr.u32 	%r2585, %r6330, 3;
	add.s32 	%r2586, %r1, %r2585;
	add.s32 	%r2587, %r2584, %r6325;
	mad.lo.s32 	%r2588, %r2586, %r2508, %r2587;
	mul.wide.s32 	%rd153, %r2588, 4;
	add.s64 	%rd154, %rd1, %rd153;
	ld.global.v4.f32 	{%f14, %f15, %f16, %f17}, [%rd154];
	// begin inline asm
	{ cvt.rn.f16x2.f32 %r2582, %f15, %f14; }

	// end inline asm
	// begin inline asm
	{ cvt.rn.f16x2.f32 %r2583, %f17, %f16; }

	// end inline asm
	shl.b32 	%r2589, %r6329, 1;
	and.b32  	%r2590, %r2589, 56;
	shl.b32 	%r2591, %r2585, 6;
	or.b32  	%r2592, %r2591, %r2590;
	mov.u32 	%r2593, _ZZ14linear_forwardPfS_S_S_iiiE2As;
	add.s32 	%r2594, %r2593, %r2592;
	st.shared.u32 	[%r2594], %r2582;
	st.shared.u32 	[%r2594+4], %r2583;
$L__BB5_12:
	shl.b32 	%r2595, %r4, 2;
	add.s32 	%r6336, %r6336, %r2595;
	add.s32 	%r6334, %r6334, %r2595;
	shl.b32 	%r2596, %r4, 4;
	add.s32 	%r6333, %r6333, %r2596;
	add.s32 	%r6332, %r6332, %r2595;
	add.s32 	%r6331, %r6331, %r2596;
	add.s32 	%r6330, %r6330, %r2595;
	add.s32 	%r6329, %r6329, %r2596;
	add.s32 	%r6328, %r6328, %r2595;
	add.s32 	%r6327, %r6327, %r2596;
	add.s32 	%r6326, %r6326, 4;
	setp.ne.s32 	%p7, %r6326, 0;
	@%p7 bra 	$L__BB5_4;
$L__BB5_13:
	setp.eq.s32 	%p8, %r6, 0;
	@%p8 bra 	$L__BB5_22;
	add.s32 	%r40, %r6336, %r3;
	setp.gt.u32 	%p9, %r40, 511;
	@%p9 bra 	$L__BB5_16;
	shl.b32 	%r2599, %r40, 2;
	and.b32  	%r2600, %r2599, 28;
	shr.u32 	%r2601, %r40, 3;
	add.s32 	%r2602, %r1, %r2601;
	add.s32 	%r2603, %r2600, %r6325;
	mad.lo.s32 	%r2604, %r2602, %r2508, %r2603;
	mul.wide.s32 	%rd155, %r2604, 4;
	add.s64 	%rd156, %rd1, %rd155;
	ld.global.v4.f32 	{%f18, %f19, %f20, %f21}, [%rd156];
	// begin inline asm
	{ cvt.rn.f16x2.f32 %r2597, %f19, %f18; }

	// end inline asm
	// begin inline asm
	{ cvt.rn.f16x2.f32 %r2598, %f21, %f20; }

	// end inline asm
	shl.b32 	%r2605, %r40, 3;
	and.b32  	%r2606, %r2605, 56;
	shl.b32 	%r2607, %r2601, 6;
	or.b32  	%r2608, %r2607, %r2606;
	mov.u32 	%r2609, _ZZ14linear_forwardPfS_S_S_iiiE2As;
	add.s32 	%r2610, %r2609, %r2608;
	st.shared.u32 	[%r2610], %r2597;
	st.shared.u32 	[%r2610+4], %r2598;
$L__BB5_16:
	setp.eq.s32 	%p10, %r6, 1;
	@%p10 bra 	$L__BB5_22;
	add.s32 	%r41, %r40, %r4;
	setp.gt.u32 	%p11, %r41, 511;
	@%p11 bra 	$L__BB5_19;
	shl.b32 	%r2613, %r41, 2;
	and.b32  	%r2614, %r2613, 28;
	shr.u32 	%r2615, %r41, 3;
	add.s32 	%r2616, %r1, %r2615;
	add.s32 	%r2617, %r2614, %r6325;
	mad.lo.s32 	%r2618, %r2616, %r2508, %r2617;
	mul.wide.s32 	%rd157, %r2618, 4;
	add.s64 	%rd158, %rd1, %rd157;
	ld.global.v4.f32 	{%f22, %f23, %f24, %f25}, [%rd158];
	// begin inline asm
	{ cvt.rn.f16x2.f32 %r2611, %f23, %f22; }

	// end inline asm
	// begin inline asm
	{ cvt.rn.f16x2.f32 %r2612, %f25, %f24; }

	// end inline asm
	shl.b32 	%r2619, %r41, 3;
	and.b32  	%r2620, %r2619, 56;
	shl.b32 	%r2621, %r2615, 6;
	or.b32  	%r2622, %r2621, %r2620;
	mov.u32 	%r2623, _ZZ14linear_forwardPfS_S_S_iiiE2As;
	add.s32 	%r2624, %r2623, %r2622;
	st.shared.u32 	[%r2624], %r2611;
	st.shared.u32 	[%r2624+4], %r2612;
$L__BB5_19:
	setp.eq.s32 	%p12, %r6, 2;
	@%p12 bra 	$L__BB5_22;
	add.s32 	%r42, %r41, %r4;
	setp.gt.u32 	%p13, %r42, 511;
	@%p13 bra 	$L__BB5_22;
	shl.b32 	%r2627, %r42, 2;
	and.b32  	%r2628, %r2627, 28;
	shr.u32 	%r2629, %r42, 3;
	add.s32 	%r2630, %r1, %r2629;
	add.s32 	%r2631, %r2628, %r6325;
	mad.lo.s32 	%r2632, %r2630, %r2508, %r2631;
	mul.wide.s32 	%rd159, %r2632, 4;
	add.s64 	%rd160, %rd1, %rd159;
	ld.global.v4.f32 	{%f26, %f27, %f28, %f29}, [%rd160];
	// begin inline asm
	{ cvt.rn.f16x2.f32 %r2625, %f27, %f26; }

	// end inline asm
	// begin inline asm
	{ cvt.rn.f16x2.f32 %r2626, %f29, %f28; }

	// end inline asm
	shl.b32 	%r2633, %r42, 3;
	and.b32  	%r2634, %r2633, 56;
	shl.b32 	%r2635, %r2629, 6;
	or.b32  	%r2636, %r2635, %r2634;
	mov.u32 	%r2637, _ZZ14linear_forwardPfS_S_S_iiiE2As;
	add.s32 	%r2638, %r2637, %r2636;
	st.shared.u32 	[%r2638], %r2625;
	st.shared.u32 	[%r2638+4], %r2626;
$L__BB5_22:
	setp.gt.u32 	%p14, %r4, 85;
	bar.sync 	0;
	mov.b32 	%r6339, 0;
	@%p14 bra 	$L__BB5_33;
	mov.b32 	%r6339, 0;
	mov.u32 	%r6338, %r6339;
$L__BB5_24:
	add.s32 	%r45, %r6339, %r3;
	setp.gt.u32 	%p15, %r45, 255;
	@%p15 bra 	$L__BB5_26;
	shl.b32 	%r2643, %r45, 2;
	and.b32  	%r2644, %r2643, 28;
	shr.u32 	%r2645, %r45, 3;
	add.s32 	%r2646, %r2, %r2645;
	add.s32 	%r2647, %r2644, %r6325;
	mad.lo.s32 	%r2648, %r2646, %r2508, %r2647;
	mul.wide.s32 	%rd161, %r2648, 4;
	add.s64 	%rd162, %rd2, %rd161;
	ld.global.v4.f32 	{%f30, %f31, %f32, %f33}, [%rd162];
	// begin inline asm
	{ cvt.rn.f16x2.f32 %r2641, %f31, %f30; }

	// end inline asm
	// begin inline asm
	{ cvt.rn.f16x2.f32 %r2642, %f33, %f32; }

	// end inline asm
	shl.b32 	%r2649, %r45, 3;
	and.b32  	%r2650, %r2649, 56;
	shl.b32 	%r2651, %r2645, 6;
	or.b32  	%r2652, %r2651, %r2650;
	mov.u32 	%r2653, _ZZ14linear_forwardPfS_S_S_iiiE2Bs;
	add.s32 	%r2654, %r2653, %r2652;
	st.shared.u32 	[%r2654], %r2641;
	st.shared.u32 	[%r2654+4], %r2642;
$L__BB5_26:
	add.s32 	%r46, %r45, %r4;
	setp.gt.u32 	%p16, %r46, 255;
	@%p16 bra 	$L__BB5_28;
	shl.b32 	%r2657, %r46, 2;
	and.b32  	%r2658, %r2657, 28;
	shr.u32 	%r2659, %r46, 3;
	add.s32 	%r2660, %r2, %r2659;
	add.s32 	%r2661, %r2658, %r6325;
	mad.lo.s32 	%r2662, %r2660, %r2508, %r2661;
	mul.wide.s32 	%rd163, %r2662, 4;
	add.s64 	%rd164, %rd2, %rd163;
	ld.global.v4.f32 	{%f34, %f35, %f36, %f37}, [%rd164];
	// begin inline asm
	{ cvt.rn.f16x2.f32 %r2655, %f35, %f34; }

	// end inline asm
	// begin inline asm
	{ cvt.rn.f16x2.f32 %r2656, %f37, %f36; }

	// end inline asm
	shl.b32 	%r2663, %r46, 3;
	and.b32  	%r2664, %r2663, 56;
	shl.b32 	%r2665, %r2659, 6;
	or.b32  	%r2666, %r2665, %r2664;
	mov.u32 	%r2667, _ZZ14linear_forwardPfS_S_S_iiiE2Bs;
	add.s32 	%r2668, %r2667, %r2666;
	st.shared.u32 	[%r2668], %r2655;
	st.shared.u32 	[%r2668+4], %r2656;
$L__BB5_28:
	add.s32 	%r47, %r46, %r4;
	setp.gt.u32 	%p17, %r47, 255;
	@%p17 bra 	$L__BB5_30;
	shl.b32 	%r2671, %r47, 2;
	and.b32  	%r2672, %r2671, 28;
	shr.u32 	%r2673, %r47, 3;
	add.s32 	%r2674, %r2, %r2673;
	add.s32 	%r2675, %r2672, %r6325;
	mad.lo.s32 	%r2676, %r2674, %r2508, %r2675;
	mul.wide.s32 	%rd165, %r2676, 4;
	add.s64 	%rd166, %rd2, %rd165;
	ld.global.v4.f32 	{%f38, %f39, %f40, %f41}, [%rd166];
	// begin inline asm
	{ cvt.rn.f16x2.f32 %r2669, %f39, %f38; }

	// end inline asm
	// begin inline asm
	{ cvt.rn.f16x2.f32 %r2670, %f41, %f40; }

	// end inline asm
	shl.b32 	%r2677, %r47, 3;
	and.b32  	%r2678, %r2677, 56;
	shl.b32 	%r2679, %r2673, 6;
	or.b32  	%r2680, %r2679, %r2678;
	mov.u32 	%r2681, _ZZ14linear_forwardPfS_S_S_iiiE2Bs;
	add.s32 	%r2682, %r2681, %r2680;
	st.shared.u32 	[%r2682], %r2669;
	st.shared.u32 	[%r2682+4], %r2670;
$L__BB5_30:
	add.s32 	%r48, %r47, %r4;
	setp.gt.u32 	%p18, %r48, 255;
	@%p18 bra 	$L__BB5_32;
	shl.b32 	%r2685, %r48, 2;
	and.b32  	%r2686, %r2685, 28;
	shr.u32 	%r2687, %r48, 3;
	add.s32 	%r2688, %r2, %r2687;
	add.s32 	%r2689, %r2686, %r6325;
	mad.lo.s32 	%r2690, %r2688, %r2508, %r2689;
	mul.wide.s32 	%rd167, %r2690, 4;
	add.s64 	%rd168, %rd2, %rd167;
	ld.global.v4.f32 	{%f42, %f43, %f44, %f45}, [%rd168];
	// begin inline asm
	{ cvt.rn.f16x2.f32 %r2683, %f43, %f42; }

	// end inline asm
	// begin inline asm
	{ cvt.rn.f16x2.f32 %r2684, %f45, %f44; }

	// end inline asm
	shl.b32 	%r2691, %r48, 3;
	and.b32  	%r2692, %r2691, 56;
	shl.b32 	%r2693, %r2687, 6;
	or.b32  	%r2694, %r2693, %r2692;
	mov.u32 	%r2695, _ZZ14linear_forwardPfS_S_S_iiiE2Bs;
	add.s32 	%r2696, %r2695, %r2694;
	st.shared.u32 	[%r2696], %r2683;
	st.shared.u32 	[%r2696+4], %r2684;
$L__BB5_32:
	shl.b32 	%r2697, %r4, 2;
	add.s32 	%r6339, %r2697, %r6339;
	add.s32 	%r6338, %r6338, 4;
	setp.ne.s32 	%p19, %r6338, %r8;
	@%p19 bra 	$L__BB5_24;
$L__BB5_33:
	setp.eq.s32 	%p20, %r7, 0;
	@%p20 bra 	$L__BB5_42;
	add.s32 	%r52, %r6339, %r3;
	setp.gt.u32 	%p21, %r52, 255;
	@%p21 bra 	$L__BB5_36;
	shl.b32 	%r2700, %r52, 2;
	and.b32  	%r2701, %r2700, 28;
	shr.u32 	%r2702, %r52, 3;
	add.s32 	%r2703, %r2, %r2702;
	add.s32 	%r2704, %r2701, %r6325;
	mad.lo.s32 	%r2705, %r2703, %r2508, %r2704;
	mul.wide.s32 	%rd169, %r2705, 4;
	add.s64 	%rd170, %rd2, %rd169;
	ld.global.v4.f32 	{%f46, %f47, %f48, %f49}, [%rd170];
	// begin inline asm
	{ cvt.rn.f16x2.f32 %r2698, %f47, %f46; }

	// end inline asm
	// begin inline asm
	{ cvt.rn.f16x2.f32 %r2699, %f49, %f48; }

	// end inline asm
	shl.b32 	%r2706, %r52, 3;
	and.b32  	%r2707, %r2706, 56;
	shl.b32 	%r2708, %r2702, 6;
	or.b32  	%r2709, %r2708, %r2707;
	mov.u32 	%r2710, _ZZ14linear_forwardPfS_S_S_iiiE2Bs;
	add.s32 	%r2711, %r2710, %r2709;
	st.shared.u32 	[%r2711], %r2698;
	st.shared.u32 	[%r2711+4], %r2699;
$L__BB5_36:
	setp.eq.s32 	%p22, %r7, 1;
	@%p22 bra 	$L__BB5_42;
	add.s32 	%r53, %r52, %r4;
	setp.gt.u32 	%p23, %r53, 255;
	@%p23 bra 	$L__BB5_39;
	shl.b32 	%r2714, %r53, 2;
	and.b32  	%r2715, %r2714, 28;
	shr.u32 	%r2716, %r53, 3;
	add.s32 	%r2717, %r2, %r2716;
	add.s32 	%r2718, %r2715, %r6325;
	mad.lo.s32 	%r2719, %r2717, %r2508, %r2718;
	mul.wide.s32 	%rd171, %r2719, 4;
	add.s64 	%rd172, %rd2, %rd171;
	ld.global.v4.f32 	{%f50, %f51, %f52, %f53}, [%rd172];
	// begin inline asm
	{ cvt.rn.f16x2.f32 %r2712, %f51, %f50; }

	// end inline asm
	// begin inline asm
	{ cvt.rn.f16x2.f32 %r2713, %f53, %f52; }

	// end inline asm
	shl.b32 	%r2720, %r53, 3;
	and.b32  	%r2721, %r2720, 56;
	shl.b32 	%r2722, %r2716, 6;
	or.b32  	%r2723, %r2722, %r2721;
	mov.u32 	%r2724, _ZZ14linear_forwardPfS_S_S_iiiE2Bs;
	add.s32 	%r2725, %r2724, %r2723;
	st.shared.u32 	[%r2725], %r2712;
	st.shared.u32 	[%r2725+4], %r2713;
$L__BB5_39:
	setp.eq.s32 	%p24, %r7, 2;
	@%p24 bra 	$L__BB5_42;
	add.s32 	%r54, %r53, %r4;
	setp.gt.u32 	%p25, %r54, 255;
	@%p25 bra 	$L__BB5_42;
	shl.b32 	%r2728, %r54, 2;
	and.b32  	%r2729, %r2728, 28;
	shr.u32 	%r2730, %r54, 3;
	add.s32 	%r2731, %r2, %r2730;
	add.s32 	%r2732, %r2729, %r6325;
	mad.lo.s32 	%r2733, %r2731, %r2508, %r2732;
	mul.wide.s32 	%rd173, %r2733, 4;
	add.s64 	%rd174, %rd2, %rd173;
	ld.global.v4.f32 	{%f54, %f55, %f56, %f57}, [%rd174];
	// begin inline asm
	{ cvt.rn.f16x2.f32 %r2726, %f55, %f54; }

	// end inline asm
	// begin inline asm
	{ cvt.rn.f16x2.f32 %r2727, %f57, %f56; }

	// end inline asm
	shl.b32 	%r2734, %r54, 3;
	and.b32  	%r2735, %r2734, 56;
	shl.b32 	%r2736, %r2730, 6;
	or.b32  	%r2737, %r2736, %r2735;
	mov.u32 	%r2738, _ZZ14linear_forwardPfS_S_S_iiiE2Bs;
	add.s32 	%r2739, %r2738, %r2737;
	st.shared.u32 	[%r2739], %r2726;
	st.shared.u32 	[%r2739+4], %r2727;
$L__BB5_42:
	bar.sync 	0;
	mov.b32 	%r2740, 32;
	wmma.load.a.sync.aligned.row.m16n16k16.shared.f16 	{%r2741, %r2742, %r2743, %r2744, %r2745, %r2746, %r2747, %r2748}, [%r5], %r2740;
	wmma.load.b.sync.aligned.col.m16n16k16.shared.f16 	{%r2749, %r2750, %r2751, %r2752, %r2753, %r2754, %r2755, %r2756}, [%r9], %r2740;
	shr.u32 	%r2757, %r3, 5;
	mul.wide.u32 	%rd175, %r2757, 16;
	add.s64 	%rd176, %rd5, %rd175;
	ld.local.v4.u32 	{%r2758, %r2759, %r2760, %r2761}, [%rd176];
	wmma.mma.sync.aligned.row.col.m16n16k16.f16.f16 {%r2762, %r2763, %r2764, %r2765}, {%r2741, %r2742, %r2743, %r2744, %r2745, %r2746, %r2747, %r2748}, {%r2749, %r2750, %r2751, %r2752, %r2753, %r2754, %r2755, %r2756}, {%r2758, %r2759, %r2760, %r2761};
	add.s32 	%r2766, %r5, 32;
	wmma.load.a.sync.aligned.row.m16n16k16.shared.f16 	{%r2767, %r2768, %r2769, %r2770, %r2771, %r2772, %r2773, %r2774}, [%r2766], %r2740;
	add.s32 	%r2775, %r9, 32;
	wmma.load.b.sync.aligned.col.m16n16k16.shared.f16 	{%r2776, %r2777, %r2778, %r2779, %r2780, %r2781, %r2782, %r2783}, [%r2775], %r2740;
	wmma.mma.sync.aligned.row.col.m16n16k16.f16.f16 {%r2784, %r2785, %r2786, %r2787}, {%r2767, %r2768, %r2769, %r2770, %r2771, %r2772, %r2773, %r2774}, {%r2776, %r2777, %r2778, %r2779, %r2780, %r2781, %r2782, %r2783}, {%r2762, %r2763, %r2764, %r2765};
	st.local.v4.u32 	[%rd176], {%r2784, %r2785, %r2786, %r2787};
	bar.sync 	0;
	add.s32 	%r6325, %r6325, 32;
	setp.lt.s32 	%p26, %r6325, %r2508;
	@%p26 bra 	$L__BB5_2;
$L__BB5_43:
	mov.u32 	%r56, %tid.y;
	mov.u32 	%r57, %ntid.x;
	mov.u32 	%r7033, %tid.x;
	mad.lo.s32 	%r2788, %r56, %r57, %r7033;
	shr.u32 	%r59, %r2788, 5;
	shr.u32 	%r60, %r2788, 6;
	shl.b32 	%r2789, %r60, 4;
	add.s32 	%r2790, %r1, %r2789;
	shr.u32 	%r2791, %r2788, 1;
	and.b32  	%r61, %r2791, 16;
	add.s32 	%r2792, %r2, %r61;
	setp.ge.s32 	%p27, %r2790, %r2506;
	setp.ge.s32 	%p28, %r2792, %r2507;
	or.pred  	%p29, %p27, %p28;
	@%p29 bra 	$L__BB5_45;
	shl.b32 	%r2794, %r61, 1;
	shl.b32 	%r2795, %r60, 10;
	or.b32  	%r2796, %r2795, %r2794;
	mov.u32 	%r2797, _ZZ14linear_forwardPfS_S_S_iiiE2Cs;
	add.s32 	%r2798, %r2797, %r2796;
	mul.wide.u32 	%rd177, %r59, 16;
	add.s64 	%rd178, %rd5, %rd177;
	ld.local.v4.u32 	{%r2799, %r2800, %r2801, %r2802}, [%rd178];
	mov.b32 	%r2803, 32;
	wmma.store.d.sync.aligned.row.m16n16k16.shared.f16 	[%r2798], {%r2799, %r2800, %r2801, %r2802}, %r2803;
$L__BB5_45:
	setp.gt.u32 	%p30, %r56, 63;
	@%p30 bra 	$L__BB5_1516;
	setp.gt.u32 	%p31, %r7033, 31;
	mov.u32 	%r62, %ntid.y;
	add.s32 	%r63, %r7033, %r57;
	max.u32 	%r2804, %r63, 32;
	setp.lt.u32 	%p32, %r63, 32;
	selp.u32 	%r2805, 1, 0, %p32;
	add.s32 	%r2806, %r63, %r2805;
	sub.s32 	%r2807, %r2804, %r2806;
	div.u32 	%r2808, %r2807, %r57;
	add.s32 	%r64, %r2808, %r2805;
	add.s32 	%r65, %r64, 1;
	add.s32 	%r66, %r7033, %r2;
	mul.wide.u32 	%rd179, %r66, 4;
	add.s64 	%rd6, %rd1966, %rd179;
	add.s32 	%r67, %r66, %r57;
	mul.wide.s32 	%rd180, %r57, 4;
	add.s64 	%rd7, %rd6, %rd180;
	add.s32 	%r68, %r63, %r57;
	add.s32 	%r69, %r67, %r57;
	add.s64 	%rd8, %rd7, %rd180;
	@%p31 bra 	$L__BB5_68;
	add.s32 	%r70, %r56, %r1;
	shl.b32 	%r71, %r56, 5;
	mul.lo.s32 	%r72, %r70, %r2507;
	and.b32  	%r73, %r65, 3;
	setp.eq.s32 	%p33, %r73, 0;
	mov.u32 	%r6340, %r7033;
	@%p33 bra 	$L__BB5_57;
	setp.ge.s32 	%p34, %r70, %r2506;
	setp.ge.s32 	%p35, %r66, %r2507;
	or.pred  	%p36, %p34, %p35;
	@%p36 bra 	$L__BB5_50;
	add.s32 	%r2810, %r71, %r7033;
	shl.b32 	%r2811, %r2810, 1;
	mov.u32 	%r2812, _ZZ14linear_forwardPfS_S_S_iiiE2Cs;
	add.s32 	%r2813, %r2812, %r2811;
	ld.shared.u16 	%rs2, [%r2813];
	// begin inline asm
	{  cvt.f32.f16 %f58, %rs2;}

	// end inline asm
	ld.global.f32 	%f61, [%rd6];
	add.f32 	%f59, %f58, %f61;
	// begin inline asm
	{  cvt.rn.f16.f32 %rs3, %f59;}

	// end inline asm
	st.shared.u16 	[%r2813], %rs3;
	// begin inline asm
	{  cvt.f32.f16 %f60, %rs3;}

	// end inline asm
	add.s32 	%r2814, %r66, %r72;
	mul.wide.s32 	%rd181, %r2814, 4;
	add.s64 	%rd182, %rd3, %rd181;
	st.global.f32 	[%rd182], %f60;
$L__BB5_50:
	setp.eq.s32 	%p37, %r73, 1;
	mov.u32 	%r6340, %r63;
	@%p37 bra 	$L__BB5_57;
	setp.ge.s32 	%p38, %r70, %r2506;
	setp.ge.s32 	%p39, %r67, %r2507;
	or.pred  	%p40, %p38, %p39;
	@%p40 bra 	$L__BB5_53;
	add.s32 	%r2815, %r71, %r63;
	shl.b32 	%r2816, %r2815, 1;
	mov.u32 	%r2817, _ZZ14linear_forwardPfS_S_S_iiiE2Cs;
	add.s32 	%r2818, %r2817, %r2816;
	ld.shared.u16 	%rs5, [%r2818];
	// begin inline asm
	{  cvt.f32.f16 %f62, %rs5;}

	// end inline asm
	ld.global.f32 	%f65, [%rd7];
	add.f32 	%f63, %f62, %f65;
	// begin inline asm
	{  cvt.rn.f16.f32 %rs6, %f63;}

	// end inline asm
	st.shared.u16 	[%r2818], %rs6;
	// begin inline asm
	{  cvt.f32.f16 %f64, %rs6;}

	// end inline asm
	add.s32 	%r2819, %r67, %r72;
	mul.wide.s32 	%rd183, %r2819, 4;
	add.s64 	%rd184, %rd3, %rd183;
	st.global.f32 	[%rd184], %f64;
$L__BB5_53:
	setp.eq.s32 	%p41, %r73, 2;
	mov.u32 	%r6340, %r68;
	@%p41 bra 	$L__BB5_57;
	setp.ge.s32 	%p42, %r70, %r2506;
	setp.ge.s32 	%p43, %r69, %r2507;
	or.pred  	%p44, %p42, %p43;
	@%p44 bra 	$L__BB5_56;
	add.s32 	%r2820, %r71, %r68;
	shl.b32 	%r2821, %r2820, 1;
	mov.u32 	%r2822, _ZZ14linear_forwardPfS_S_S_iiiE2Cs;
	add.s32 	%r2823, %r2822, %r2821;
	ld.shared.u16 	%rs8, [%r2823];
	// begin inline asm
	{  cvt.f32.f16 %f66, %rs8;}

	// end inline asm
	ld.global.f32 	%f69, [%rd8];
	add.f32 	%f67, %f66, %f69;
	// begin inline asm
	{  cvt.rn.f16.f32 %rs9, %f67;}

	// end inline asm
	st.shared.u16 	[%r2823], %rs9;
	// begin inline asm
	{  cvt.f32.f16 %f68, %rs9;}

	// end inline asm
	add.s32 	%r2824, %r69, %r72;
	mul.wide.s32 	%rd185, %r2824, 4;
	add.s64 	%rd186, %rd3, %rd185;
	st.global.f32 	[%rd186], %f68;
$L__BB5_56:
	add.s32 	%r6340, %r68, %r57;
$L__BB5_57:
	setp.lt.u32 	%p45, %r64, 3;
	@%p45 bra 	$L__BB5_68;
	shl.b32 	%r2826, %r57, 1;
	mul.lo.s32 	%r2827, %r57, 3;
	add.s32 	%r6341, %r6340, %r2;
	add.s32 	%r6348, %r6341, %r57;
	add.s32 	%r6347, %r6348, %r72;
	add.s32 	%r6346, %r6341, %r2826;
	add.s32 	%r6342, %r6341, %r72;
	add.s32 	%r6345, %r6342, %r2826;
	add.s32 	%r6344, %r6341, %r2827;
	add.s32 	%r6343, %r6342, %r2827;
	mov.u32 	%r6349, _ZZ14linear_forwardPfS_S_S_iiiE2Cs;
	mul.wide.u32 	%rd203, %r57, 16;
	mov.u64 	%rd1903, %rd1966;
	mov.u32 	%r6350, %r6340;
$L__BB5_59:
	setp.ge.s32 	%p46, %r70, %r2506;
	setp.ge.s32 	%p47, %r6341, %r2507;
	or.pred  	%p48, %p46, %p47;
	@%p48 bra 	$L__BB5_61;
	shl.b32 	%r2829, %r56, 6;
	shl.b32 	%r2830, %r6340, 1;
	add.s32 	%r2831, %r2829, %r2830;
	add.s32 	%r2832, %r6349, %r2831;
	ld.shared.u16 	%rs11, [%r2832];
	// begin inline asm
	{  cvt.f32.f16 %f70, %rs11;}

	// end inline asm
	add.s32 	%r2833, %r6340, %r2;
	mul.wide.u32 	%rd187, %r2833, 4;
	add.s64 	%rd188, %rd1903, %rd187;
	ld.global.f32 	%f73, [%rd188];
	add.f32 	%f71, %f70, %f73;
	// begin inline asm
	{  cvt.rn.f16.f32 %rs12, %f71;}

	// end inline asm
	st.shared.u16 	[%r2832], %rs12;
	// begin inline asm
	{  cvt.f32.f16 %f72, %rs12;}

	// end inline asm
	mul.wide.s32 	%rd189, %r6342, 4;
	add.s64 	%rd190, %rd3, %rd189;
	st.global.f32 	[%rd190], %f72;
$L__BB5_61:
	setp.ge.s32 	%p49, %r70, %r2506;
	setp.ge.s32 	%p50, %r6348, %r2507;
	or.pred  	%p51, %p49, %p50;
	@%p51 bra 	$L__BB5_63;
	add.s32 	%r2834, %r57, %r6340;
	add.s32 	%r2836, %r2834, %r71;
	shl.b32 	%r2837, %r2836, 1;
	add.s32 	%r2838, %r6349, %r2837;
	ld.shared.u16 	%rs14, [%r2838];
	// begin inline asm
	{  cvt.f32.f16 %f74, %rs14;}

	// end inline asm
	add.s32 	%r2839, %r2834, %r2;
	mul.wide.u32 	%rd191, %r2839, 4;
	add.s64 	%rd192, %rd1903, %rd191;
	ld.global.f32 	%f77, [%rd192];
	add.f32 	%f75, %f74, %f77;
	// begin inline asm
	{  cvt.rn.f16.f32 %rs15, %f75;}

	// end inline asm
	st.shared.u16 	[%r2838], %rs15;
	// begin inline asm
	{  cvt.f32.f16 %f76, %rs15;}

	// end inline asm
	mul.wide.s32 	%rd193, %r6347, 4;
	add.s64 	%rd194, %rd3, %rd193;
	st.global.f32 	[%rd194], %f76;
$L__BB5_63:
	setp.ge.s32 	%p52, %r70, %r2506;
	add.s32 	%r94, %r6350, %r57;
	setp.ge.s32 	%p53, %r6346, %r2507;
	or.pred  	%p54, %p52, %p53;
	@%p54 bra 	$L__BB5_65;
	add.s32 	%r2841, %r6340, %r71;
	add.s32 	%r2843, %r2841, %r2826;
	shl.b32 	%r2844, %r2843, 1;
	add.s32 	%r2845, %r6349, %r2844;
	ld.shared.u16 	%rs17, [%r2845];
	// begin inline asm
	{  cvt.f32.f16 %f78, %rs17;}

	// end inline asm
	add.s32 	%r2846, %r6340, %r2;
	add.s32 	%r2847, %r2846, %r2826;
	mul.wide.u32 	%rd195, %r2847, 4;
	add.s64 	%rd196, %rd1903, %rd195;
	ld.global.f32 	%f81, [%rd196];
	add.f32 	%f79, %f78, %f81;
	// begin inline asm
	{  cvt.rn.f16.f32 %rs18, %f79;}

	// end inline asm
	st.shared.u16 	[%r2845], %rs18;
	// begin inline asm
	{  cvt.f32.f16 %f80, %rs18;}

	// end inline asm
	mul.wide.s32 	%rd197, %r6345, 4;
	add.s64 	%rd198, %rd3, %rd197;
	st.global.f32 	[%rd198], %f80;
$L__BB5_65:
	setp.ge.s32 	%p55, %r70, %r2506;
	add.s32 	%r95, %r94, %r57;
	setp.ge.s32 	%p56, %r6344, %r2507;
	or.pred  	%p57, %p55, %p56;
	@%p57 bra 	$L__BB5_67;
	add.s32 	%r2849, %r6340, %r71;
	add.s32 	%r2851, %r2849, %r2827;
	shl.b32 	%r2852, %r2851, 1;
	add.s32 	%r2853, %r6349, %r2852;
	ld.shared.u16 	%rs20, [%r2853];
	// begin inline asm
	{  cvt.f32.f16 %f82, %rs20;}

	// end inline asm
	add.s32 	%r2854, %r6340, %r2;
	add.s32 	%r2855, %r2854, %r2827;
	mul.wide.u32 	%rd199, %r2855, 4;
	add.s64 	%rd200, %rd1903, %rd199;
	ld.global.f32 	%f85, [%rd200];
	add.f32 	%f83, %f82, %f85;
	// begin inline asm
	{  cvt.rn.f16.f32 %rs21, %f83;}

	// end inline asm
	st.shared.u16 	[%r2853], %rs21;
	// begin inline asm
	{  cvt.f32.f16 %f84, %rs21;}

	// end inline asm
	mul.wide.s32 	%rd201, %r6343, 4;
	add.s64 	%rd202, %rd3, %rd201;
	st.global.f32 	[%rd202], %f84;
$L__BB5_67:
	add.s32 	%r2856, %r95, %r57;
	add.s32 	%r6350, %r2856, %r57;
	shl.b32 	%r2857, %r57, 3;
	add.s32 	%r6349, %r6349, %r2857;
	shl.b32 	%r2858, %r57, 2;
	add.s32 	%r6348, %r6348, %r2858;
	add.s64 	%rd1903, %rd1903, %rd203;
	add.s32 	%r6347, %r6347, %r2858;
	add.s32 	%r6346, %r6346, %r2858;
	add.s32 	%r6345, %r6345, %r2858;
	add.s32 	%r6344, %r6344, %r2858;
	add.s32 	%r6343, %r6343, %r2858;
	add.s32 	%r6342, %r6342, %r2858;
	add.s32 	%r6341, %r6341, %r2858;
	setp.lt.u32 	%p58, %r6350, 32;
	@%p58 bra 	$L__BB5_59;
$L__BB5_68:
	add.s32 	%r106, %r56, %r62;
	setp.gt.u32 	%p59, %r106, 63;
	@%p59 bra 	$L__BB5_1516;
	setp.gt.u32 	%p60, %r7033, 31;
	@%p60 bra 	$L__BB5_91;
	add.s32 	%r107, %r106, %r1;
	shl.b32 	%r108, %r106, 5;
	mul.lo.s32 	%r109, %r107, %r2507;
	and.b32  	%r110, %r65, 3;
	setp.eq.s32 	%p61, %r110, 0;
	mov.u32 	%r6351, %r7033;
	@%p61 bra 	$L__BB5_80;
	setp.ge.s32 	%p62, %r107, %r2506;
	setp.ge.s32 	%p63, %r66, %r2507;
	or.pred  	%p64, %p62, %p63;
	@%p64 bra 	$L__BB5_73;
	add.s32 	%r2861, %r108, %r7033;
	shl.b32 	%r2862, %r2861, 1;
	mov.u32 	%r2863, _ZZ14linear_forwardPfS_S_S_iiiE2Cs;
	add.s32 	%r2864, %r2863, %r2862;
	ld.shared.u16 	%rs23, [%r2864];
	// begin inline asm
	{  cvt.f32.f16 %f86, %rs23;}

	// end inline asm
	mul.wide.u32 	%rd204, %r66, 4;
	add.s64 	%rd205, %rd1966, %rd204;
	ld.global.f32 	%f89, [%rd205];
	add.f32 	%f87, %f86, %f89;
	// begin inline asm
	{  cvt.rn.f16.f32 %rs24, %f87;}

	// end inline asm
	st.shared.u16 	[%r2864], %rs24;
	// begin inline asm
	{  cvt.f32.f16 %f88, %rs24;}

	// end inline asm
	add.s32 	%r2865, %r66, %r109;
	mul.wide.s32 	%rd206, %r2865, 4;
	add.s64 	%rd207, %rd3, %rd206;
	st.global.f32 	[%rd207], %f88;
$L__BB5_73:
	setp.eq.s32 	%p65, %r110, 1;
	mov.u32 	%r6351, %r63;
	@%p65 bra 	$L__BB5_80;
	setp.ge.s32 	%p66, %r107, %r2506;
	setp.ge.s32 	%p67, %r67, %r2507;
	or.pred  	%p68, %p66, %p67;
	@%p68 bra 	$L__BB5_76;
	add.s32 	%r2866, %r108, %r63;
	shl.b32 	%r2867, %r2866, 1;
	mov.u32 	%r2868, _ZZ14linear_forwardPfS_S_S_iiiE2Cs;
	add.s32 	%r2869, %r2868, %r2867;
	ld.shared.u16 	%rs26, [%r2869];
	// begin inline asm
	{  cvt.f32.f16 %f90, %rs26;}

	// end inline asm
	ld.global.f32 	%f93, [%rd7];
	add.f32 	%f91, %f90, %f93;
	// begin inline asm
	{  cvt.rn.f16.f32 %rs27, %f91;}

	// end inline asm
	st.shared.u16 	[%r2869], %rs27;
	// begin inline asm
	{  cvt.f32.f16 %f92, %rs27;}

	// end inline asm
	add.s32 	%r2870, %r67, %r109;
	mul.wide.s32 	%rd208, %r2870, 4;
	add.s64 	%rd209, %rd3, %rd208;
	st.global.f32 	[%rd209], %f92;
$L__BB5_76:
	setp.eq.s32 	%p69, %r110, 2;
	mov.u32 	%r6351, %r68;
	@%p69 bra 	$L__BB5_80;
	setp.ge.s32 	%p70, %r107, %r2506;
	setp.ge.s32 	%p71, %r69, %r2507;
	or.pred  	%p72, %p70, %p71;
	@%p72 bra 	$L__BB5_79;
	add.s32 	%r2871, %r108, %r68;
	shl.b32 	%r2872, %r2871, 1;
	mov.u32 	%r2873, _ZZ14linear_forwardPfS_S_S_iiiE2Cs;
	add.s32 	%r2874, %r2873, %r2872;
	ld.shared.u16 	%rs29, [%r2874];
	// begin inline asm
	{  cvt.f32.f16 %f94, %rs29;}

	// end inline asm
	add.s64 	%rd211, %rd7, %rd180;
	ld.global.f32 	%f97, [%rd211];
	add.f32 	%f95, %f94, %f97;
	// begin inline asm
	{  cvt.rn.f16.f32 %rs30, %f95;}

	// end inline asm
	st.shared.u16 	[%r2874], %rs30;
	// begin inline asm
	{  cvt.f32.f16 %f96, %rs30;}

	// end inline asm
	add.s32 	%r2875, %r69, %r109;
	mul.wide.s32 	%rd212, %r2875, 4;
	add.s64 	%rd213, %rd3, %rd212;
	st.global.f32 	[%rd213], %f96;
$L__BB5_79:
	add.s32 	%r6351, %r68, %r57;
$L__BB5_80:
	setp.lt.u32 	%p73, %r64, 3;
	@%p73 bra 	$L__BB5_91;
	shl.b32 	%r2877, %r57, 1;
	mul.lo.s32 	%r2878, %r57, 3;
	add.s32 	%r6352, %r6351, %r2;
	add.s32 	%r6359, %r6352, %r57;
	add.s32 	%r6358, %r6359, %r109;
	add.s32 	%r6357, %r6352, %r2877;
	add.s32 	%r6353, %r6352, %r109;
	add.s32 	%r6356, %r6353, %r2877;
	add.s32 	%r6355, %r6352, %r2878;
	add.s32 	%r6354, %r6353, %r2878;
	mov.u32 	%r6360, _ZZ14linear_forwardPfS_S_S_iiiE2Cs;
	mul.wide.u32 	%rd230, %r57, 16;
	mov.u64 	%rd1904, %rd1966;
	mov.u32 	%r6361, %r6351;
$L__BB5_82:
	setp.ge.s32 	%p74, %r107, %r2506;
	setp.ge.s32 	%p75, %r6352, %r2507;
	or.pred  	%p76, %p74, %p75;
	@%p76 bra 	$L__BB5_84;
	shl.b32 	%r2880, %r106, 6;
	shl.b32 	%r2881, %r6351, 1;
	add.s32 	%r2882, %r2880, %r2881;
	add.s32 	%r2883, %r6360, %r2882;
	ld.shared.u16 	%rs32, [%r2883];
	// begin inline asm
	{  cvt.f32.f16 %f98, %rs32;}

	// end inline asm
	add.s32 	%r2884, %r6351, %r2;
	mul.wide.u32 	%rd214, %r2884, 4;
	add.s64 	%rd215, %rd1904, %rd214;
	ld.global.f32 	%f101, [%rd215];
	add.f32 	%f99, %f98, %f101;
	// begin inline asm
	{  cvt.rn.f16.f32 %rs33, %f99;}

	// end inline asm
	st.shared.u16 	[%r2883], %rs33;
	// begin inline asm
	{  cvt.f32.f16 %f100, %rs33;}

	// end inline asm
	mul.wide.s32 	%rd216, %r6353, 4;
	add.s64 	%rd217, %rd3, %rd216;
	st.global.f32 	[%rd217], %f100;
$L__BB5_84:
	setp.ge.s32 	%p77, %r107, %r2506;
	setp.ge.s32 	%p78, %r6359, %r2507;
	or.pred  	%p79, %p77, %p78;
	@%p79 bra 	$L__BB5_86;
	add.s32 	%r2885, %r57, %r6351;
	add.s32 	%r2887, %r2885, %r108;
	shl.b32 	%r2888, %r2887, 1;
	add.s32 	%r2889, %r6360, %r2888;
	ld.shared.u16 	%rs35, [%r2889];
	// begin inline asm
	{  cvt.f32.f16 %f102, %rs35;}

	// end inline asm
	add.s32 	%r2890, %r2885, %r2;
	mul.wide.u32 	%rd218, %r2890, 4;
	add.s64 	%rd219, %rd1904, %rd218;
	ld.global.f32 	%f105, [%rd219];
	add.f32 	%f103, %f102, %f105;
	// begin inline asm
	{  cvt.rn.f16.f32 %rs36, %f103;}

	// end inline asm
	st.shared.u16 	[%r2889], %rs36;
	// begin inline asm
	{  cvt.f32.f16 %f104, %rs36;}

	// end inline asm
	mul.wide.s32 	%rd220, %r6358, 4;
	add.s64 	%rd221, %rd3, %rd220;
	st.global.f32 	[%rd221], %f104;
$L__BB5_86:
	setp.ge.s32 	%p80, %r107, %r2506;
	add.s32 	%r132, %r6361, %r57;
	setp.ge.s32 	%p81, %r6357, %r2507;
	or.pred  	%p82, %p80, %p81;
	@%p82 bra 	$L__BB5_88;
	add.s32 	%r2892, %r6351, %r108;
	add.s32 	%r2894, %r2892, %r2877;
	shl.b32 	%r2895, %r2894, 1;
	add.s32 	%r2896, %r6360, %r2895;
	ld.shared.u16 	%rs38, [%r2896];
	// begin inline asm
	{  cvt.f32.f16 %f106, %rs38;}

	// end inline asm
	add.s32 	%r2897, %r6351, %r2;
	add.s32 	%r2898, %r2897, %r2877;
	mul.wide.u32 	%rd222, %r2898, 4;
	add.s64 	%rd223, %rd1904, %rd222;
	ld.global.f32 	%f109, [%rd223];
	add.f32 	%f107, %f106, %f109;
	// begin inline asm
	{  cvt.rn.f16.f32 %rs39, %f107;}

	// end inline asm
	st.shared.u16 	[%r2896], %rs39;
	// begin inline asm
	{  cvt.f32.f16 %f108, %rs39;}

	// end inline asm
	mul.wide.s32 	%rd224, %r6356, 4;
	add.s64 	%rd225, %rd3, %rd224;
	st.global.f32 	[%rd225], %f108;
$L__BB5_88:
	setp.ge.s32 	%p83, %r107, %r2506;
	add.s32 	%r133, %r132, %r57;
	setp.ge.s32 	%p84, %r6355, %r2507;
	or.pred  	%p85, %p83, %p84;
	@%p85 bra 	$L__BB5_90;
	add.s32 	%r2900, %r6351, %r108;
	add.s32 	%r2902, %r2900, %r2878;
	shl.b32 	%r2903, %r2902, 1;
	add.s32 	%r2904, %r6360, %r2903;
	ld.shared.u16 	%rs41, [%r2904];
	// begin inline asm
	{  cvt.f32.f16 %f110, %rs41;}

	// end inline asm
	add.s32 	%r2905, %r6351, %r2;
	add.s32 	%r2906, %r2905, %r2878;
	mul.wide.u32 	%rd226, %r2906, 4;
	add.s64 	%rd227, %rd1904, %rd226;
	ld.global.f32 	%f113, [%rd227];
	add.f32 	%f111, %f110, %f113;
	// begin inline asm
	{  cvt.rn.f16.f32 %rs42, %f111;}

	// end inline asm
	st.shared.u16 	[%r2904], %rs42;
	// begin inline asm
	{  cvt.f32.f16 %f112, %rs42;}

	// end inline asm
	mul.wide.s32 	%rd228, %r6354, 4;
	add.s64 	%rd229, %rd3, %rd228;
	st.global.f32 	[%rd229], %f112;
$L__BB5_90:
	add.s32 	%r2907, %r133, %r57;
	add.s32 	%r6361, %r2907, %r57;
	shl.b32 	%r2908, %r57, 3;
	add.s32 	%r6360, %r6360, %r2908;
	shl.b32 	%r2909, %r57, 2;
	add.s32 	%r6359, %r6359, %r2909;
	add.s64 	%rd1904, %rd1904, %rd230;
	add.s32 	%r6358, %r6358, %r2909;
	add.s32 	%r6357, %r6357, %r2909;
	add.s32 	%r6356, %r6356, %r2909;
	add.s32 	%r6355, %r6355, %r2909;
	add.s32 	%r6354, %r6354, %r2909;
	add.s32 	%r6353, %r6353, %r2909;
	add.s32 	%r6352, %r6352, %r2909;
	setp.lt.u32 	%p86, %r6361, 32;
	@%p86 bra 	$L__BB5_82;
$L__BB5_91:
	add.s32 	%r144, %r106, %r62;
	setp.gt.u32 	%p87, %r144, 63;
	@%p87 bra 	$L__BB5_1516;
	setp.gt.u32 	%p88, %r7033, 31;
	@%p88 bra 	$L__BB5_114;
	add.s32 	%r145, %r144, %r1;
	shl.b32 	%r146, %r144, 5;
	mul.lo.s32 	%r147, %r145, %r2507;
	and.b32  	%r148, %r65, 3;
	setp.eq.s32 	%p89, %r148, 0;
	mov.u32 	%r6362, %r7033;
	@%p89 bra 	$L__BB5_103;
	setp.ge.s32 	%p90, %r145, %r2506;
	setp.ge.s32 	%p91, %r66, %r2507;
	or.pred  	%p92, %p90, %p91;
	@%p92 bra 	$L__BB5_96;
	add.s32 	%r2912, %r146, %r7033;
	shl.b32 	%r2913, %r2912, 1;
	mov.u32 	%r2914, _ZZ14linear_forwardPfS_S_S_iiiE2Cs;
	add.s32 	%r2915, %r2914, %r2913;
	ld.shared.u16 	%rs44, [%r2915];
	// begin inline asm
	{  cvt.f32.f16 %f114, %rs44;}

	// end inline asm
	mul.wide.u32 	%rd231, %r66, 4;
	add.s64 	%rd232, %rd1966, %rd231;
	ld.global.f32 	%f117, [%rd232];
	add.f32 	%f115, %f114, %f117;
	// begin inline asm
	{  cvt.rn.f16.f32 %rs45, %f115;}

	// end inline asm
	st.shared.u16 	[%r2915], %rs45;
	// begin inline asm
	{  cvt.f32.f16 %f116, %rs45;}

	// end inline asm
	add.s32 	%r2916, %r66, %r147;
	mul.wide.s32 	%rd233, %r2916, 4;
	add.s64 	%rd234, %rd3, %rd233;
	st.global.f32 	[%rd234], %f116;
$L__BB5_96:
	setp.eq.s32 	%p93, %r148, 1;
	mov.u32 	%r6362, %r63;
	@%p93 bra 	$L__BB5_103;
	setp.ge.s32 	%p94, %r145, %r2506;
	setp.ge.s32 	%p95, %r67, %r2507;
	or.pred  	%p96, %p94, %p95;
	@%p96 bra 	$L__BB5_99;
	add.s32 	%r2917, %r146, %r63;
	shl.b32 	%r2918, %r2917, 1;
	mov.u32 	%r2919, _ZZ14linear_forwardPfS_S_S_iiiE2Cs;
	add.s32 	%r2920, %r2919, %r2918;
	ld.shared.u16 	%rs47, [%r2920];
	// begin inline asm
	{  cvt.f32.f16 %f118, %rs47;}

	// end inline asm
	ld.global.f32 	%f121, [%rd7];
	add.f32 	%f119, %f118, %f121;
	// begin inline asm
	{  cvt.rn.f16.f32 %rs48, %f119;}

	// end inline asm
	st.shared.u16 	[%r2920], %rs48;
	// begin inline asm
	{  cvt.f32.f16 %f120, %rs48;}

	// end inline asm
	add.s32 	%r2921, %r67, %r147;
	mul.wide.s32 	%rd235, %r2921, 4;
	add.s64 	%rd236, %rd3, %rd235;
	st.global.f32 	[%rd236], %f120;
$L__BB5_99:
	setp.eq.s32 	%p97, %r148, 2;
	mov.u32 	%r6362, %r68;
	@%p97 bra 	$L__BB5_103;
	setp.ge.s32 	%p98, %r145, %r2506;
	setp.ge.s32 	%p99, %r69, %r2507;
	or.pred  	%p100, %p98, %p99;
	@%p100 bra 	$L__BB5_102;
	add.s32 	%r2922, %r146, %r68;
	shl.b32 	%r2923, %r2922, 1;
	mov.u32 	%r2924, _ZZ14linear_forwardPfS_S_S_iiiE2Cs;
	add.s32 	%r2925, %r2924, %r2923;
	ld.shared.u16 	%rs50, [%r2925];
	// begin inline asm
	{  cvt.f32.f16 %f122, %rs50;}

	// end inline asm
	add.s64 	%rd238, %rd7, %rd180;
	ld.global.f32 	%f125, [%rd238];
	add.f32 	%f123, %f122, %f125;
	// begin inline asm
	{  cvt.rn.f16.f32 %rs51, %f123;}

	// end inline asm
	st.shared.u16 	[%r2925], %rs51;
	// begin inline asm
	{  cvt.f32.f16 %f124, %rs51;}

	// end inline asm
	add.s32 	%r2926, %r69, %r147;
	mul.wide.s32 	%rd239, %r2926, 4;
	add.s64 	%rd240, %rd3, %rd239;
	st.global.f32 	[%rd240], %f124;
$L__BB5_102:
	add.s32 	%r6362, %r68, %r57;
$L__BB5_103:
	setp.lt.u32 	%p101, %r64, 3;
	@%p101 bra 	$L__BB5_114;
	shl.b32 	%r2928, %r57, 1;
	mul.lo.s32 	%r2929, %r57, 3;
	add.s32 	%r6363, %r6362, %r2;
	add.s32 	%r6370, %r6363, %r57;
	add.s32 	%r6369, %r6370, %r147;
	add.s32 	%r6368, %r6363, %r2928;
	add.s32 	%r6364, %r6363, %r147;
	add.s32 	%r6367, %r6364, %r2928;
	add.s32 	%r6366, %r6363, %r2929;
	add.s32 	%r6365, %r6364, %r2929;
	mov.u32 	%r6371, _ZZ14linear_forwardPfS_S_S_iiiE2Cs;
	mul.wide.u32 	%rd257, %r57, 16;
	mov.u64 	%rd1905, %rd1966;
	mov.u32 	%r6372, %r6362;
$L__BB5_105:
	setp.ge.s32 	%p102, %r145, %r2506;
	setp.ge.s32 	%p103, %r6363, %r2507;
	or.pred  	%p104, %p102, %p103;
	@%p104 bra 	$L__BB5_107;
	shl.b32 	%r2931, %r62, 6;
	add.s32 	%r2932, %r6362, %r2931;
	shl.b32 	%r2933, %r56, 5;
	add.s32 	%r2934, %r2932, %r2933;
	shl.b32 	%r2935, %r2934, 1;
	add.s32 	%r2936, %r6371, %r2935;
	ld.shared.u16 	%rs53, [%r2936];
	// begin inline asm
	{  cvt.f32.f16 %f126, %rs53;}

	// end inline asm
	add.s32 	%r2937, %r6362, %r2;
	mul.wide.u32 	%rd241, %r2937, 4;
	add.s64 	%rd242, %rd1905, %rd241;
	ld.global.f32 	%f129, [%rd242];
	add.f32 	%f127, %f126, %f129;
	// begin inline asm
	{  cvt.rn.f16.f32 %rs54, %f127;}

	// end inline asm
	st.shared.u16 	[%r2936], %rs54;
	// begin inline asm
	{  cvt.f32.f16 %f128, %rs54;}

	// end inline asm
	mul.wide.s32 	%rd243, %r6364, 4;
	add.s64 	%rd244, %rd3, %rd243;
	st.global.f32 	[%rd244], %f128;
$L__BB5_107:
	setp.ge.s32 	%p105, %r145, %r2506;
	setp.ge.s32 	%p106, %r6370, %r2507;
	or.pred  	%p107, %p105, %p106;
	@%p107 bra 	$L__BB5_109;
	add.s32 	%r2938, %r57, %r6362;
	shl.b32 	%r2939, %r62, 6;
	add.s32 	%r2940, %r2938, %r2939;
	shl.b32 	%r2941, %r56, 5;
	add.s32 	%r2942, %r2940, %r2941;
	shl.b32 	%r2943, %r2942, 1;
	add.s32 	%r2944, %r6371, %r2943;
	ld.shared.u16 	%rs56, [%r2944];
	// begin inline asm
	{  cvt.f32.f16 %f130, %rs56;}

	// end inline asm
	add.s32 	%r2945, %r2938, %r2;
	mul.wide.u32 	%rd245, %r2945, 4;
	add.s64 	%rd246, %rd1905, %rd245;
	ld.global.f32 	%f133, [%rd246];
	add.f32 	%f131, %f130, %f133;
	// begin inline asm
	{  cvt.rn.f16.f32 %rs57, %f131;}

	// end inline asm
	st.shared.u16 	[%r2944], %rs57;
	// begin inline asm
	{  cvt.f32.f16 %f132, %rs57;}

	// end inline asm
	mul.wide.s32 	%rd247, %r6369, 4;
	add.s64 	%rd248, %rd3, %rd247;
	st.global.f32 	[%rd248], %f132;
$L__BB5_109:
	setp.ge.s32 	%p108, %r145, %r2506;
	add.s32 	%r170, %r6372, %r57;
	setp.ge.s32 	%p109, %r6368, %r2507;
	or.pred  	%p110, %p108, %p109;
	@%p110 bra 	$L__BB5_111;
	shl.b32 	%r2946, %r62, 6;
	add.s32 	%r2947, %r6362, %r2946;
	shl.b32 	%r2948, %r56, 5;
	add.s32 	%r2949, %r2947, %r2948;
	add.s32 	%r2951, %r2949, %r2928;
	shl.b32 	%r2952, %r2951, 1;
	add.s32 	%r2953, %r6371, %r2952;
	ld.shared.u16 	%rs59, [%r2953];
	// begin inline asm
	{  cvt.f32.f16 %f134, %rs59;}

	// end inline asm
	add.s32 	%r2954, %r6362, %r2;
	add.s32 	%r2955, %r2954, %r2928;
	mul.wide.u32 	%rd249, %r2955, 4;
	add.s64 	%rd250, %rd1905, %rd249;
	ld.global.f32 	%f137, [%rd250];
	add.f32 	%f135, %f134, %f137;
	// begin inline asm
	{  cvt.rn.f16.f32 %rs60, %f135;}

	// end inline asm
	st.shared.u16 	[%r2953], %rs60;
	// begin inline asm
	{  cvt.f32.f16 %f136, %rs60;}

	// end inline asm
	mul.wide.s32 	%rd251, %r6367, 4;
	add.s64 	%rd252, %rd3, %rd251;
	st.global.f32 	[%rd252], %f136;
$L__BB5_111:
	setp.ge.s32 	%p111, %r145, %r2506;
	add.s32 	%r171, %r170, %r57;
	setp.ge.s32 	%p112, %r6366, %r2507;
	or.pred  	%p113, %p111, %p112;
	@%p113 bra 	$L__BB5_113;
	shl.b32 	%r2956, %r62, 6;
	add.s32 	%r2957, %r6362, %r2956;
	shl.b32 	%r2958, %r56, 5;
	add.s32 	%r2959, %r2957, %r2958;
	add.s32 	%r2961, %r2959, %r2929;
	shl.b32 	%r2962, %r2961, 1;
	add.s32 	%r2963, %r6371, %r2962;
	ld.shared.u16 	%rs62, [%r2963];
	// begin inline asm
	{  cvt.f32.f16 %f138, %rs62;}

	// end inline asm
	add.s32 	%r2964, %r6362, %r2;
	add.s32 	%r2965, %r2964, %r2929;
	mul.wide.u32 	%rd253, %r2965, 4;
	add.s64 	%rd254, %rd1905, %rd253;
	ld.global.f32 	%f141, [%rd254];
	add.f32 	%f139, %f138, %f141;
	// begin inline asm
	{  cvt.rn.f16.f32 %rs63, %f139;}

	// end inline asm
	st.shared.u16 	[%r2963], %rs63;
	// begin inline asm
	{  cvt.f32.f16 %f140, %rs63;}

	// end inline asm
	mul.wide.s32 	%rd255, %r6365, 4;
	add.s64 	%rd256, %rd3, %rd255;
	st.global.f32 	[%rd256], %f140;
$L__BB5_113:
	add.s32 	%r2966, %r171, %r57;
	add.s32 	%r6372, %r2966, %r57;
	shl.b32 	%r2967, %r57, 3;
	add.s32 	%r6371, %r6371, %r2967;
	shl.b32 	%r2968, %r57, 2;
	add.s32 	%r6370, %r6370, %r2968;
	add.s64 	%rd1905, %rd1905, %rd257;
	add.s32 	%r6369, %r6369, %r2968;
	add.s32 	%r6368, %r6368, %r2968;
	add.s32 	%r6367, %r6367, %r2968;
	add.s32 	%r6366, %r6366, %r2968;
	add.s32 	%r6365, %r6365, %r2968;
	add.s32 	%r6364, %r6364, %r2968;
	add.s32 	%r6363, %r6363, %r2968;
	setp.lt.u32 	%p114, %r6372, 32;
	@%p114 bra 	$L__BB5_105;
$L__BB5_114:
	add.s32 	%r182, %r144, %r62;
	setp.gt.u32 	%p115, %r182, 63;
	@%p115 bra 	$L__BB5_1516;
	setp.gt.u32 	%p116, %r7033, 31;
	@%p116 bra 	$L__BB5_137;
	add.s32 	%r183, %r182, %r1;
	shl.b32 	%r184, %r182, 5;
	mul.lo.s32 	%r185, %r183, %r2507;
	and.b32  	%r186, %r65, 3;
	setp.eq.s32 	%p117, %r186, 0;
	mov.u32 	%r6373, %r7033;
	@%p117 bra 	$L__BB5_126;
	setp.ge.s32 	%p118, %r183, %r2506;
	setp.ge.s32 	%p119, %r66, %r2507;
	or.pred  	%p120, %p118, %p119;
	@%p120 bra 	$L__BB5_119;
	add.s32 	%r2971, %r184, %r7033;
	shl.b32 	%r2972, %r2971, 1;
	mov.u32 	%r2973, _ZZ14linear_forwardPfS_S_S_iiiE2Cs;
	add.s32 	%r2974, %r2973, %r2972;
	ld.shared.u16 	%rs65, [%r2974];
	// begin inline asm
	{  cvt.f32.f16 %f142, %rs65;}

	// end inline asm
	mul.wide.u32 	%rd258, %r66, 4;
	add.s64 	%rd259, %rd1966, %rd258;
	ld.global.f32 	%f145, [%rd259];
	add.f32 	%f143, %f142, %f145;
	// begin inline asm
	{  cvt.rn.f16.f32 %rs66, %f143;}

	// end inline asm
	st.shared.u16 	[%r2974], %rs66;
	// begin inline asm
	{  cvt.f32.f16 %f144, %rs66;}

	// end inline asm
	add.s32 	%r2975, %r66, %r185;
	mul.wide.s32 	%rd260, %r2975, 4;
	add.s64 	%rd261, %rd3, %rd260;
	st.global.f32 	[%rd261], %f144;
$L__BB5_119:
	setp.eq.s32 	%p121, %r186, 1;
	mov.u32 	%r6373, %r63;
	@%p121 bra 	$L__BB5_126;
	setp.ge.s32 	%p122, %r183, %r2506;
	setp.ge.s32 	%p123, %r67, %r2507;
	or.pred  	%p124, %p122, %p123;
	@%p124 bra 	$L__BB5_122;
	add.s32 	%r2976, %r184, %r63;
	shl.b32 	%r2977, %r2976, 1;
	mov.u32 	%r2978, _ZZ14linear_forwardPfS_S_S_iiiE2Cs;
	add.s32 	%r2979, %r2978, %r2977;
	ld.shared.u16 	%rs68, [%r2979];
	// begin inline asm
	{  cvt.f32.f16 %f146, %rs68;}

	// end inline asm
	ld.global.f32 	%f149, [%rd7];
	add.f32 	%f147, %f146, %f149;
	// begin inline asm
	{  cvt.rn.f16.f32 %rs69, %f147;}

	// end inline asm
	st.shared.u16 	[%r2979], %rs69;
	// begin inline asm
	{  cvt.f32.f16 %f148, %rs69;}

	// end inline asm
	add.s32 	%r2980, %r67, %r185;
	mul.wide.s32 	%rd262, %r2980, 4;
	add.s64 	%rd263, %rd3, %rd262;
	st.global.f32 	[%rd263], %f148;
$L__BB5_122:
	setp.eq.s32 	%p125, %r186, 2;
	mov.u32 	%r6373, %r68;
	@%p125 bra 	$L__BB5_126;
	setp.ge.s32 	%p126, %r183, %r2506;
	setp.ge.s32 	%p127, %r69, %r2507;
	or.pred  	%p128, %p126, %p127;
	@%p128 bra 	$L__BB5_125;
	add.s32 	%r2981, %r184, %r68;
	shl.b32 	%r2982, %r2981, 1;
	mov.u32 	%r2983, _ZZ14linear_forwardPfS_S_S_iiiE2Cs;
	add.s32 	%r2984, %r2983, %r2982;
	ld.shared.u16 	%rs71, [%r2984];
	// begin inline asm
	{  cvt.f32.f16 %f150, %rs71;}

	// end inline asm
	add.s64 	%rd265, %rd7, %rd180;
	ld.global.f32 	%f153, [%rd265];
	add.f32 	%f151, %f150, %f153;
	// begin inline asm
	{  cvt.rn.f16.f32 %rs72, %f151;}

	// end inline asm
	st.shared.u16 	[%r2984], %rs72;
	// begin inline asm
	{  cvt.f32.f16 %f152, %rs72;}

	// end inline asm
	add.s32 	%r2985, %r69, %r185;
	mul.wide.s32 	%rd266, %r2985, 4;
	add.s64 	%rd267, %rd3, %rd266;
	st.global.f32 	[%rd267], %f152;
$L__BB5_125:
	add.s32 	%r6373, %r68, %r57;
$L__BB5_126:
	setp.lt.u32 	%p129, %r64, 3;
	@%p129 bra 	$L__BB5_137;
	shl.b32 	%r2987, %r57, 1;
	mul.lo.s32 	%r2988, %r57, 3;
	add.s32 	%r6374, %r6373, %r2;
	add.s32 	%r6381, %r6374, %r57;
	add.s32 	%r6380, %r6381, %r185;
	add.s32 	%r6379, %r6374, %r2987;
	add.s32 	%r6375, %r6374, %r185;
	add.s32 	%r6378, %r6375, %r2987;
	add.s32 	%r6377, %r6374, %r2988;
	add.s32 	%r6376, %r6375, %r2988;
	mov.u32 	%r6382, _ZZ14linear_forwardPfS_S_S_iiiE2Cs;
	mul.wide.u32 	%rd284, %r57, 16;
	mov.u64 	%rd1906, %rd1966;
	mov.u32 	%r6383, %r6373;
$L__BB5_128:
	setp.ge.s32 	%p130, %r183, %r2506;
	setp.ge.s32 	%p131, %r6374, %r2507;
	or.pred  	%p132, %p130, %p131;
	@%p132 bra 	$L__BB5_130;
	mad.lo.s32 	%r2990, %r62, 96, %r6373;
	shl.b32 	%r2991, %r56, 5;
	add.s32 	%r2992, %r2990, %r2991;
	shl.b32 	%r2993, %r2992, 1;
	add.s32 	%r2994, %r6382, %r2993;
	ld.shared.u16 	%rs74, [%r2994];
	// begin inline asm
	{  cvt.f32.f16 %f154, %rs74;}

	// end inline asm
	add.s32 	%r2995, %r6373, %r2;
	mul.wide.u32 	%rd268, %r2995, 4;
	add.s64 	%rd269, %rd1906, %rd268;
	ld.global.f32 	%f157, [%rd269];
	add.f32 	%f155, %f154, %f157;
	// begin inline asm
	{  cvt.rn.f16.f32 %rs75, %f155;}

	// end inline asm
	st.shared.u16 	[%r2994], %rs75;
	// begin inline asm
	{  cvt.f32.f16 %f156, %rs75;}

	// end inline asm
	mul.wide.s32 	%rd270, %r6375, 4;
	add.s64 	%rd271, %rd3, %rd270;
	st.global.f32 	[%rd271], %f156;
$L__BB5_130:
	setp.ge.s32 	%p133, %r183, %r2506;
	setp.ge.s32 	%p134, %r6381, %r2507;
	or.pred  	%p135, %p133, %p134;
	@%p135 bra 	$L__BB5_132;
	add.s32 	%r2996, %r57, %r6373;
	mad.lo.s32 	%r2997, %r62, 96, %r2996;
	shl.b32 	%r2998, %r56, 5;
	add.s32 	%r2999, %r2997, %r2998;
	shl.b32 	%r3000, %r2999, 1;
	add.s32 	%r3001, %r6382, %r3000;
	ld.shared.u16 	%rs77, [%r3001];
	// begin inline asm
	{  cvt.f32.f16 %f158, %rs77;}

	// end inline asm
	add.s32 	%r3002, %r2996, %r2;
	mul.wide.u32 	%rd272, %r3002, 4;
	add.s64 	%rd273, %rd1906, %rd272;
	ld.global.f32 	%f161, [%rd273];
	add.f32 	%f159, %f158, %f161;
	// begin inline asm
	{  cvt.rn.f16.f32 %rs78, %f159;}

	// end inline asm
	st.shared.u16 	[%r3001], %rs78;
	// begin inline asm
	{  cvt.f32.f16 %f160, %rs78;}

	// end inline asm
	mul.wide.s32 	%rd274, %r6380, 4;
	add.s64 	%rd275, %rd3, %rd274;
	st.global.f32 	[%rd275], %f160;
$L__BB5_132:
	setp.ge.s32 	%p136, %r183, %r2506;
	add.s32 	%r208, %r6383, %r57;
	setp.ge.s32 	%p137, %r6379, %r2507;
	or.pred  	%p138, %p136, %p137;
	@%p138 bra 	$L__BB5_134;
	mad.lo.s32 	%r3003, %r62, 96, %r6373;
	shl.b32 	%r3004, %r56, 5;
	add.s32 	%r3005, %r3003, %r3004;
	add.s32 	%r3007, %r3005, %r2987;
	shl.b32 	%r3008, %r3007, 1;
	add.s32 	%r3009, %r6382, %r3008;
	ld.shared.u16 	%rs80, [%r3009];
	// begin inline asm
	{  cvt.f32.f16 %f162, %rs80;}

	// end inline asm
	add.s32 	%r3010, %r6373, %r2;
	add.s32 	%r3011, %r3010, %r2987;
	mul.wide.u32 	%rd276, %r3011, 4;
	add.s64 	%rd277, %rd1906, %rd276;
	ld.global.f32 	%f165, [%rd277];
	add.f32 	%f163, %f162, %f165;
	// begin inline asm
	{  cvt.rn.f16.f32 %rs81, %f163;}

	// end inline asm
	st.shared.u16 	[%r3009], %rs81;
	// begin inline asm
	{  cvt.f32.f16 %f164, %rs81;}

	// end inline asm
	mul.wide.s32 	%rd278, %r6378, 4;
	add.s64 	%rd279, %rd3, %rd278;
	st.global.f32 	[%rd279], %f164;
$L__BB5_134:
	setp.ge.s32 	%p139, %r183, %r2506;
	add.s32 	%r209, %r208, %r57;
	setp.ge.s32 	%p140, %r6377, %r2507;
	or.pred  	%p141, %p139, %p140;
	@%p141 bra 	$L__BB5_136;
	mad.lo.s32 	%r3012, %r62, 96, %r6373;
	shl.b32 	%r3013, %r56, 5;
	add.s32 	%r3014, %r3012, %r3013;
	add.s32 	%r3016, %r3014, %r2988;
	shl.b32 	%r3017, %r3016, 1;
	add.s32 	%r3018, %r6382, %r3017;
	ld.shared.u16 	%rs83, [%r3018];
	// begin inline asm
	{  cvt.f32.f16 %f166, %rs83;}

	// end inline asm
	add.s32 	%r3019, %r6373, %r2;
	add.s32 	%r3020, %r3019, %r2988;
	mul.wide.u32 	%rd280, %r3020, 4;
	add.s64 	%rd281, %rd1906, %rd280;
	ld.global.f32 	%f169, [%rd281];
	add.f32 	%f167, %f166, %f169;
	// begin inline asm
	{  cvt.rn.f16.f32 %rs84, %f167;}

	// end inline asm
	st.shared.u16 	[%r3018], %rs84;
	// begin inline asm
	{  cvt.f32.f16 %f168, %rs84;}

	// end inline asm
	mul.wide.s32 	%rd282, %r6376, 4;
	add.s64 	%rd283, %rd3, %rd282;
	st.global.f32 	[%rd283], %f168;
$L__BB5_136:
	add.s32 	%r3021, %r209, %r57;
	add.s32 	%r6383, %r3021, %r57;
	shl.b32 	%r3022, %r57, 3;
	add.s32 	%r6382, %r6382, %r3022;
	shl.b32 	%r3023, %r57, 2;
	add.s32 	%r6381, %r6381, %r3023;
	add.s64 	%rd1906, %rd1906, %rd284;
	add.s32 	%r6380, %r6380, %r3023;
	add.s32 	%r6379, %r6379, %r3023;
	add.s32 	%r6378, %r6378, %r3023;
	add.s32 	%r6377, %r6377, %r3023;
	add.s32 	%r6376, %r6376, %r3023;
	add.s32 	%r6375, %r6375, %r3023;
	add.s32 	%r6374, %r6374, %r3023;
	setp.lt.u32 	%p142, %r6383, 32;
	@%p142 bra 	$L__BB5_128;
$L__BB5_137:
	add.s32 	%r220, %r182, %r62;
	setp.gt.u32 	%p143, %r220, 63;
	@%p143 bra 	$L__BB5_1516;
	setp.gt.u32 	%p144, %r7033, 31;
	@%p144 bra 	$L__BB5_160;
	add.s32 	%r221, %r220, %r1;
	shl.b32 	%r222, %r220, 5;
	mul.lo.s32 	%r223, %r221, %r2507;
	and.b32  	%r224, %r65, 3;
	setp.eq.s32 	%p145, %r224, 0;
	mov.u32 	%r6384, %r7033;
	@%p145 bra 	$L__BB5_149;
	setp.ge.s32 	%p146, %r221, %r2506;
	setp.ge.s32 	%p147, %r66, %r2507;
	or.pred  	%p148, %p146, %p147;
	@%p148 bra 	$L__BB5_142;
	add.s32 	%r3026, %r222, %r7033;
	shl.b32 	%r3027, %r3026, 1;
	mov.u32 	%r3028, _ZZ14linear_forwardPfS_S_S_iiiE2Cs;
	add.s32 	%r3029, %r3028, %r3027;
	ld.shared.u16 	%rs86, [%r3029];
	// begin inline asm
	{  cvt.f32.f16 %f170, %rs86;}

	// end inline asm
	mul.wide.u32 	%rd285, %r66, 4;
	add.s64 	%rd286, %rd1966, %rd285;
	ld.global.f32 	%f173, [%rd286];
	add.f32 	%f171, %f170, %f173;
	// begin inline asm
	{  cvt.rn.f16.f32 %rs87, %f171;}

	// end inline asm
	st.shared.u16 	[%r3029], %rs87;
	// begin inline asm
	{  cvt.f32.f16 %f172, %rs87;}

	// end inline asm
	add.s32 	%r3030, %r66, %r223;
	mul.wide.s32 	%rd287, %r3030, 4;
	add.s64 	%rd288, %rd3, %rd287;
	st.global.f32 	[%rd288], %f172;
$L__BB5_142:
	setp.eq.s32 	%p149, %r224, 1;
	mov.u32 	%r6384, %r63;
	@%p149 bra 	$L__BB5_149;
	setp.ge.s32 	%p150, %r221, %r2506;
	setp.ge.s32 	%p151, %r67, %r2507;
	or.pred  	%p152, %p150, %p151;
	@%p152 bra 	$L__BB5_145;
	add.s32 	%r3031, %r222, %r63;
	shl.b32 	%r3032, %r3031, 1;
	mov.u32 	%r3033, _ZZ14linear_forwardPfS_S_S_iiiE2Cs;
	add.s32 	%r3034, %r3033, %r3032;
	ld.shared.u16 	%rs89, [%r3034];
	// begin inline asm
	{  cvt.f32.f16 %f174, %rs89;}

	// end inline asm
	ld.global.f32 	%f177, [%rd7];
	add.f32 	%f175, %f174, %f177;
	// begin inline asm
	{  cvt.rn.f16.f32 %rs90, %f175;}

	// end inline asm
	st.shared.u16 	[%r3034], %rs90;
	// begin inline asm
	{  cvt.f32.f16 %f176, %rs90;}

	// end inline asm
	add.s32 	%r3035, %r67, %r223;
	mul.wide.s32 	%rd289, %r3035, 4;
	add.s64 	%rd290, %rd3, %rd289;
	st.global.f32 	[%rd290], %f176;
$L__BB5_145:
	setp.eq.s32 	%p153, %r224, 2;
	mov.u32 	%r6384, %r68;
	@%p153 bra 	$L__BB5_149;
	setp.ge.s32 	%p154, %r221, %r2506;
	setp.ge.s32 	%p155, %r69, %r2507;
	or.pred  	%p156, %p154, %p155;
	@%p156 bra 	$L__BB5_148;
	add.s32 	%r3036, %r222, %r68;
	shl.b32 	%r3037, %r3036, 1;
	mov.u32 	%r3038, _ZZ14linear_forwardPfS_S_S_iiiE2Cs;
	add.s32 	%r3039, %r3038, %r3037;
	ld.shared.u16 	%rs92, [%r3039];
	// begin inline asm
	{  cvt.f32.f16 %f178, %rs92;}

	// end inline asm
	add.s64 	%rd292, %rd7, %rd180;
	ld.global.f32 	%f181, [%rd292];
	add.f32 	%f179, %f178, %f181;
	// begin inline asm
	{  cvt.rn.f16.f32 %rs93, %f179;}

	// end inline asm
	st.shared.u16 	[%r3039], %rs93;
	// begin inline asm
	{  cvt.f32.f16 %f180, %rs93;}

	// end inline asm
	add.s32 	%r3040, %r69, %r223;
	mul.wide.s32 	%rd293, %r3040, 4;
	add.s64 	%rd294, %rd3, %rd293;
	st.global.f32 	[%rd294], %f180;
$L__BB5_148:
	add.s32 	%r6384, %r68, %r57;
$L__BB5_149:
	setp.lt.u32 	%p157, %r64, 3;
	@%p157 bra 	$L__BB5_160;
	shl.b32 	%r3042, %r57, 1;
	mul.lo.s32 	%r3043, %r57, 3;
	add.s32 	%r6385, %r6384, %r2;
	add.s32 	%r6392, %r6385, %r57;
	add.s32 	%r6391, %r6392, %r223;
	add.s32 	%r6390, %r6385, %r3042;
	add.s32 	%r6386, %r6385, %r223;
	add.s32 	%r6389, %r6386, %r3042;
	add.s32 	%r6388, %r6385, %r3043;
	add.s32 	%r6387, %r6386, %r3043;
	mov.u32 	%r6393, _ZZ14linear_forwardPfS_S_S_iiiE2Cs;
	mul.wide.u32 	%rd311, %r57, 16;
	mov.u64 	%rd1907, %rd1966;
	mov.u32 	%r6394, %r6384;
$L__BB5_151:
	setp.ge.s32 	%p158, %r221, %r2506;
	setp.ge.s32 	%p159, %r6385, %r2507;
	or.pred  	%p160, %p158, %p159;
	@%p160 bra 	$L__BB5_153;
	shl.b32 	%r3045, %r62, 7;
	add.s32 	%r3046, %r6384, %r3045;
	shl.b32 	%r3047, %r56, 5;
	add.s32 	%r3048, %r3046, %r3047;
	shl.b32 	%r3049, %r3048, 1;
	add.s32 	%r3050, %r6393, %r3049;
	ld.shared.u16 	%rs95, [%r3050];
	// begin inline asm
	{  cvt.f32.f16 %f182, %rs95;}

	// end inline asm
	add.s32 	%r3051, %r6384, %r2;
	mul.wide.u32 	%rd295, %r3051, 4;
	add.s64 	%rd296, %rd1907, %rd295;
	ld.global.f32 	%f185, [%rd296];
	add.f32 	%f183, %f182, %f185;
	// begin inline asm
	{  cvt.rn.f16.f32 %rs96, %f183;}

	// end inline asm
	st.shared.u16 	[%r3050], %rs96;
	// begin inline asm
	{  cvt.f32.f16 %f184, %rs96;}

	// end inline asm
	mul.wide.s32 	%rd297, %r6386, 4;
	add.s64 	%rd298, %rd3, %rd297;
	st.global.f32 	[%rd298], %f184;
$L__BB5_153:
	setp.ge.s32 	%p161, %r221, %r2506;
	setp.ge.s32 	%p162, %r6392, %r2507;
	or.pred  	%p163, %p161, %p162;
	@%p163 bra 	$L__BB5_155;
	add.s32 	%r3052, %r57, %r6384;
	shl.b32 	%r3053, %r62, 7;
	add.s32 	%r3054, %r3052, %r3053;
	shl.b32 	%r3055, %r56, 5;
	add.s32 	%r3056, %r3054, %r3055;
	shl.b32 	%r3057, %r3056, 1;
	add.s32 	%r3058, %r6393, %r3057;
	ld.shared.u16 	%rs98, [%r3058];
	// begin inline asm
	{  cvt.f32.f16 %f186, %rs98;}

	// end inline asm
	add.s32 	%r3059, %r3052, %r2;
	mul.wide.u32 	%rd299, %r3059, 4;
	add.s64 	%rd300, %rd1907, %rd299;
	ld.global.f32 	%f189, [%rd300];
	add.f32 	%f187, %f186, %f189;
	// begin inline asm
	{  cvt.rn.f16.f32 %rs99, %f187;}

	// end inline asm
	st.shared.u16 	[%r3058], %rs99;
	// begin inline asm
	{  cvt.f32.f16 %f188, %rs99;}

	// end inline asm
	mul.wide.s32 	%rd301, %r6391, 4;
	add.s64 	%rd302, %rd3, %rd301;
	st.global.f32 	[%rd302], %f188;
$L__BB5_155:
	setp.ge.s32 	%p164, %r221, %r2506;
	add.s32 	%r246, %r6394, %r57;
	setp.ge.s32 	%p165, %r6390, %r2507;
	or.pred  	%p166, %p164, %p165;
	@%p166 bra 	$L__BB5_157;
	shl.b32 	%r3060, %r62, 7;
	add.s32 	%r3061, %r6384, %r3060;
	shl.b32 	%r3062, %r56, 5;
	add.s32 	%r3063, %r3061, %r3062;
	add.s32 	%r3065, %r3063, %r3042;
	shl.b32 	%r3066, %r3065, 1;
	add.s32 	%r3067, %r6393, %r3066;
	ld.shared.u16 	%rs101, [%r3067];
	// begin inline asm
	{  cvt.f32.f16 %f190, %rs101;}

	// end inline asm
	add.s32 	%r3068, %r6384, %r2;
	add.s32 	%r3069, %r3068, %r3042;
	mul.wide.u32 	%rd303, %r3069, 4;
	add.s64 	%rd304, %rd1907, %rd303;
	ld.global.f32 	%f193, [%rd304];
	add.f32 	%f191, %f190, %f193;
	// begin inline asm
	{  cvt.rn.f16.f32 %rs102, %f191;}

	// end inline asm
	st.shared.u16 	[%r3067], %rs102;
	// begin inline asm
	{  cvt.f32.f16 %f192, %rs102;}

	// end inline asm
	mul.wide.s32 	%rd305, %r6389, 4;
	add.s64 	%rd306, %rd3, %rd305;
	st.global.f32 	[%rd306], %f192;
$L__BB5_157:
	setp.ge.s32 	%p167, %r221, %r2506;
	add.s32 	%r247, %r246, %r57;
	setp.ge.s32 	%p168, %r6388, %r2507;
	or.pred  	%p169, %p167, %p168;
	@%p169 bra 	$L__BB5_159;
	shl.b32 	%r3070, %r62, 7;
	add.s32 	%r3071, %r6384, %r3070;
	shl.b32 	%r3072, %r56, 5;
	add.s32 	%r3073, %r3071, %r3072;
	add.s32 	%r3075, %r3073, %r3043;
	shl.b32 	%r3076, %r3075, 1;
	add.s32 	%r3077, %r6393, %r3076;
	ld.shared.u16 	%rs104, [%r3077];
	// begin inline asm
	{  cvt.f32.f16 %f194, %rs104;}

	// end inline asm
	add.s32 	%r3078, %r6384, %r2;
	add.s32 	%r3079, %r3078, %r3043;
	mul.wide.u32 	%rd307, %r3079, 4;
	add.s64 	%rd308, %rd1907, %rd307;
	ld.global.f32 	%f197, [%rd308];
	add.f32 	%f195, %f194, %f197;
	// begin inline asm
	{  cvt.rn.f16.f32 %rs105, %f195;}

	// end inline asm
	st.shared.u16 	[%r3077], %rs105;
	// begin inline asm
	{  cvt.f32.f16 %f196, %rs105;}

	// end inline asm
	mul.wide.s32 	%rd309, %r6387, 4;
	add.s64 	%rd310, %rd3, %rd309;
	st.global.f32 	[%rd310], %f196;
$L__BB5_159:
	add.s32 	%r3080, %r247, %r57;
	add.s32 	%r6394, %r3080, %r57;
	shl.b32 	%r3081, %r57, 3;
	add.s32 	%r6393, %r6393, %r3081;
	shl.b32 	%r3082, %r57, 2;
	add.s32 	%r6392, %r6392, %r3082;
	add.s64 	%rd1907, %rd1907, %rd311;
	add.s32 	%r6391, %r6391, %r3082;
	add.s32 	%r6390, %r6390, %r3082;
	add.s32 	%r6389, %r6389, %r3082;
	add.s32 	%r6388, %r6388, %r3082;
	add.s32 	%r6387, %r6387, %r3082;
	add.s32 	%r6386, %r6386, %r3082;
	add.s32 	%r6385, %r6385, %r3082;
	setp.lt.u32 	%p170, %r6394, 32;
	@%p170 bra 	$L__BB5_151;
$L__BB5_160:
	add.s32 	%r258, %r220, %r62;
	setp.gt.u32 	%p171, %r258, 63;
	@%p171 bra 	$L__BB5_1516;
	setp.gt.u32 	%p172, %r7033, 31;
	@%p172 bra 	$L__BB5_183;
	add.s32 	%r259, %r258, %r1;
	shl.b32 	%r260, %r258, 5;
	mul.lo.s32 	%r261, %r259, %r2507;
	and.b32  	%r262, %r65, 3;
	setp.eq.s32 	%p173, %r262, 0;
	mov.u32 	%r6395, %r7033;
	@%p173 bra 	$L__BB5_172;
	setp.ge.s32 	%p174, %r259, %r2506;
	setp.ge.s32 	%p175, %r66, %r2507;
	or.pred  	%p176, %p174, %p175;
	@%p176 bra 	$L__BB5_165;
	add.s32 	%r3085, %r260, %r7033;
	shl.b32 	%r3086, %r3085, 1;
	mov.u32 	%r3087, _ZZ14linear_forwardPfS_S_S_iiiE2Cs;
	add.s32 	%r3088, %r3087, %r3086;
	ld.shared.u16 	%rs107, [%r3088];
	// begin inline asm
	{  cvt.f32.f16 %f198, %rs107;}

	// end inline asm
	mul.wide.u32 	%rd312, %r66, 4;
	add.s64 	%rd313, %rd1966, %rd312;
	ld.global.f32 	%f201, [%rd313];
	add.f32 	%f199, %f198, %f201;
	// begin inline asm
	{  cvt.rn.f16.f32 %rs108, %f199;}

	// end inline asm
	st.shared.u16 	[%r3088], %rs108;
	// begin inline asm
	{  cvt.f32.f16 %f200, %rs108;}

	// end inline asm
	add.s32 	%r3089, %r66, %r261;
	mul.wide.s32 	%rd314, %r3089, 4;
	add.s64 	%rd315, %rd3, %rd314;
	st.global.f32 	[%rd315], %f200;
$L__BB5_165:
	setp.eq.s32 	%p177, %r262, 1;
	mov.u32 	%r6395, %r63;
	@%p177 bra 	$L__BB5_172;
	setp.ge.s32 	%p178, %r259, %r2506;
	setp.ge.s32 	%p179, %r67, %r2507;
	or.pred  	%p180, %p178, %p179;
	@%p180 bra 	$L__BB5_168;
	add.s32 	%r3090, %r260, %r63;
	shl.b32 	%r3091, %r3090, 1;
	mov.u32 	%r3092, _ZZ14linear_forwardPfS_S_S_iiiE2Cs;
	add.s32 	%r3093, %r3092, %r3091;
	ld.shared.u16 	%rs110, [%r3093];
	// begin inline asm
	{  cvt.f32.f16 %f202, %rs110;}

	// end inline asm
	ld.global.f32 	%f205, [%rd7];
	add.f32 	%f203, %f202, %f205;
	// begin inline asm
	{  cvt.rn.f16.f32 %rs111, %f203;}

	// end inline asm
	st.shared.u16 	[%r3093], %rs111;
	// begin inline asm
	{  cvt.f32.f16 %f204, %rs111;}

	// end inline asm
	add.s32 	%r3094, %r67, %r261;
	mul.wide.s32 	%rd316, %r3094, 4;
	add.s64 	%rd317, %rd3, %rd316;
	st.global.f32 	[%rd317], %f204;
$L__BB5_168:
	setp.eq.s32 	%p181, %r262, 2;
	mov.u32 	%r6395, %r68;
	@%p181 bra 	$L__BB5_172;
	setp.ge.s32 	%p182, %r259, %r2506;
	setp.ge.s32 	%p183, %r69, %r2507;
	or.pred  	%p184, %p182, %p183;
	@%p184 bra 	$L__BB5_171;
	add.s32 	%r3095, %r260, %r68;
	shl.b32 	%r3096, %r3095, 1;
	mov.u32 	%r3097, _ZZ14linear_forwardPfS_S_S_iiiE2Cs;
	add.s32 	%r3098, %r3097, %r3096;
	ld.shared.u16 	%rs113, [%r3098];
	// begin inline asm
	{  cvt.f32.f16 %f206, %rs113;}

	// end inline asm
	add.s64 	%rd319, %rd7, %rd180;
	ld.global.f32 	%f209, [%rd319];
	add.f32 	%f207, %f206, %f209;
	// begin inline asm
	{  cvt.rn.f16.f32 %rs114, %f207;}

	// end inline asm
	st.shared.u16 	[%r3098], %rs114;
	// begin inline asm
	{  cvt.f32.f16 %f208, %rs114;}

	// end inline asm
	add.s32 	%r3099, %r69, %r261;
	mul.wide.s32 	%rd320, %r3099, 4;
	add.s64 	%rd321, %rd3, %rd320;
	st.global.f32 	[%rd321], %f208;
$L__BB5_171:
	add.s32 	%r6395, %r68, %r57;
$L__BB5_172:
	setp.lt.u32 	%p185, %r64, 3;
	@%p185 bra 	$L__BB5_183;
	shl.b32 	%r3101, %r57, 1;
	mul.lo.s32 	%r3102, %r57, 3;
	add.s32 	%r6396, %r6395, %r2;
	add.s32 	%r6403, %r6396, %r57;
	add.s32 	%r6402, %r6403, %r261;
	add.s32 	%r6401, %r6396, %r3101;
	add.s32 	%r6397, %r6396, %r261;
	add.s32 	%r6400, %r6397, %r3101;
	add.s32 	%r6399, %r6396, %r3102;
	add.s32 	%r6398, %r6397, %r3102;
	mov.u32 	%r6404, _ZZ14linear_forwardPfS_S_S_iiiE2Cs;
	mul.wide.u32 	%rd338, %r57, 16;
	mov.u64 	%rd1908, %rd1966;
	mov.u32 	%r6405, %r6395;
$L__BB5_174:
	setp.ge.s32 	%p186, %r259, %r2506;
	setp.ge.s32 	%p187, %r6396, %r2507;
	or.pred  	%p188, %p186, %p187;
	@%p188 bra 	$L__BB5_176;
	mad.lo.s32 	%r3104, %r62, 160, %r6395;
	shl.b32 	%r3105, %r56, 5;
	add.s32 	%r3106, %r3104, %r3105;
	shl.b32 	%r3107, %r3106, 1;
	add.s32 	%r3108, %r6404, %r3107;
	ld.shared.u16 	%rs116, [%r3108];
	// begin inline asm
	{  cvt.f32.f16 %f210, %rs116;}

	// end inline asm
	add.s32 	%r3109, %r6395, %r2;
	mul.wide.u32 	%rd322, %r3109, 4;
	add.s64 	%rd323, %rd1908, %rd322;
	ld.global.f32 	%f213, [%rd323];
	add.f32 	%f211, %f210, %f213;
	// begin inline asm
	{  cvt.rn.f16.f32 %rs117, %f211;}

	// end inline asm
	st.shared.u16 	[%r3108], %rs117;
	// begin inline asm
	{  cvt.f32.f16 %f212, %rs117;}

	// end inline asm
	mul.wide.s32 	%rd324, %r6397, 4;
	add.s64 	%rd325, %rd3, %rd324;
	st.global.f32 	[%rd325], %f212;
$L__BB5_176:
	setp.ge.s32 	%p189, %r259, %r2506;
	setp.ge.s32 	%p190, %r6403, %r2507;
	or.pred  	%p191, %p189, %p190;
	@%p191 bra 	$L__BB5_178;
	add.s32 	%r3110, %r57, %r6395;
	mad.lo.s32 	%r3111, %r62, 160, %r3110;
	shl.b32 	%r3112, %r56, 5;
	add.s32 	%r3113, %r3111, %r3112;
	shl.b32 	%r3114, %r3113, 1;
	add.s32 	%r3115, %r6404, %r3114;
	ld.shared.u16 	%rs119, [%r3115];
	// begin inline asm
	{  cvt.f32.f16 %f214, %rs119;}

	// end inline asm
	add.s32 	%r3116, %r3110, %r2;
	mul.wide.u32 	%rd326, %r3116, 4;
	add.s64 	%rd327, %rd1908, %rd326;
	ld.global.f32 	%f217, [%rd327];
	add.f32 	%f215, %f214, %f217;
	// begin inline asm
	{  cvt.rn.f16.f32 %rs120, %f215;}

	// end inline asm
	st.shared.u16 	[%r3115], %rs120;
	// begin inline asm
	{  cvt.f32.f16 %f216, %rs120;}

	// end inline asm
	mul.wide.s32 	%rd328, %r6402, 4;
	add.s64 	%rd329, %rd3, %rd328;
	st.global.f32 	[%rd329], %f216;
$L__BB5_178:
	setp.ge.s32 	%p192, %r259, %r2506;
	add.s32 	%r284, %r6405, %r57;
	setp.ge.s32 	%p193, %r6401, %r2507;
	or.pred  	%p194, %p192, %p193;
	@%p194 bra 	$L__BB5_180;
	mad.lo.s32 	%r3117, %r62, 160, %r6395;
	shl.b32 	%r3118, %r56, 5;
	add.s32 	%r3119, %r3117, %r3118;
	add.s32 	%r3121, %r3119, %r3101;
	shl.b32 	%r3122, %r3121, 1;
	add.s32 	%r3123, %r6404, %r3122;
	ld.shared.u16 	%rs122, [%r3123];
	// begin inline asm
	{  cvt.f32.f16 %f218, %rs122;}

	// end inline asm
	add.s32 	%r3124, %r6395, %r2;
	add.s32 	%r3125, %r3124, %r3101;
	mul.wide.u32 	%rd330, %r3125, 4;
	add.s64 	%rd331, %rd1908, %rd330;
	ld.global.f32 	%f221, [%rd331];
	add.f32 	%f219, %f218, %f221;
	// begin inline asm
	{  cvt.rn.f16.f32 %rs123, %f219;}

	// end inline asm
	st.shared.u16 	[%r3123], %rs123;
	// begin inline asm
	{  cvt.f32.f16 %f220, %rs123;}

	// end inline asm
	mul.wide.s32 	%rd332, %r6400, 4;
	add.s64 	%rd333, %rd3, %rd332;
	st.global.f32 	[%rd333], %f220;
$L__BB5_180:
	setp.ge.s32 	%p195, %r259, %r2506;
	add.s32 	%r285, %r284, %r57;
	setp.ge.s32 	%p196, %r6399, %r2507;
	or.pred  	%p197, %p195, %p196;
	@%p197 bra 	$L__BB5_182;
	mad.lo.s32 	%r3126, %r62, 160, %r6395;
	shl.b32 	%r3127, %r56, 5;
	add.s32 	%r3128, %r3126, %r3127;
	add.s32 	%r3130, %r3128, %r3102;
	shl.b32 	%r3131, %r3130, 1;
	add.s32 	%r3132, %r6404, %r3131;
	ld.shared.u16 	%rs125, [%r3132];
	// begin inline asm
	{  cvt.f32.f16 %f222, %rs125;}

	// end inline asm
	add.s32 	%r3133, %r6395, %r2;
	add.s32 	%r3134, %r3133, %r3102;
	mul.wide.u32 	%rd334, %r3134, 4;
	add.s64 	%rd335, %rd1908, %rd334;
	ld.global.f32 	%f225, [%rd335];
	add.f32 	%f223, %f222, %f225;
	// begin inline asm
	{  cvt.rn.f16.f32 %rs126, %f223;}

	// end inline asm
	st.shared.u16 	[%r3132], %rs126;
	// begin inline asm
	{  cvt.f32.f16 %f224, %rs126;}

	// end inline asm
	mul.wide.s32 	%rd336, %r6398, 4;
	add.s64 	%rd337, %rd3, %rd336;
	st.global.f32 	[%rd337], %f224;
$L__BB5_182:
	add.s32 	%r3135, %r285, %r57;
	add.s32 	%r6405, %r3135, %r57;
	shl.b32 	%r3136, %r57, 3;
	add.s32 	%r6404, %r6404, %r3136;
	shl.b32 	%r3137, %r57, 2;
	add.s32 	%r6403, %r6403, %r3137;
	add.s64 	%rd1908, %rd1908, %rd338;
	add.s32 	%r6402, %r6402, %r3137;
	add.s32 	%r6401, %r6401, %r3137;
	add.s32 	%r6400, %r6400, %r3137;
	add.s32 	%r6399, %r6399, %r3137;
	add.s32 	%r6398, %r6398, %r3137;
	add.s32 	%r6397, %r6397, %r3137;
	add.s32 	%r6396, %r6396, %r3137;
	setp.lt.u32 	%p198, %r6405, 32;
	@%p198 bra 	$L__BB5_174;
$L__BB5_183:
	add.s32 	%r296, %r258, %r62;
	setp.gt.u32 	%p199, %r296, 63;
	@%p199 bra 	$L__BB5_1516;
	setp.gt.u32 	%p200, %r7033, 31;
	@%p200 bra 	$L__BB5_206;
	add.s32 	%r297, %r296, %r1;
	shl.b32 	%r298, %r296, 5;
	mul.lo.s32 	%r299, %r297, %r2507;
	and.b32  	%r300, %r65, 3;
	setp.eq.s32 	%p201, %r300, 0;
	mov.u32 	%r6406, %r7033;
	@%p201 bra 	$L__BB5_195;
	setp.ge.s32 	%p202, %r297, %r2506;
	setp.ge.s32 	%p203, %r66, %r2507;
	or.pred  	%p204, %p202, %p203;
	@%p204 bra 	$L__BB5_188;
	add.s32 	%r3140, %r298, %r7033;
	shl.b32 	%r3141, %r3140, 1;
	mov.u32 	%r3142, _ZZ14linear_forwardPfS_S_S_iiiE2Cs;
	add.s32 	%r3143, %r3142, %r3141;
	ld.shared.u16 	%rs128, [%r3143];
	// begin inline asm
	{  cvt.f32.f16 %f226, %rs128;}

	// end inline asm
	mul.wide.u32 	%rd339, %r66, 4;
	add.s64 	%rd340, %rd1966, %rd339;
	ld.global.f32 	%f229, [%rd340];
	add.f32 	%f227, %f226, %f229;
	// begin inline asm
	{  cvt.rn.f16.f32 %rs129, %f227;}

	// end inline asm
	st.shared.u16 	[%r3143], %rs129;
	// begin inline asm
	{  cvt.f32.f16 %f228, %rs129;}

	// end inline asm
	add.s32 	%r3144, %r66, %r299;
	mul.wide.s32 	%rd341, %r3144, 4;
	add.s64 	%rd342, %rd3, %rd341;
	st.global.f32 	[%rd342], %f228;
$L__BB5_188:
	setp.eq.s32 	%p205, %r300, 1;
	mov.u32 	%r6406, %r63;
	@%p205 bra 	$L__BB5_195;
	setp.ge.s32 	%p206, %r297, %r2506;
	setp.ge.s32 	%p207, %r67, %r2507;
	or.pred  	%p208, %p206, %p207;
	@%p208 bra 	$L__BB5_191;
	add.s32 	%r3145, %r298, %r63;
	shl.b32 	%r3146, %r3145, 1;
	mov.u32 	%r3147, _ZZ14linear_forwardPfS_S_S_iiiE2Cs;
	add.s32 	%r3148, %r3147, %r3146;
	ld.shared.u16 	%rs131, [%r3148];
	// begin inline asm
	{  cvt.f32.f16 %f230, %rs131;}

	// end inline asm
	ld.global.f32 	%f233, [%rd7];
	add.f32 	%f231, %f230, %f233;
	// begin inline asm
	{  cvt.rn.f16.f32 %rs132, %f231;}

	// end inline asm
	st.shared.u16 	[%r3148], %rs132;
	// begin inline asm
	{  cvt.f32.f16 %f232, %rs132;}

	// end inline asm
	add.s32 	%r3149, %r67, %r299;
	mul.wide.s32 	%rd343, %r3149, 4;
	add.s64 	%rd344, %rd3, %rd343;
	st.global.f32 	[%rd344], %f232;
$L__BB5_191:
	setp.eq.s32 	%p209, %r300, 2;
	mov.u32 	%r6406, %r68;
	@%p209 bra 	$L__BB5_195;
	setp.ge.s32 	%p210, %r297, %r2506;
	setp.ge.s32 	%p211, %r69, %r2507;
	or.pred  	%p212, %p210, %p211;
	@%p212 bra 	$L__BB5_194;
	add.s32 	%r3150, %r298, %r68;
	shl.b32 	%r3151, %r3150, 1;
	mov.u32 	%r3152, _ZZ14linear_forwardPfS_S_S_iiiE2Cs;
	add.s32 	%r3153, %r3152, %r3151;
	ld.shared.u16 	%rs134, [%r3153];
	// begin inline asm
	{  cvt.f32.f16 %f234, %rs134;}

	// end inline asm
	add.s64 	%rd346, %rd7, %rd180;
	ld.global.f32 	%f237, [%rd346];
	add.f32 	%f235, %f234, %f237;
	// begin inline asm
	{  cvt.rn.f16.f32 %rs135, %f235;}

	// end inline asm
	st.shared.u16 	[%r3153], %rs135;
	// begin inline asm
	{  cvt.f32.f16 %f236, %rs135;}

	// end inline asm
	add.s32 	%r3154, %r69, %r299;
	mul.wide.s32 	%rd347, %r3154, 4;
	add.s64 	%rd348, %rd3, %rd347;
	st.global.f32 	[%rd348], %f236;
$L__BB5_194:
	add.s32 	%r6406, %r68, %r57;
$L__BB5_195:
	setp.lt.u32 	%p213, %r64, 3;
	@%p213 bra 	$L__BB5_206;
	shl.b32 	%r3156, %r57, 1;
	mul.lo.s32 	%r3157, %r57, 3;
	add.s32 	%r6407, %r6406, %r2;
	add.s32 	%r6414, %r6407, %r57;
	add.s32 	%r6413, %r6414, %r299;
	add.s32 	%r6412, %r6407, %r3156;
	add.s32 	%r6408, %r6407, %r299;
	add.s32 	%r6411, %r6408, %r3156;
	add.s32 	%r6410, %r6407, %r3157;
	add.s32 	%r6409, %r6408, %r3157;
	mov.u32 	%r6415, _ZZ14linear_forwardPfS_S_S_iiiE2Cs;
	mul.wide.u32 	%rd365, %r57, 16;
	mov.u64 	%rd1909, %rd1966;
	mov.u32 	%r6416, %r6406;
$L__BB5_197:
	setp.ge.s32 	%p214, %r297, %r2506;
	setp.ge.s32 	%p215, %r6407, %r2507;
	or.pred  	%p216, %p214, %p215;
	@%p216 bra 	$L__BB5_199;
	mad.lo.s32 	%r3159, %r62, 192, %r6406;
	shl.b32 	%r3160, %r56, 5;
	add.s32 	%r3161, %r3159, %r3160;
	shl.b32 	%r3162, %r3161, 1;
	add.s32 	%r3163, %r6415, %r3162;
	ld.shared.u16 	%rs137, [%r3163];
	// begin inline asm
	{  cvt.f32.f16 %f238, %rs137;}

	// end inline asm
	add.s32 	%r3164, %r6406, %r2;
	mul.wide.u32 	%rd349, %r3164, 4;
	add.s64 	%rd350, %rd1909, %rd349;
	ld.global.f32 	%f241, [%rd350];
	add.f32 	%f239, %f238, %f241;
	// begin inline asm
	{  cvt.rn.f16.f32 %rs138, %f239;}

	// end inline asm
	st.shared.u16 	[%r3163], %rs138;
	// begin inline asm
	{  cvt.f32.f16 %f240, %rs138;}

	// end inline asm
	mul.wide.s32 	%rd351, %r6408, 4;
	add.s64 	%rd352, %rd3, %rd351;
	st.global.f32 	[%rd352], %f240;
$L__BB5_199:
	setp.ge.s32 	%p217, %r297, %r2506;
	setp.ge.s32 	%p218, %r6414, %r2507;
	or.pred  	%p219, %p217, %p218;
	@%p219 bra 	$L__BB5_201;
	add.s32 	%r3165, %r57, %r6406;
	mad.lo.s32 	%r3166, %r62, 192, %r3165;
	shl.b32 	%r3167, %r56, 5;
	add.s32 	%r3168, %r3166, %r3167;
	shl.b32 	%r3169, %r3168, 1;
	add.s32 	%r3170, %r6415, %r3169;
	ld.shared.u16 	%rs140, [%r3170];
	// begin inline asm
	{  cvt.f32.f16 %f242, %rs140;}

	// end inline asm
	add.s32 	%r3171, %r3165, %r2;
	mul.wide.u32 	%rd353, %r3171, 4;
	add.s64 	%rd354, %rd1909, %rd353;
	ld.global.f32 	%f245, [%rd354];
	add.f32 	%f243, %f242, %f245;
	// begin inline asm
	{  cvt.rn.f16.f32 %rs141, %f243;}

	// end inline asm
	st.shared.u16 	[%r3170], %rs141;
	// begin inline asm
	{  cvt.f32.f16 %f244, %rs141;}

	// end inline asm
	mul.wide.s32 	%rd355, %r6413, 4;
	add.s64 	%rd356, %rd3, %rd355;
	st.global.f32 	[%rd356], %f244;
$L__BB5_201:
	setp.ge.s32 	%p220, %r297, %r2506;
	add.s32 	%r322, %r6416, %r57;
	setp.ge.s32 	%p221, %r6412, %r2507;
	or.pred  	%p222, %p220, %p221;
	@%p222 bra 	$L__BB5_203;
	mad.lo.s32 	%r3172, %r62, 192, %r6406;
	shl.b32 	%r3173, %r56, 5;
	add.s32 	%r3174, %r3172, %r3173;
	add.s32 	%r3176, %r3174, %r3156;
	shl.b32 	%r3177, %r3176, 1;
	add.s32 	%r3178, %r6415, %r3177;
	ld.shared.u16 	%rs143, [%r3178];
	// begin inline asm
	{  cvt.f32.f16 %f246, %rs143;}

	// end inline asm
	add.s32 	%r3179, %r6406, %r2;
	add.s32 	%r3180, %r3179, %r3156;
	mul.wide.u32 	%rd357, %r3180, 4;
	add.s64 	%rd358, %rd1909, %rd357;
	ld.global.f32 	%f249, [%rd358];
	add.f32 	%f247, %f246, %f249;
	// begin inline asm
	{  cvt.rn.f16.f32 %rs144, %f247;}

	// end inline asm
	st.shared.u16 	[%r3178], %rs144;
	// begin inline asm
	{  cvt.f32.f16 %f248, %rs144;}

	// end inline asm
	mul.wide.s32 	%rd359, %r6411, 4;
	add.s64 	%rd360, %rd3, %rd359;
	st.global.f32 	[%rd360], %f248;
$L__BB5_203:
	setp.ge.s32 	%p223, %r297, %r2506;
	add.s32 	%r323, %r322, %r57;
	setp.ge.s32 	%p224, %r6410, %r2507;
	or.pred  	%p225, %p223, %p224;
	@%p225 bra 	$L__BB5_205;
	mad.lo.s32 	%r3181, %r62, 192, %r6406;
	shl.b32 	%r3182, %r56, 5;
	add.s32 	%r3183, %r3181, %r3182;
	add.s32 	%r3185, %r3183, %r3157;
	shl.b32 	%r3186, %r3185, 1;
	add.s32 	%r3187, %r6415, %r3186;
	ld.shared.u16 	%rs146, [%r3187];
	// begin inline asm
	{  cvt.f32.f16 %f250, %rs146;}

	// end inline asm
	add.s32 	%r3188, %r6406, %r2;
	add.s32 	%r3189, %r3188, %r3157;
	mul.wide.u32 	%rd361, %r3189, 4;
	add.s64 	%rd362, %rd1909, %rd361;
	ld.global.f32 	%f253, [%rd362];
	add.f32 	%f251, %f250, %f253;
	// begin inline asm
	{  cvt.rn.f16.f32 %rs147, %f251;}

	// end inline asm
	st.shared.u16 	[%r3187], %rs147;
	// begin inline asm
	{  cvt.f32.f16 %f252, %rs147;}

	// end inline asm
	mul.wide.s32 	%rd363, %r6409, 4;
	add.s64 	%rd364, %rd3, %rd363;
	st.global.f32 	[%rd364], %f252;
$L__BB5_205:
	add.s32 	%r3190, %r323, %r57;
	add.s32 	%r6416, %r3190, %r57;
	shl.b32 	%r3191, %r57, 3;
	add.s32 	%r6415, %r6415, %r3191;
	shl.b32 	%r3192, %r57, 2;
	add.s32 	%r6414, %r6414, %r3192;
	add.s64 	%rd1909, %rd1909, %rd365;
	add.s32 	%r6413, %r6413, %r3192;
	add.s32 	%r6412, %r6412, %r3192;
	add.s32 	%r6411, %r6411, %r3192;
	add.s32 	%r6410, %r6410, %r3192;
	add.s32 	%r6409, %r6409, %r3192;
	add.s32 	%r6408, %r6408, %r3192;
	add.s32 	%r6407, %r6407, %r3192;
	setp.lt.u32 	%p226, %r6416, 32;
	@%p226 bra 	$L__BB5_197;
$L__BB5_206:
	add.s32 	%r334, %r296, %r62;
	setp.gt.u32 	%p227, %r334, 63;
	@%p227 bra 	$L__BB5_1516;
	setp.gt.u32 	%p228, %r7033, 31;
	@%p228 bra 	$L__BB5_229;
	add.s32 	%r335, %r334, %r1;
	shl.b32 	%r336, %r334, 5;
	mul.lo.s32 	%r337, %r335, %r2507;
	and.b32  	%r338, %r65, 3;
	setp.eq.s32 	%p229, %r338, 0;
	mov.u32 	%r6417, %r7033;
	@%p229 bra 	$L__BB5_218;
	setp.ge.s32 	%p230, %r335, %r2506;
	setp.ge.s32 	%p231, %r66, %r2507;
	or.pred  	%p232, %p230, %p231;
	@%p232 bra 	$L__BB5_211;
	add.s32 	%r3195, %r336, %r7033;
	shl.b32 	%r3196, %r3195, 1;
	mov.u32 	%r3197, _ZZ14linear_forwardPfS_S_S_iiiE2Cs;
	add.s32 	%r3198, %r3197, %r3196;
	ld.shared.u16 	%rs149, [%r3198];
	// begin inline asm
	{  cvt.f32.f16 %f254, %rs149;}

	// end inline asm
	mul.wide.u32 	%rd366, %r66, 4;
	add.s64 	%rd367, %rd1966, %rd366;
	ld.global.f32 	%f257, [%rd367];
	add.f32 	%f255, %f254, %f257;
	// begin inline asm
	{  cvt.rn.f16.f32 %rs150, %f255;}

	// end inline asm
	st.shared.u16 	[%r3198], %rs150;
	// begin inline asm
	{  cvt.f32.f16 %f256, %rs150;}

	// end inline asm
	add.s32 	%r3199, %r66, %r337;
	mul.wide.s32 	%rd368, %r3199, 4;
	add.s64 	%rd369, %rd3, %rd368;
	st.global.f32 	[%rd369], %f256;
$L__BB5_211:
	setp.eq.s32 	%p233, %r338, 1;
	mov.u32 	%r6417, %r63;
	@%p233 bra 	$L__BB5_218;
	setp.ge.s32 	%p234, %r335, %r2506;
	setp.ge.s32 	%p235, %r67, %r2507;
	or.pred  	%p236, %p234, %p235;
	@%p236 bra 	$L__BB5_214;
	add.s32 	%r3200, %r336, %r63;
	shl.b32 	%r3201, %r3200, 1;
	mov.u32 	%r3202, _ZZ14linear_forwardPfS_S_S_iiiE2Cs;
	add.s32 	%r3203, %r3202, %r3201;
	ld.shared.u16 	%rs152, [%r3203];
	// begin inline asm
	{  cvt.f32.f16 %f258, %rs152;}

	// end inline asm
	ld.global.f32 	%f261, [%rd7];
	add.f32 	%f259, %f258, %f261;
	// begin inline asm
	{  cvt.rn.f16.f32 %rs153, %f259;}

	// end inline asm
	st.shared.u16 	[%r3203], %rs153;
	// begin inline asm
	{  cvt.f32.f16 %f260, %rs153;}

	// end inline asm
	add.s32 	%r3204, %r67, %r337;
	mul.wide.s32 	%rd370, %r3204, 4;
	add.s64 	%rd371, %rd3, %rd370;
	st.global.f32 	[%rd371], %f260;
$L__BB5_214:
	setp.eq.s32 	%p237, %r338, 2;
	mov.u32 	%r6417, %r68;
	@%p237 bra 	$L__BB5_218;
	setp.ge.s32 	%p238, %r335, %r2506;
	setp.ge.s32 	%p239, %r69, %r2507;
	or.pred  	%p240, %p238, %p239;
	@%p240 bra 	$L__BB5_217;
	add.s32 	%r3205, %r336, %r68;
	shl.b32 	%r3206, %r3205, 1;
	mov.u32 	%r3207, _ZZ14linear_forwardPfS_S_S_iiiE2Cs;
	add.s32 	%r3208, %r3207, %r3206;
	ld.shared.u16 	%rs155, [%r3208];
	// begin inline asm
	{  cvt.f32.f16 %f262, %rs155;}

	// end inline asm
	add.s64 	%rd373, %rd7, %rd180;
	ld.global.f32 	%f265, [%rd373];
	add.f32 	%f263, %f262, %f265;
	// begin inline asm
	{  cvt.rn.f16.f32 %rs156, %f263;}

	// end inline asm
	st.shared.u16 	[%r3208], %rs156;
	// begin inline asm
	{  cvt.f32.f16 %f264, %rs156;}

	// end inline asm
	add.s32 	%r3209, %r69, %r337;
	mul.wide.s32 	%rd374, %r3209, 4;
	add.s64 	%rd375, %rd3, %rd374;
	st.global.f32 	[%rd375], %f264;
$L__BB5_217:
	add.s32 	%r6417, %r68, %r57;
$L__BB5_218:
	setp.lt.u32 	%p241, %r64, 3;
	@%p241 bra 	$L__BB5_229;
	shl.b32 	%r3211, %r57, 1;
	mul.lo.s32 	%r3212, %r57, 3;
	add.s32 	%r6418, %r6417, %r2;
	add.s32 	%r6425, %r6418, %r57;
	add.s32 	%r6424, %r6425, %r337;
	add.s32 	%r6423, %r6418, %r3211;
	add.s32 	%r6419, %r6418, %r337;
	add.s32 	%r6422, %r6419, %r3211;
	add.s32 	%r6421, %r6418, %r3212;
	add.s32 	%r6420, %r6419, %r3212;
	mov.u32 	%r6426, _ZZ14linear_forwardPfS_S_S_iiiE2Cs;
	mul.wide.u32 	%rd392, %r57, 16;
	mov.u64 	%rd1910, %rd1966;
	mov.u32 	%r6427, %r6417;
$L__BB5_220:
	setp.ge.s32 	%p242, %r335, %r2506;
	setp.ge.s32 	%p243, %r6418, %r2507;
	or.pred  	%p244, %p242, %p243;
	@%p244 bra 	$L__BB5_222;
	mad.lo.s32 	%r3214, %r62, 224, %r6417;
	shl.b32 	%r3215, %r56, 5;
	add.s32 	%r3216, %r3214, %r3215;
	shl.b32 	%r3217, %r3216, 1;
	add.s32 	%r3218, %r6426, %r3217;
	ld.shared.u16 	%rs158, [%r3218];
	// begin inline asm
	{  cvt.f32.f16 %f266, %rs158;}

	// end inline asm
	add.s32 	%r3219, %r6417, %r2;
	mul.wide.u32 	%rd376, %r3219, 4;
	add.s64 	%rd377, %rd1910, %rd376;
	ld.global.f32 	%f269, [%rd377];
	add.f32 	%f267, %f266, %f269;
	// begin inline asm
	{  cvt.rn.f16.f32 %rs159, %f267;}

	// end inline asm
	st.shared.u16 	[%r3218], %rs159;
	// begin inline asm
	{  cvt.f32.f16 %f268, %rs159;}

	// end inline asm
	mul.wide.s32 	%rd378, %r6419, 4;
	add.s64 	%rd379, %rd3, %rd378;
	st.global.f32 	[%rd379], %f268;
$L__BB5_222:
	setp.ge.s32 	%p245, %r335, %r2506;
	setp.ge.s32 	%p246, %r6425, %r2507;
	or.pred  	%p247, %p245, %p246;
	@%p247 bra 	$L__BB5_224;
	add.s32 	%r3220, %r57, %r6417;
	mad.lo.s32 	%r3221, %r62, 224, %r3220;
	shl.b32 	%r3222, %r56, 5;
	add.s32 	%r3223, %r3221, %r3222;
	shl.b32 	%r3224, %r3223, 1;
	add.s32 	%r3225, %r6426, %r3224;
	ld.shared.u16 	%rs161, [%r3225];
	// begin inline asm
	{  cvt.f32.f16 %f270, %rs161;}

	// end inline asm
	add.s32 	%r3226, %r3220, %r2;
	mul.wide.u32 	%rd380, %r3226, 4;
	add.s64 	%rd381, %rd1910, %rd380;
	ld.global.f32 	%f273, [%rd381];
	add.f32 	%f271, %f270, %f273;
	// begin inline asm
	{  cvt.rn.f16.f32 %rs162, %f271;}

	// end inline asm
	st.shared.u16 	[%r3225], %rs162;
	// begin inline asm
	{  cvt.f32.f16 %f272, %rs162;}

	// end inline asm
	mul.wide.s32 	%rd382, %r6424, 4;
	add.s64 	%rd383, %rd3, %rd382;
	st.global.f32 	[%rd383], %f272;
$L__BB5_224:
	setp.ge.s32 	%p248, %r335, %r2506;
	add.s32 	%r360, %r6427, %r57;
	setp.ge.s32 	%p249, %r6423, %r2507;
	or.pred  	%p250, %p248, %p249;
	@%p250 bra 	$L__BB5_226;
	mad.lo.s32 	%r3227, %r62, 224, %r6417;
	shl.b32 	%r3228, %r56, 5;
	add.s32 	%r3229, %r3227, %r3228;
	add.s32 	%r3231, %r3229, %r3211;
	shl.b32 	%r3232, %r3231, 1;
	add.s32 	%r3233, %r6426, %r3232;
	ld.shared.u16 	%rs164, [%r3233];
	// begin inline asm
	{  cvt.f32.f16 %f274, %rs164;}

	// end inline asm
	add.s32 	%r3234, %r6417, %r2;
	add.s32 	%r3235, %r3234, %r3211;
	mul.wide.u32 	%rd384, %r3235, 4;
	add.s64 	%rd385, %rd1910, %rd384;
	ld.global.f32 	%f277, [%rd385];
	add.f32 	%f275, %f274, %f277;
	// begin inline asm
	{  cvt.rn.f16.f32 %rs165, %f275;}

	// end inline asm
	st.shared.u16 	[%r3233], %rs165;
	// begin inline asm
	{  cvt.f32.f16 %f276, %rs165;}

	// end inline asm
	mul.wide.s32 	%rd386, %r6422, 4;
	add.s64 	%rd387, %rd3, %rd386;
	st.global.f32 	[%rd387], %f276;
$L__BB5_226:
	setp.ge.s32 	%p251, %r335, %r2506;
	add.s32 	%r361, %r360, %r57;
	setp.ge.s32 	%p252, %r6421, %r2507;
	or.pred  	%p253, %p251, %p252;
	@%p253 bra 	$L__BB5_228;
	mad.lo.s32 	%r3236, %r62, 224, %r6417;
	shl.b32 	%r3237, %r56, 5;
	add.s32 	%r3238, %r3236, %r3237;
	add.s32 	%r3240, %r3238, %r3212;
	shl.b32 	%r3241, %r3240, 1;
	add.s32 	%r3242, %r6426, %r3241;
	ld.shared.u16 	%rs167, [%r3242];
	// begin inline asm
	{  cvt.f32.f16 %f278, %rs167;}

	// end inline asm
	add.s32 	%r3243, %r6417, %r2;
	add.s32 	%r3244, %r3243, %r3212;
	mul.wide.u32 	%rd388, %r3244, 4;
	add.s64 	%rd389, %rd1910, %rd388;
	ld.global.f32 	%f281, [%rd389];
	add.f32 	%f279, %f278, %f281;
	// begin inline asm
	{  cvt.rn.f16.f32 %rs168, %f279;}

	// end inline asm
	st.shared.u16 	[%r3242], %rs168;
	// begin inline asm
	{  cvt.f32.f16 %f280, %rs168;}

	// end inline asm
	mul.wide.s32 	%rd390, %r6420, 4;
	add.s64 	%rd391, %rd3, %rd390;
	st.global.f32 	[%rd391], %f280;
$L__BB5_228:
	add.s32 	%r3245, %r361, %r57;
	add.s32 	%r6427, %r3245, %r57;
	shl.b32 	%r3246, %r57, 3;
	add.s32 	%r6426, %r6426, %r3246;
	shl.b32 	%r3247, %r57, 2;
	add.s32 	%r6425, %r6425, %r3247;
	add.s64 	%rd1910, %rd1910, %rd392;
	add.s32 	%r6424, %r6424, %r3247;
	add.s32 	%r6423, %r6423, %r3247;
	add.s32 	%r6422, %r6422, %r3247;
	add.s32 	%r6421, %r6421, %r3247;
	add.s32 	%r6420, %r6420, %r3247;
	add.s32 	%r6419, %r6419, %r3247;
	add.s32 	%r6418, %r6418, %r3247;
	setp.lt.u32 	%p254, %r6427, 32;
	@%p254 bra 	$L__BB5_220;
$L__BB5_229:
	add.s32 	%r372, %r334, %r62;
	setp.gt.u32 	%p255, %r372, 63;
	@%p255 bra 	$L__BB5_1516;
	setp.gt.u32 	%p256, %r7033, 31;
	@%p256 bra 	$L__BB5_252;
	add.s32 	%r373, %r372, %r1;
	shl.b32 	%r374, %r372, 5;
	mul.lo.s32 	%r375, %r373, %r2507;
	and.b32  	%r376, %r65, 3;
	setp.eq.s32 	%p257, %r376, 0;
	mov.u32 	%r6428, %r7033;
	@%p257 bra 	$L__BB5_241;
	setp.ge.s32 	%p258, %r373, %r2506;
	setp.ge.s32 	%p259, %r66, %r2507;
	or.pred  	%p260, %p258, %p259;
	@%p260 bra 	$L__BB5_234;
	add.s32 	%r3250, %r374, %r7033;
	shl.b32 	%r3251, %r3250, 1;
	mov.u32 	%r3252, _ZZ14linear_forwardPfS_S_S_iiiE2Cs;
	add.s32 	%r3253, %r3252, %r3251;
	ld.shared.u16 	%rs170, [%r3253];
	// begin inline asm
	{  cvt.f32.f16 %f282, %rs170;}

	// end inline asm
	mul.wide.u32 	%rd393, %r66, 4;
	add.s64 	%rd394, %rd1966, %rd393;
	ld.global.f32 	%f285, [%rd394];
	add.f32 	%f283, %f282, %f285;
	// begin inline asm
	{  cvt.rn.f16.f32 %rs171, %f283;}

	// end inline asm
	st.shared.u16 	[%r3253], %rs171;
	// begin inline asm
	{  cvt.f32.f16 %f284, %rs171;}

	// end inline asm
	add.s32 	%r3254, %r66, %r375;
	mul.wide.s32 	%rd395, %r3254, 4;
	add.s64 	%rd396, %rd3, %rd395;
	st.global.f32 	[%rd396], %f284;
$L__BB5_234:
	setp.eq.s32 	%p261, %r376, 1;
	mov.u32 	%r6428, %r63;
	@%p261 bra 	$L__BB5_241;
	setp.ge.s32 	%p262, %r373, %r2506;
	setp.ge.s32 	%p263, %r67, %r2507;
	or.pred  	%p264, %p262, %p263;
	@%p264 bra 	$L__BB5_237;
	add.s32 	%r3255, %r374, %r63;
	shl.b32 	%r3256, %r3255, 1;
	mov.u32 	%r3257, _ZZ14linear_forwardPfS_S_S_iiiE2Cs;
	add.s32 	%r3258, %r3257, %r3256;
	ld.shared.u16 	%rs173, [%r3258];
	// begin inline asm
	{  cvt.f32.f16 %f286, %rs173;}

	// end inline asm
	ld.global.f32 	%f289, [%rd7];
	add.f32 	%f287, %f286, %f289;
	// begin inline asm
	{  cvt.rn.f16.f32 %rs174, %f287;}

	// end inline asm
	st.shared.u16 	[%r3258], %rs174;
	// begin inline asm
	{  cvt.f32.f16 %f288, %rs174;}

	// end inline asm
	add.s32 	%r3259, %r67, %r375;
	mul.wide.s32 	%rd397, %r3259, 4;
	add.s64 	%rd398, %rd3, %rd397;
	st.global.f32 	[%rd398], %f288;
$L__BB5_237:
	setp.eq.s32 	%p265, %r376, 2;
	mov.u32 	%r6428, %r68;
	@%p265 bra 	$L__BB5_241;
	setp.ge.s32 	%p266, %r373, %r2506;
	setp.ge.s32 	%p267, %r69, %r2507;
	or.pred  	%p268, %p266, %p267;
	@%p268 bra 	$L__BB5_240;
	add.s32 	%r3260, %r374, %r68;
	shl.b32 	%r3261, %r3260, 1;
	mov.u32 	%r3262, _ZZ14linear_forwardPfS_S_S_iiiE2Cs;
	add.s32 	%r3263, %r3262, %r3261;
	ld.shared.u16 	%rs176, [%r3263];
	// begin inline asm
	{  cvt.f32.f16 %f290, %rs176;}

	// end inline asm
	add.s64 	%rd400, %rd7, %rd180;
	ld.global.f32 	%f293, [%rd400];
	add.f32 	%f291, %f290, %f293;
	// begin inline asm
	{  cvt.rn.f16.f32 %rs177, %f291;}

	// end inline asm
	st.shared.u16 	[%r3263], %rs177;
	// begin inline asm
	{  cvt.f32.f16 %f292, %rs177;}

	// end inline asm
	add.s32 	%r3264, %r69, %r375;
	mul.wide.s32 	%rd401, %r3264, 4;
	add.s64 	%rd402, %rd3, %rd401;
	st.global.f32 	[%rd402], %f292;
$L__BB5_240:
	add.s32 	%r6428, %r68, %r57;
$L__BB5_241:
	setp.lt.u32 	%p269, %r64, 3;
	@%p269 bra 	$L__BB5_252;
	shl.b32 	%r3266, %r57, 1;
	mul.lo.s32 	%r3267, %r57, 3;
	add.s32 	%r6429, %r6428, %r2;
	add.s32 	%r6436, %r6429, %r57;
	add.s32 	%r6435, %r6436, %r375;
	add.s32 	%r6434, %r6429, %r3266;
	add.s32 	%r6430, %r6429, %r375;
	add.s32 	%r6433, %r6430, %r3266;
	add.s32 	%r6432, %r6429, %r3267;
	add.s32 	%r6431, %r6430, %r3267;
	mov.u32 	%r6437, _ZZ14linear_forwardPfS_S_S_iiiE2Cs;
	mul.wide.u32 	%rd419, %r57, 16;
	mov.u64 	%rd1911, %rd1966;
	mov.u32 	%r6438, %r6428;
$L__BB5_243:
	setp.ge.s32 	%p270, %r373, %r2506;
	setp.ge.s32 	%p271, %r6429, %r2507;
	or.pred  	%p272, %p270, %p271;
	@%p272 bra 	$L__BB5_245;
	shl.b32 	%r3269, %r62, 8;
	add.s32 	%r3270, %r6428, %r3269;
	shl.b32 	%r3271, %r56, 5;
	add.s32 	%r3272, %r3270, %r3271;
	shl.b32 	%r3273, %r3272, 1;
	add.s32 	%r3274, %r6437, %r3273;
	ld.shared.u16 	%rs179, [%r3274];
	// begin inline asm
	{  cvt.f32.f16 %f294, %rs179;}

	// end inline asm
	add.s32 	%r3275, %r6428, %r2;
	mul.wide.u32 	%rd403, %r3275, 4;
	add.s64 	%rd404, %rd1911, %rd403;
	ld.global.f32 	%f297, [%rd404];
	add.f32 	%f295, %f294, %f297;
	// begin inline asm
	{  cvt.rn.f16.f32 %rs180, %f295;}

	// end inline asm
	st.shared.u16 	[%r3274], %rs180;
	// begin inline asm
	{  cvt.f32.f16 %f296, %rs180;}

	// end inline asm
	mul.wide.s32 	%rd405, %r6430, 4;
	add.s64 	%rd406, %rd3, %rd405;
	st.global.f32 	[%rd406], %f296;
$L__BB5_245:
	setp.ge.s32 	%p273, %r373, %r2506;
	setp.ge.s32 	%p274, %r6436, %r2507;
	or.pred  	%p275, %p273, %p274;
	@%p275 bra 	$L__BB5_247;
	add.s32 	%r3276, %r57, %r6428;
	shl.b32 	%r3277, %r62, 8;
	add.s32 	%r3278, %r3276, %r3277;
	shl.b32 	%r3279, %r56, 5;
	add.s32 	%r3280, %r3278, %r3279;
	shl.b32 	%r3281, %r3280, 1;
	add.s32 	%r3282, %r6437, %r3281;
	ld.shared.u16 	%rs182, [%r3282];
	// begin inline asm
	{  cvt.f32.f16 %f298, %rs182;}

	// end inline asm
	add.s32 	%r3283, %r3276, %r2;
	mul.wide.u32 	%rd407, %r3283, 4;
	add.s64 	%rd408, %rd1911, %rd407;
	ld.global.f32 	%f301, [%rd408];
	add.f32 	%f299, %f298, %f301;
	// begin inline asm
	{  cvt.rn.f16.f32 %rs183, %f299;}

	// end inline asm
	st.shared.u16 	[%r3282], %rs183;
	// begin inline asm
	{  cvt.f32.f16 %f300, %rs183;}

	// end inline asm
	mul.wide.s32 	%rd409, %r6435, 4;
	add.s64 	%rd410, %rd3, %rd409;
	st.global.f32 	[%rd410], %f300;
$L__BB5_247:
	setp.ge.s32 	%p276, %r373, %r2506;
	add.s32 	%r398, %r6438, %r57;
	setp.ge.s32 	%p277, %r6434, %r2507;
	or.pred  	%p278, %p276, %p277;
	@%p278 bra 	$L__BB5_249;
	shl.b32 	%r3284, %r62, 8;
	add.s32 	%r3285, %r6428, %r3284;
	shl.b32 	%r3286, %r56, 5;
	add.s32 	%r3287, %r3285, %r3286;
	add.s32 	%r3289, %r3287, %r3266;
	shl.b32 	%r3290, %r3289, 1;
	add.s32 	%r3291, %r6437, %r3290;
	ld.shared.u16 	%rs185, [%r3291];
	// begin inline asm
	{  cvt.f32.f16 %f302, %rs185;}

	// end inline asm
	add.s32 	%r3292, %r6428, %r2;
	add.s32 	%r3293, %r3292, %r3266;
	mul.wide.u32 	%rd411, %r3293, 4;
	add.s64 	%rd412, %rd1911, %rd411;
	ld.global.f32 	%f305, [%rd412];
	add.f32 	%f303, %f302, %f305;
	// begin inline asm
	{  cvt.rn.f16.f32 %rs186, %f303;}

	// end inline asm
	st.shared.u16 	[%r3291], %rs186;
	// begin inline asm
	{  cvt.f32.f16 %f304, %rs186;}

	// end inline asm
	mul.wide.s32 	%rd413, %r6433, 4;
	add.s64 	%rd414, %rd3, %rd413;
	st.global.f32 	[%rd414], %f304;
$L__BB5_249:
	setp.ge.s32 	%p279, %r373, %r2506;
	add.s32 	%r399, %r398, %r57;
	setp.ge.s32 	%p280, %r6432, %r2507;
	or.pred  	%p281, %p279, %p280;
	@%p281 bra 	$L__BB5_251;
	shl.b32 	%r3294, %r62, 8;
	add.s32 	%r3295, %r6428, %r3294;
	shl.b32 	%r3296, %r56, 5;
	add.s32 	%r3297, %r3295, %r3296;
	add.s32 	%r3299, %r3297, %r3267;
	shl.b32 	%r3300, %r3299, 1;
	add.s32 	%r3301, %r6437, %r3300;
	ld.shared.u16 	%rs188, [%r3301];
	// begin inline asm
	{  cvt.f32.f16 %f306, %rs188;}

	// end inline asm
	add.s32 	%r3302, %r6428, %r2;
	add.s32 	%r3303, %r3302, %r3267;
	mul.wide.u32 	%rd415, %r3303, 4;
	add.s64 	%rd416, %rd1911, %rd415;
	ld.global.f32 	%f309, [%rd416];
	add.f32 	%f307, %f306, %f309;
	// begin inline asm
	{  cvt.rn.f16.f32 %rs189, %f307;}

	// end inline asm
	st.shared.u16 	[%r3301], %rs189;
	// begin inline asm
	{  cvt.f32.f16 %f308, %rs189;}

	// end inline asm
	mul.wide.s32 	%rd417, %r6431, 4;
	add.s64 	%rd418, %rd3, %rd417;
	st.global.f32 	[%rd418], %f308;
$L__BB5_251:
	add.s32 	%r3304, %r399, %r57;
	add.s32 	%r6438, %r3304, %r57;
	shl.b32 	%r3305, %r57, 3;
	add.s32 	%r6437, %r6437, %r3305;
	shl.b32 	%r3306, %r57, 2;
	add.s32 	%r6436, %r6436, %r3306;
	add.s64 	%rd1911, %rd1911, %rd419;
	add.s32 	%r6435, %r6435, %r3306;
	add.s32 	%r6434, %r6434, %r3306;
	add.s32 	%r6433, %r6433, %r3306;
	add.s32 	%r6432, %r6432, %r3306;
	add.s32 	%r6431, %r6431, %r3306;
	add.s32 	%r6430, %r6430, %r3306;
	add.s32 	%r6429, %r6429, %r3306;
	setp.lt.u32 	%p282, %r6438, 32;
	@%p282 bra 	$L__BB5_243;
$L__BB5_252:
	add.s32 	%r410, %r372, %r62;
	setp.gt.u32 	%p283, %r410, 63;
	@%p283 bra 	$L__BB5_1516;
	setp.gt.u32 	%p284, %r7033, 31;
	@%p284 bra 	$L__BB5_275;
	add.s32 	%r411, %r410, %r1;
	shl.b32 	%r412, %r410, 5;
	mul.lo.s32 	%r413, %r411, %r2507;
	and.b32  	%r414, %r65, 3;
	setp.eq.s32 	%p285, %r414, 0;
	mov.u32 	%r6439, %r7033;
	@%p285 bra 	$L__BB5_264;
	setp.ge.s32 	%p286, %r411, %r2506;
	setp.ge.s32 	%p287, %r66, %r2507;
	or.pred  	%p288, %p286, %p287;
	@%p288 bra 	$L__BB5_257;
	add.s32 	%r3309, %r412, %r7033;
	shl.b32 	%r3310, %r3309, 1;
	mov.u32 	%r3311, _ZZ14linear_forwardPfS_S_S_iiiE2Cs;
	add.s32 	%r3312, %r3311, %r3310;
	ld.shared.u16 	%rs191, [%r3312];
	// begin inline asm
	{  cvt.f32.f16 %f310, %rs191;}

	// end inline asm
	mul.wide.u32 	%rd420, %r66, 4;
	add.s64 	%rd421, %rd1966, %rd420;
	ld.global.f32 	%f313, [%rd421];
	add.f32 	%f311, %f310, %f313;
	// begin inline asm
	{  cvt.rn.f16.f32 %rs192, %f311;}

	// end inline asm
	st.shared.u16 	[%r3312], %rs192;
	// begin inline asm
	{  cvt.f32.f16 %f312, %rs192;}

	// end inline asm
	add.s32 	%r3313, %r66, %r413;
	mul.wide.s32 	%rd422, %r3313, 4;
	add.s64 	%rd423, %rd3, %rd422;
	st.global.f32 	[%rd423], %f312;
$L__BB5_257:
	setp.eq.s32 	%p289, %r414, 1;
	mov.u32 	%r6439, %r63;
	@%p289 bra 	$L__BB5_264;
	setp.ge.s32 	%p290, %r411, %r2506;
	setp.ge.s32 	%p291, %r67, %r2507;
	or.pred  	%p292, %p290, %p291;
	@%p292 bra 	$L__BB5_260;
	add.s32 	%r3314, %r412, %r63;
	shl.b32 	%r3315, %r3314, 1;
	mov.u32 	%r3316, _ZZ14linear_forwardPfS_S_S_iiiE2Cs;
	add.s32 	%r3317, %r3316, %r3315;
	ld.shared.u16 	%rs194, [%r3317];
	// begin inline asm
	{  cvt.f32.f16 %f314, %rs194;}

	// end inline asm
	ld.global.f32 	%f317, [%rd7];
	add.f32 	%f315, %f314, %f317;
	// begin inline asm
	{  cvt.rn.f16.f32 %rs195, %f315;}

	// end inline asm
	st.shared.u16 	[%r3317], %rs195;
	// begin inline asm
	{  cvt.f32.f16 %f316, %rs195;}

	// end inline asm
	add.s32 	%r3318, %r67, %r413;
	mul.wide.s32 	%rd424, %r3318, 4;
	add.s64 	%rd425, %rd3, %rd424;
	st.global.f32 	[%rd425], %f316;
$L__BB5_260:
	setp.eq.s32 	%p293, %r414, 2;
	mov.u32 	%r6439, %r68;
	@%p293 bra 	$L__BB5_264;
	setp.ge.s32 	%p294, %r411, %r2506;
	setp.ge.s32 	%p295, %r69, %r2507;
	or.pred  	%p296, %p294, %p295;
	@%p296 bra 	$L__BB5_263;
	add.s32 	%r3319, %r412, %r68;
	shl.b32 	%r3320, %r3319, 1;
	mov.u32 	%r3321, _ZZ14linear_forwardPfS_S_S_iiiE2Cs;
	add.s32 	%r3322, %r3321, %r3320;
	ld.shared.u16 	%rs197, [%r3322];
	// begin inline asm
	{  cvt.f32.f16 %f318, %rs197;}

	// end inline asm
	add.s64 	%rd427, %rd7, %rd180;
	ld.global.f32 	%f321, [%rd427];
	add.f32 	%f319, %f318, %f321;
	// begin inline asm
	{  cvt.rn.f16.f32 %rs198, %f319;}

	// end inline asm
	st.shared.u16 	[%r3322], %rs198;
	// begin inline asm
	{  cvt.f32.f16 %f320, %rs198;}

	// end inline asm
	add.s32 	%r3323, %r69, %r413;
	mul.wide.s32 	%rd428, %r3323, 4;
	add.s64 	%rd429, %rd3, %rd428;
	st.global.f32 	[%rd429], %f320;
$L__BB5_263:
	add.s32 	%r6439, %r68, %r57;
$L__BB5_264:
	setp.lt.u32 	%p297, %r64, 3;
	@%p297 bra 	$L__BB5_275;
	shl.b32 	%r3325, %r57, 1;
	mul.lo.s32 	%r3326, %r57, 3;
	add.s32 	%r6440, %r6439, %r2;
	add.s32 	%r6447, %r6440, %r57;
	add.s32 	%r6446, %r6447, %r413;
	add.s32 	%r6445, %r6440, %r3325;
	add.s32 	%r6441, %r6440, %r413;
	add.s32 	%r6444, %r6441, %r3325;
	add.s32 	%r6443, %r6440, %r3326;
	add.s32 	%r6442, %r6441, %r3326;
	mov.u32 	%r6448, _ZZ14linear_forwardPfS_S_S_iiiE2Cs;
	mul.wide.u32 	%rd446, %r57, 16;
	mov.u64 	%rd1912, %rd1966;
	mov.u32 	%r6449, %r6439;
$L__BB5_266:
	setp.ge.s32 	%p298, %r411, %r2506;
	setp.ge.s32 	%p299, %r6440, %r2507;
	or.pred  	%p300, %p298, %p299;
	@%p300 bra 	$L__BB5_268;
	mad.lo.s32 	%r3328, %r62, 288, %r6439;
	shl.b32 	%r3329, %r56, 5;
	add.s32 	%r3330, %r3328, %r3329;
	shl.b32 	%r3331, %r3330, 1;
	add.s32 	%r3332, %r6448, %r3331;
	ld.shared.u16 	%rs200, [%r3332];
	// begin inline asm
	{  cvt.f32.f16 %f322, %rs200;}

	// end inline asm
	add.s32 	%r3333, %r6439, %r2;
	mul.wide.u32 	%rd430, %r3333, 4;
	add.s64 	%rd431, %rd1912, %rd430;
	ld.global.f32 	%f325, [%rd431];
	add.f32 	%f323, %f322, %f325;
	// begin inline asm
	{  cvt.rn.f16.f32 %rs201, %f323;}

	// end inline asm
	st.shared.u16 	[%r3332], %rs201;
	// begin inline asm
	{  cvt.f32.f16 %f324, %rs201;}

	// end inline asm
	mul.wide.s32 	%rd432, %r6441, 4;
	add.s64 	%rd433, %rd3, %rd432;
	st.global.f32 	[%rd433], %f324;
$L__BB5_268:
	setp.ge.s32 	%p301, %r411, %r2506;
	setp.ge.s32 	%p302, %r6447, %r2507;
	or.pred  	%p303, %p301, %p302;
	@%p303 bra 	$L__BB5_270;
	add.s32 	%r3334, %r57, %r6439;
	mad.lo.s32 	%r3335, %r62, 288, %r3334;
	shl.b32 	%r3336, %r56, 5;
	add.s32 	%r3337, %r3335, %r3336;
	shl.b32 	%r3338, %r3337, 1;
	add.s32 	%r3339, %r6448, %r3338;
	ld.shared.u16 	%rs203, [%r3339];
	// begin inline asm
	{  cvt.f32.f16 %f326, %rs203;}

	// end inline asm
	add.s32 	%r3340, %r3334, %r2;
	mul.wide.u32 	%rd434, %r3340, 4;
	add.s64 	%rd435, %rd1912, %rd434;
	ld.global.f32 	%f329, [%rd435];
	add.f32 	%f327, %f326, %f329;
	// begin inline asm
	{  cvt.rn.f16.f32 %rs204, %f327;}

	// end inline asm
	st.shared.u16 	[%r3339], %rs204;
	// begin inline asm
	{  cvt.f32.f16 %f328, %rs204;}

	// end inline asm
	mul.wide.s32 	%rd436, %r6446, 4;
	add.s64 	%rd437, %rd3, %rd436;
	st.global.f32 	[%rd437], %f328;
$L__BB5_270:
	setp.ge.s32 	%p304, %r411, %r2506;
	add.s32 	%r436, %r6449, %r57;
	setp.ge.s32 	%p305, %r6445, %r2507;
	or.pred  	%p306, %p304, %p305;
	@%p306 bra 	$L__BB5_272;
	mad.lo.s32 	%r3341, %r62, 288, %r6439;
	shl.b32 	%r3342, %r56, 5;
	add.s32 	%r3343, %r3341, %r3342;
	add.s32 	%r3345, %r3343, %r3325;
	shl.b32 	%r3346, %r3345, 1;
	add.s32 	%r3347, %r6448, %r3346;
	ld.shared.u16 	%rs206, [%r3347];
	// begin inline asm
	{  cvt.f32.f16 %f330, %rs206;}

	// end inline asm
	add.s32 	%r3348, %r6439, %r2;
	add.s32 	%r3349, %r3348, %r3325;
	mul.wide.u32 	%rd438, %r3349, 4;
	add.s64 	%rd439, %rd1912, %rd438;
	ld.global.f32 	%f333, [%rd439];
	add.f32 	%f331, %f330, %f333;
	// begin inline asm
	{  cvt.rn.f16.f32 %rs207, %f331;}

	// end inline asm
	st.shared.u16 	[%r3347], %rs207;
	// begin inline asm
	{  cvt.f32.f16 %f332, %rs207;}

	// end inline asm
	mul.wide.s32 	%rd440, %r6444, 4;
	add.s64 	%rd441, %rd3, %rd440;
	st.global.f32 	[%rd441], %f332;
$L__BB5_272:
	setp.ge.s32 	%p307, %r411, %r2506;
	add.s32 	%r437, %r436, %r57;
	setp.ge.s32 	%p308, %r6443, %r2507;
	or.pred  	%p309, %p307, %p308;
	@%p309 bra 	$L__BB5_274;
	mad.lo.s32 	%r3350, %r62, 288, %r6439;
	shl.b32 	%r3351, %r56, 5;
	add.s32 	%r3352, %r3350, %r3351;
	add.s32 	%r3354, %r3352, %r3326;
	shl.b32 	%r3355, %r3354, 1;
	add.s32 	%r3356, %r6448, %r3355;
	ld.shared.u16 	%rs209, [%r3356];
	// begin inline asm
	{  cvt.f32.f16 %f334, %rs209;}

	// end inline asm
	add.s32 	%r3357, %r6439, %r2;
	add.s32 	%r3358, %r3357, %r3326;
	mul.wide.u32 	%rd442, %r3358, 4;
	add.s64 	%rd443, %rd1912, %rd442;
	ld.global.f32 	%f337, [%rd443];
	add.f32 	%f335, %f334, %f337;
	// begin inline asm
	{  cvt.rn.f16.f32 %rs210, %f335;}

	// end inline asm
	st.shared.u16 	[%r3356], %rs210;
	// begin inline asm
	{  cvt.f32.f16 %f336, %rs210;}

	// end inline asm
	mul.wide.s32 	%rd444, %r6442, 4;
	add.s64 	%rd445, %rd3, %rd444;
	st.global.f32 	[%rd445], %f336;
$L__BB5_274:
	add.s32 	%r3359, %r437, %r57;
	add.s32 	%r6449, %r3359, %r57;
	shl.b32 	%r3360, %r57, 3;
	add.s32 	%r6448, %r6448, %r3360;
	shl.b32 	%r3361, %r57, 2;
	add.s32 	%r6447, %r6447, %r3361;
	add.s64 	%rd1912, %rd1912, %rd446;
	add.s32 	%r6446, %r6446, %r3361;
	add.s32 	%r6445, %r6445, %r3361;
	add.s32 	%r6444, %r6444, %r3361;
	add.s32 	%r6443, %r6443, %r3361;
	add.s32 	%r6442, %r6442, %r3361;
	add.s32 	%r6441, %r6441, %r3361;
	add.s32 	%r6440, %r6440, %r3361;
	setp.lt.u32 	%p310, %r6449, 32;
	@%p310 bra 	$L__BB5_266;
$L__BB5_275:
	add.s32 	%r448, %r410, %r62;
	setp.gt.u32 	%p311, %r448, 63;
	@%p311 bra 	$L__BB5_1516;
	setp.gt.u32 	%p312, %r7033, 31;
	@%p312 bra 	$L__BB5_298;
	add.s32 	%r449, %r448, %r1;
	shl.b32 	%r450, %r448, 5;
	mul.lo.s32 	%r451, %r449, %r2507;
	and.b32  	%r452, %r65, 3;
	setp.eq.s32 	%p313, %r452, 0;
	mov.u32 	%r6450, %r7033;
	@%p313 bra 	$L__BB5_287;
	setp.ge.s32 	%p314, %r449, %r2506;
	setp.ge.s32 	%p315, %r66, %r2507;
	or.pred  	%p316, %p314, %p315;
	@%p316 bra 	$L__BB5_280;
	add.s32 	%r3364, %r450, %r7033;
	shl.b32 	%r3365, %r3364, 1;
	mov.u32 	%r3366, _ZZ14linear_forwardPfS_S_S_iiiE2Cs;
	add.s32 	%r3367, %r3366, %r3365;
	ld.shared.u16 	%rs212, [%r3367];
	// begin inline asm
	{  cvt.f32.f16 %f338, %rs212;}

	// end inline asm
	mul.wide.u32 	%rd447, %r66, 4;
	add.s64 	%rd448, %rd1966, %rd447;
	ld.global.f32 	%f341, [%rd448];
	add.f32 	%f339, %f338, %f341;
	// begin inline asm
	{  cvt.rn.f16.f32 %rs213, %f339;}

	// end inline asm
	st.shared.u16 	[%r3367], %rs213;
	// begin inline asm
	{  cvt.f32.f16 %f340, %rs213;}

	// end inline asm
	add.s32 	%r3368, %r66, %r451;
	mul.wide.s32 	%rd449, %r3368, 4;
	add.s64 	%rd450, %rd3, %rd449;
	st.global.f32 	[%rd450], %f340;
$L__BB5_280:
	setp.eq.s32 	%p317, %r452, 1;
	mov.u32 	%r6450, %r63;
	@%p317 bra 	$L__BB5_287;
	setp.ge.s32 	%p318, %r449, %r2506;
	setp.ge.s32 	%p319, %r67, %r2507;
	or.pred  	%p320, %p318, %p319;
	@%p320 bra 	$L__BB5_283;
	add.s32 	%r3369, %r450, %r63;
	shl.b32 	%r3370, %r3369, 1;
	mov.u32 	%r3371, _ZZ14linear_forwardPfS_S_S_iiiE2Cs;
	add.s32 	%r3372, %r3371, %r3370;
	ld.shared.u16 	%rs215, [%r3372];
	// begin inline asm
	{  cvt.f32.f16 %f342, %rs215;}

	// end inline asm
	ld.global.f32 	%f345, [%rd7];
	add.f32 	%f343, %f342, %f345;
	// begin inline asm
	{  cvt.rn.f16.f32 %rs216, %f343;}

	// end inline asm
	st.shared.u16 	[%r3372], %rs216;
	// begin inline asm
	{  cvt.f32.f16 %f344, %rs216;}

	// end inline asm
	add.s32 	%r3373, %r67, %r451;
	mul.wide.s32 	%rd451, %r3373, 4;
	add.s64 	%rd452, %rd3, %rd451;
	st.global.f32 	[%rd452], %f344;
$L__BB5_283:
	setp.eq.s32 	%p321, %r452, 2;
	mov.u32 	%r6450, %r68;
	@%p321 bra 	$L__BB5_287;
	setp.ge.s32 	%p322, %r449, %r2506;
	setp.ge.s32 	%p323, %r69, %r2507;
	or.pred  	%p324, %p322, %p323;
	@%p324 bra 	$L__BB5_286;
	add.s32 	%r3374, %r450, %r68;
	shl.b32 	%r3375, %r3374, 1;
	mov.u32 	%r3376, _ZZ14linear_forwardPfS_S_S_iiiE2Cs;
	add.s32 	%r3377, %r3376, %r3375;
	ld.shared.u16 	%rs218, [%r3377];
	// begin inline asm
	{  cvt.f32.f16 %f346, %rs218;}

	// end inline asm
	add.s64 	%rd454, %rd7, %rd180;
	ld.global.f32 	%f349, [%rd454];
	add.f32 	%f347, %f346, %f349;
	// begin inline asm
	{  cvt.rn.f16.f32 %rs219, %f347;}

	// end inline asm
	st.shared.u16 	[%r3377], %rs219;
	// begin inline asm
	{  cvt.f32.f16 %f348, %rs219;}

	// end inline asm
	add.s32 	%r3378, %r69, %r451;
	mul.wide.s32 	%rd455, %r3378, 4;
	add.s64 	%rd456, %rd3, %rd455;
	st.global.f32 	[%rd456], %f348;
$L__BB5_286:
	add.s32 	%r6450, %r68, %r57;
$L__BB5_287:
	setp.lt.u32 	%p325, %r64, 3;
	@%p325 bra 	$L__BB5_298;
	shl.b32 	%r3380, %r57, 1;
	mul.lo.s32 	%r3381, %r57, 3;
	add.s32 	%r6451, %r6450, %r2;
	add.s32 	%r6458, %r6451, %r57;
	add.s32 	%r6457, %r6458, %r451;
	add.s32 	%r6456, %r6451, %r3380;
	add.s32 	%r6452, %r6451, %r451;
	add.s32 	%r6455, %r6452, %r3380;
	add.s32 	%r6454, %r6451, %r3381;
	add.s32 	%r6453, %r6452, %r3381;
	mov.u32 	%r6459, _ZZ14linear_forwardPfS_S_S_iiiE2Cs;
	mul.wide.u32 	%rd473, %r57, 16;
	mov.u64 	%rd1913, %rd1966;
	mov.u32 	%r6460, %r6450;
$L__BB5_289:
	setp.ge.s32 	%p326, %r449, %r2506;
	setp.ge.s32 	%p327, %r6451, %r2507;
	or.pred  	%p328, %p326, %p327;
	@%p328 bra 	$L__BB5_291;
	mad.lo.s32 	%r3383, %r62, 320, %r6450;
	shl.b32 	%r3384, %r56, 5;
	add.s32 	%r3385, %r3383, %r3384;
	shl.b32 	%r3386, %r3385, 1;
	add.s32 	%r3387, %r6459, %r3386;
	ld.shared.u16 	%rs221, [%r3387];
	// begin inline asm
	{  cvt.f32.f16 %f350, %rs221;}

	// end inline asm
	add.s32 	%r3388, %r6450, %r2;
	mul.wide.u32 	%rd457, %r3388, 4;
	add.s64 	%rd458, %rd1913, %rd457;
	ld.global.f32 	%f353, [%rd458];
	add.f32 	%f351, %f350, %f353;
	// begin inline asm
	{  cvt.rn.f16.f32 %rs222, %f351;}

	// end inline asm
	st.shared.u16 	[%r3387], %rs222;
	// begin inline asm
	{  cvt.f32.f16 %f352, %rs222;}

	// end inline asm
	mul.wide.s32 	%rd459, %r6452, 4;
	add.s64 	%rd460, %rd3, %rd459;
	st.global.f32 	[%rd460], %f352;
$L__BB5_291:
	setp.ge.s32 	%p329, %r449, %r2506;
	setp.ge.s32 	%p330, %r6458, %r2507;
	or.pred  	%p331, %p329, %p330;
	@%p331 bra 	$L__BB5_293;
	add.s32 	%r3389, %r57, %r6450;
	mad.lo.s32 	%r3390, %r62, 320, %r3389;
	shl.b32 	%r3391, %r56, 5;
	add.s32 	%r3392, %r3390, %r3391;
	shl.b32 	%r3393, %r3392, 1;
	add.s32 	%r3394, %r6459, %r3393;
	ld.shared.u16 	%rs224, [%r3394];
	// begin inline asm
	{  cvt.f32.f16 %f354, %rs224;}

	// end inline asm
	add.s32 	%r3395, %r3389, %r2;
	mul.wide.u32 	%rd461, %r3395, 4;
	add.s64 	%rd462, %rd1913, %rd461;
	ld.global.f32 	%f357, [%rd462];
	add.f32 	%f355, %f354, %f357;
	// begin inline asm
	{  cvt.rn.f16.f32 %rs225, %f355;}

	// end inline asm
	st.shared.u16 	[%r3394], %rs225;
	// begin inline asm
	{  cvt.f32.f16 %f356, %rs225;}

	// end inline asm
	mul.wide.s32 	%rd463, %r6457, 4;
	add.s64 	%rd464, %rd3, %rd463;
	st.global.f32 	[%rd464], %f356;
$L__BB5_293:
	setp.ge.s32 	%p332, %r449, %r2506;
	add.s32 	%r474, %r6460, %r57;
	setp.ge.s32 	%p333, %r6456, %r2507;
	or.pred  	%p334, %p332, %p333;
	@%p334 bra 	$L__BB5_295;
	mad.lo.s32 	%r3396, %r62, 320, %r6450;
	shl.b32 	%r3397, %r56, 5;
	add.s32 	%r3398, %r3396, %r3397;
	add.s32 	%r3400, %r3398, %r3380;
	shl.b32 	%r3401, %r3400, 1;
	add.s32 	%r3402, %r6459, %r3401;
	ld.shared.u16 	%rs227, [%r3402];
	// begin inline asm
	{  cvt.f32.f16 %f358, %rs227;}

	// end inline asm
	add.s32 	%r3403, %r6450, %r2;
	add.s32 	%r3404, %r3403, %r3380;
	mul.wide.u32 	%rd465, %r3404, 4;
	add.s64 	%rd466, %rd1913, %rd465;
	ld.global.f32 	%f361, [%rd466];
	add.f32 	%f359, %f358, %f361;
	// begin inline asm
	{  cvt.rn.f16.f32 %rs228, %f359;}

	// end inline asm
	st.shared.u16 	[%r3402], %rs228;
	// begin inline asm
	{  cvt.f32.f16 %f360, %rs228;}

	// end inline asm
	mul.wide.s32 	%rd467, %r6455, 4;
	add.s64 	%rd468, %rd3, %rd467;
	st.global.f32 	[%rd468], %f360;
$L__BB5_295:
	setp.ge.s32 	%p335, %r449, %r2506;
	add.s32 	%r475, %r474, %r57;
	setp.ge.s32 	%p336, %r6454, %r2507;
	or.pred  	%p337, %p335, %p336;
	@%p337 bra 	$L__BB5_297;
	mad.lo.s32 	%r3405, %r62, 320, %r6450;
	shl.b32 	%r3406, %r56, 5;
	add.s32 	%r3407, %r3405, %r3406;
	add.s32 	%r3409, %r3407, %r3381;
	shl.b32 	%r3410, %r3409, 1;
	add.s32 	%r3411, %r6459, %r3410;
	ld.shared.u16 	%rs230, [%r3411];
	// begin inline asm
	{  cvt.f32.f16 %f362, %rs230;}

	// end inline asm
	add.s32 	%r3412, %r6450, %r2;
	add.s32 	%r3413, %r3412, %r3381;
	mul.wide.u32 	%rd469, %r3413, 4;
	add.s64 	%rd470, %rd1913, %rd469;
	ld.global.f32 	%f365, [%rd470];
	add.f32 	%f363, %f362, %f365;
	// begin inline asm
	{  cvt.rn.f16.f32 %rs231, %f363;}

	// end inline asm
	st.shared.u16 	[%r3411], %rs231;
	// begin inline asm
	{  cvt.f32.f16 %f364, %rs231;}

	// end inline asm
	mul.wide.s32 	%rd471, %r6453, 4;
	add.s64 	%rd472, %rd3, %rd471;
	st.global.f32 	[%rd472], %f364;
$L__BB5_297:
	add.s32 	%r3414, %r475, %r57;
	add.s32 	%r6460, %r3414, %r57;
	shl.b32 	%r3415, %r57, 3;
	add.s32 	%r6459, %r6459, %r3415;
	shl.b32 	%r3416, %r57, 2;
	add.s32 	%r6458, %r6458, %r3416;
	add.s64 	%rd1913, %rd1913, %rd473;
	add.s32 	%r6457, %r6457, %r3416;
	add.s32 	%r6456, %r6456, %r3416;
	add.s32 	%r6455, %r6455, %r3416;
	add.s32 	%r6454, %r6454, %r3416;
	add.s32 	%r6453, %r6453, %r3416;
	add.s32 	%r6452, %r6452, %r3416;
	add.s32 	%r6451, %r6451, %r3416;
	setp.lt.u32 	%p338, %r6460, 32;
	@%p338 bra 	$L__BB5_289;
$L__BB5_298:
	add.s32 	%r486, %r448, %r62;
	setp.gt.u32 	%p339, %r486, 63;
	@%p339 bra 	$L__BB5_1516;
	setp.gt.u32 	%p340, %r7033, 31;
	@%p340 bra 	$L__BB5_321;
	add.s32 	%r487, %r486, %r1;
	shl.b32 	%r488, %r486, 5;
	mul.lo.s32 	%r489, %r487, %r2507;
	and.b32  	%r490, %r65, 3;
	setp.eq.s32 	%p341, %r490, 0;
	mov.u32 	%r6461, %r7033;
	@%p341 bra 	$L__BB5_310;
	setp.ge.s32 	%p342, %r487, %r2506;
	setp.ge.s32 	%p343, %r66, %r2507;
	or.pred  	%p344, %p342, %p343;
	@%p344 bra 	$L__BB5_303;
	add.s32 	%r3419, %r488, %r7033;
	shl.b32 	%r3420, %r3419, 1;
	mov.u32 	%r3421, _ZZ14linear_forwardPfS_S_S_iiiE2Cs;
	add.s32 	%r3422, %r3421, %r3420;
	ld.shared.u16 	%rs233, [%r3422];
	// begin inline asm
	{  cvt.f32.f16 %f366, %rs233;}

	// end inline asm
	mul.wide.u32 	%rd474, %r66, 4;
	add.s64 	%rd475, %rd1966, %rd474;
	ld.global.f32 	%f369, [%rd475];
	add.f32 	%f367, %f366, %f369;
	// begin inline asm
	{  cvt.rn.f16.f32 %rs234, %f367;}

	// end inline asm
	st.shared.u16 	[%r3422], %rs234;
	// begin inline asm
	{  cvt.f32.f16 %f368, %rs234;}

	// end inline asm
	add.s32 	%r3423, %r66, %r489;
	mul.wide.s32 	%rd476, %r3423, 4;
	add.s64 	%rd477, %rd3, %rd476;
	st.global.f32 	[%rd477], %f368;
$L__BB5_303:
	setp.eq.s32 	%p345, %r490, 1;
	mov.u32 	%r6461, %r63;
	@%p345 bra 	$L__BB5_310;
	setp.ge.s32 	%p346, %r487, %r2506;
	setp.ge.s32 	%p347, %r67, %r2507;
	or.pred  	%p348, %p346, %p347;
	@%p348 bra 	$L__BB5_306;
	add.s32 	%r3424, %r488, %r63;
	shl.b32 	%r3425, %r3424, 1;
	mov.u32 	%r3426, _ZZ14linear_forwardPfS_S_S_iiiE2Cs;
	add.s32 	%r3427, %r3426, %r3425;
	ld.shared.u16 	%rs236, [%r3427];
	// begin inline asm
	{  cvt.f32.f16 %f370, %rs236;}

	// end inline asm
	ld.global.f32 	%f373, [%rd7];
	add.f32 	%f371, %f370, %f373;
	// begin inline asm
	{  cvt.rn.f16.f32 %rs237, %f371;}

	// end inline asm
	st.shared.u16 	[%r3427], %rs237;
	// begin inline asm
	{  cvt.f32.f16 %f372, %rs237;}

	// end inline asm
	add.s32 	%r3428, %r67, %r489;
	mul.wide.s32 	%rd478, %r3428, 4;
	add.s64 	%rd479, %rd3, %rd478;
	st.global.f32 	[%rd479], %f372;
$L__BB5_306:
	setp.eq.s32 	%p349, %r490, 2;
	mov.u32 	%r6461, %r68;
	@%p349 bra 	$L__BB5_310;
	setp.ge.s32 	%p350, %r487, %r2506;
	setp.ge.s32 	%p351, %r69, %r2507;
	or.pred  	%p352, %p350, %p351;
	@%p352 bra 	$L__BB5_309;
	add.s32 	%r3429, %r488, %r68;
	shl.b32 	%r3430, %r3429, 1;
	mov.u32 	%r3431, _ZZ14linear_forwardPfS_S_S_iiiE2Cs;
	add.s32 	%r3432, %r3431, %r3430;
	ld.shared.u16 	%rs239, [%r3432];
	// begin inline asm
	{  cvt.f32.f16 %f374, %rs239;}

	// end inline asm
	add.s64 	%rd481, %rd7, %rd180;
	ld.global.f32 	%f377, [%rd481];
	add.f32 	%f375, %f374, %f377;
	// begin inline asm
	{  cvt.rn.f16.f32 %rs240, %f375;}

	// end inline asm
	st.shared.u16 	[%r3432], %rs240;
	// begin inline asm
	{  cvt.f32.f16 %f376, %rs240;}

	// end inline asm
	add.s32 	%r3433, %r69, %r489;
	mul.wide.s32 	%rd482, %r3433, 4;
	add.s64 	%rd483, %rd3, %rd482;
	st.global.f32 	[%rd483], %f376;
$L__BB5_309:
	add.s32 	%r6461, %r68, %r57;
$L__BB5_310:
	setp.lt.u32 	%p353, %r64, 3;
	@%p353 bra 	$L__BB5_321;
	shl.b32 	%r3435, %r57, 1;
	mul.lo.s32 	%r3436, %r57, 3;
	add.s32 	%r6462, %r6461, %r2;
	add.s32 	%r6469, %r6462, %r57;
	add.s32 	%r6468, %r6469, %r489;
	add.s32 	%r6467, %r6462, %r3435;
	add.s32 	%r6463, %r6462, %r489;
	add.s32 	%r6466, %r6463, %r3435;
	add.s32 	%r6465, %r6462, %r3436;
	add.s32 	%r6464, %r6463, %r3436;
	mov.u32 	%r6470, _ZZ14linear_forwardPfS_S_S_iiiE2Cs;
	mul.wide.u32 	%rd500, %r57, 16;
	mov.u64 	%rd1914, %rd1966;
	mov.u32 	%r6471, %r6461;
$L__BB5_312:
	setp.ge.s32 	%p354, %r487, %r2506;
	setp.ge.s32 	%p355, %r6462, %r2507;
	or.pred  	%p356, %p354, %p355;
	@%p356 bra 	$L__BB5_314;
	mad.lo.s32 	%r3438, %r62, 352, %r6461;
	shl.b32 	%r3439, %r56, 5;
	add.s32 	%r3440, %r3438, %r3439;
	shl.b32 	%r3441, %r3440, 1;
	add.s32 	%r3442, %r6470, %r3441;
	ld.shared.u16 	%rs242, [%r3442];
	// begin inline asm
	{  cvt.f32.f16 %f378, %rs242;}

	// end inline asm
	add.s32 	%r3443, %r6461, %r2;
	mul.wide.u32 	%rd484, %r3443, 4;
	add.s64 	%rd485, %rd1914, %rd484;
	ld.global.f32 	%f381, [%rd485];
	add.f32 	%f379, %f378, %f381;
	// begin inline asm
	{  cvt.rn.f16.f32 %rs243, %f379;}

	// end inline asm
	st.shared.u16 	[%r3442], %rs243;
	// begin inline asm
	{  cvt.f32.f16 %f380, %rs243;}

	// end inline asm
	mul.wide.s32 	%rd486, %r6463, 4;
	add.s64 	%rd487, %rd3, %rd486;
	st.global.f32 	[%rd487], %f380;
$L__BB5_314:
	setp.ge.s32 	%p357, %r487, %r2506;
	setp.ge.s32 	%p358, %r6469, %r2507;
	or.pred  	%p359, %p357, %p358;
	@%p359 bra 	$L__BB5_316;
	add.s32 	%r3444, %r57, %r6461;
	mad.lo.s32 	%r3445, %r62, 352, %r3444;
	shl.b32 	%r3446, %r56, 5;
	add.s32 	%r3447, %r3445, %r3446;
	shl.b32 	%r3448, %r3447, 1;
	add.s32 	%r3449, %r6470, %r3448;
	ld.shared.u16 	%rs245, [%r3449];
	// begin inline asm
	{  cvt.f32.f16 %f382, %rs245;}

	// end inline asm
	add.s32 	%r3450, %r3444, %r2;
	mul.wide.u32 	%rd488, %r3450, 4;
	add.s64 	%rd489, %rd1914, %rd488;
	ld.global.f32 	%f385, [%rd489];
	add.f32 	%f383, %f382, %f385;
	// begin inline asm
	{  cvt.rn.f16.f32 %rs246, %f383;}

	// end inline asm
	st.shared.u16 	[%r3449], %rs246;
	// begin inline asm
	{  cvt.f32.f16 %f384, %rs246;}

	// end inline asm
	mul.wide.s32 	%rd490, %r6468, 4;
	add.s64 	%rd491, %rd3, %rd490;
	st.global.f32 	[%rd491], %f384;
$L__BB5_316:
	setp.ge.s32 	%p360, %r487, %r2506;
	add.s32 	%r512, %r6471, %r57;
	setp.ge.s32 	%p361, %r6467, %r2507;
	or.pred  	%p362, %p360, %p361;
	@%p362 bra 	$L__BB5_318;
	mad.lo.s32 	%r3451, %r62, 352, %r6461;
	shl.b32 	%r3452, %r56, 5;
	add.s32 	%r3453, %r3451, %r3452;
	add.s32 	%r3455, %r3453, %r3435;
	shl.b32 	%r3456, %r3455, 1;
	add.s32 	%r3457, %r6470, %r3456;
	ld.shared.u16 	%rs248, [%r3457];
	// begin inline asm
	{  cvt.f32.f16 %f386, %rs248;}

	// end inline asm
	add.s32 	%r3458, %r6461, %r2;
	add.s32 	%r3459, %r3458, %r3435;
	mul.wide.u32 	%rd492, %r3459, 4;
	add.s64 	%rd493, %rd1914, %rd492;
	ld.global.f32 	%f389, [%rd493];
	add.f32 	%f387, %f386, %f389;
	// begin inline asm
	{  cvt.rn.f16.f32 %rs249, %f387;}

	// end inline asm
	st.shared.u16 	[%r3457], %rs249;
	// begin inline asm
	{  cvt.f32.f16 %f388, %rs249;}

	// end inline asm
	mul.wide.s32 	%rd494, %r6466, 4;
	add.s64 	%rd495, %rd3, %rd494;
	st.global.f32 	[%rd495], %f388;
$L__BB5_318:
	setp.ge.s32 	%p363, %r487, %r2506;
	add.s32 	%r513, %r512, %r57;
	setp.ge.s32 	%p364, %r6465, %r2507;
	or.pred  	%p365, %p363, %p364;
	@%p365 bra 	$L__BB5_320;
	mad.lo.s32 	%r3460, %r62, 352, %r6461;
	shl.b32 	%r3461, %r56, 5;
	add.s32 	%r3462, %r3460, %r3461;
	add.s32 	%r3464, %r3462, %r3436;
	shl.b32 	%r3465, %r3464, 1;
	add.s32 	%r3466, %r6470, %r3465;
	ld.shared.u16 	%rs251, [%r3466];
	// begin inline asm
	{  cvt.f32.f16 %f390, %rs251;}

	// end inline asm
	add.s32 	%r3467, %r6461, %r2;
	add.s32 	%r3468, %r3467, %r3436;
	mul.wide.u32 	%rd496, %r3468, 4;
	add.s64 	%rd497, %rd1914, %rd496;
	ld.global.f32 	%f393, [%rd497];
	add.f32 	%f391, %f390, %f393;
	// begin inline asm
	{  cvt.rn.f16.f32 %rs252, %f391;}

	// end inline asm
	st.shared.u16 	[%r3466], %rs252;
	// begin inline asm
	{  cvt.f32.f16 %f392, %rs252;}

	// end inline asm
	mul.wide.s32 	%rd498, %r6464, 4;
	add.s64 	%rd499, %rd3, %rd498;
	st.global.f32 	[%rd499], %f392;
$L__BB5_320:
	add.s32 	%r3469, %r513, %r57;
	add.s32 	%r6471, %r3469, %r57;
	shl.b32 	%r3470, %r57, 3;
	add.s32 	%r6470, %r6470, %r3470;
	shl.b32 	%r3471, %r57, 2;
	add.s32 	%r6469, %r6469, %r3471;
	add.s64 	%rd1914, %rd1914, %rd500;
	add.s32 	%r6468, %r6468, %r3471;
	add.s32 	%r6467, %r6467, %r3471;
	add.s32 	%r6466, %r6466, %r3471;
	add.s32 	%r6465, %r6465, %r3471;
	add.s32 	%r6464, %r6464, %r3471;
	add.s32 	%r6463, %r6463, %r3471;
	add.s32 	%r6462, %r6462, %r3471;
	setp.lt.u32 	%p366, %r6471, 32;
	@%p366 bra 	$L__BB5_312;
$L__BB5_321:
	add.s32 	%r524, %r486, %r62;
	setp.gt.u32 	%p367, %r524, 63;
	@%p367 bra 	$L__BB5_1516;
	setp.gt.u32 	%p368, %r7033, 31;
	@%p368 bra 	$L__BB5_344;
	add.s32 	%r525, %r524, %r1;
	shl.b32 	%r526, %r524, 5;
	mul.lo.s32 	%r527, %r525, %r2507;
	and.b32  	%r528, %r65, 3;
	setp.eq.s32 	%p369, %r528, 0;
	mov.u32 	%r6472, %r7033;
	@%p369 bra 	$L__BB5_333;
	setp.ge.s32 	%p370, %r525, %r2506;
	setp.ge.s32 	%p371, %r66, %r2507;
	or.pred  	%p372, %p370, %p371;
	@%p372 bra 	$L__BB5_326;
	add.s32 	%r3474, %r526, %r7033;
	shl.b32 	%r3475, %r3474, 1;
	mov.u32 	%r3476, _ZZ14linear_forwardPfS_S_S_iiiE2Cs;
	add.s32 	%r3477, %r3476, %r3475;
	ld.shared.u16 	%rs254, [%r3477];
	// begin inline asm
	{  cvt.f32.f16 %f394, %rs254;}

	// end inline asm
	mul.wide.u32 	%rd501, %r66, 4;
	add.s64 	%rd502, %rd1966, %rd501;
	ld.global.f32 	%f397, [%rd502];
	add.f32 	%f395, %f394, %f397;
	// begin inline asm
	{  cvt.rn.f16.f32 %rs255, %f395;}

	// end inline asm
	st.shared.u16 	[%r3477], %rs255;
	// begin inline asm
	{  cvt.f32.f16 %f396, %rs255;}

	// end inline asm
	add.s32 	%r3478, %r66, %r527;
	mul.wide.s32 	%rd503, %r3478, 4;
	add.s64 	%rd504, %rd3, %rd503;
	st.global.f32 	[%rd504], %f396;
$L__BB5_326:
	setp.eq.s32 	%p373, %r528, 1;
	mov.u32 	%r6472, %r63;
	@%p373 bra 	$L__BB5_333;
	setp.ge.s32 	%p374, %r525, %r2506;
	setp.ge.s32 	%p375, %r67, %r2507;
	or.pred  	%p376, %p374, %p375;
	@%p376 bra 	$L__BB5_329;
	add.s32 	%r3479, %r526, %r63;
	shl.b32 	%r3480, %r3479, 1;
	mov.u32 	%r3481, _ZZ14linear_forwardPfS_S_S_iiiE2Cs;
	add.s32 	%r3482, %r3481, %r3480;
	ld.shared.u16 	%rs257, [%r3482];
	// begin inline asm
	{  cvt.f32.f16 %f398, %rs257;}

	// end inline asm
	ld.global.f32 	%f401, [%rd7];
	add.f32 	%f399, %f398, %f401;
	// begin inline asm
	{  cvt.rn.f16.f32 %rs258, %f399;}

	// end inline asm
	st.shared.u16 	[%r3482], %rs258;
	// begin inline asm
	{  cvt.f32.f16 %f400, %rs258;}

	// end inline asm
	add.s32 	%r3483, %r67, %r527;
	mul.wide.s32 	%rd505, %r3483, 4;
	add.s64 	%rd506, %rd3, %rd505;
	st.global.f32 	[%rd506], %f400;
$L__BB5_329:
	setp.eq.s32 	%p377, %r528, 2;
	mov.u32 	%r6472, %r68;
	@%p377 bra 	$L__BB5_333;
	setp.ge.s32 	%p378, %r525, %r2506;
	setp.ge.s32 	%p379, %r69, %r2507;
	or.pred  	%p380, %p378, %p379;
	@%p380 bra 	$L__BB5_332;
	add.s32 	%r3484, %r526, %r68;
	shl.b32 	%r3485, %r3484, 1;
	mov.u32 	%r3486, _ZZ14linear_forwardPfS_S_S_iiiE2Cs;
	add.s32 	%r3487, %r3486, %r3485;
	ld.shared.u16 	%rs260, [%r3487];
	// begin inline asm
	{  cvt.f32.f16 %f402, %rs260;}

	// end inline asm
	add.s64 	%rd508, %rd7, %rd180;
	ld.global.f32 	%f405, [%rd508];
	add.f32 	%f403, %f402, %f405;
	// begin inline asm
	{  cvt.rn.f16.f32 %rs261, %f403;}

	// end inline asm
	st.shared.u16 	[%r3487], %rs261;
	// begin inline asm
	{  cvt.f32.f16 %f404, %rs261;}

	// end inline asm
	add.s32 	%r3488, %r69, %r527;
	mul.wide.s32 	%rd509, %r3488, 4;
	add.s64 	%rd510, %rd3, %rd509;
	st.global.f32 	[%rd510], %f404;
$L__BB5_332:
	add.s32 	%r6472, %r68, %r57;
$L__BB5_333:
	setp.lt.u32 	%p381, %r64, 3;
	@%p381 bra 	$L__BB5_344;
	shl.b32 	%r3490, %r57, 1;
	mul.lo.s32 	%r3491, %r57, 3;
	add.s32 	%r6473, %r6472, %r2;
	add.s32 	%r6480, %r6473, %r57;
	add.s32 	%r6479, %r6480, %r527;
	add.s32 	%r6478, %r6473, %r3490;
	add.s32 	%r6474, %r6473, %r527;
	add.s32 	%r6477, %r6474, %r3490;
	add.s32 	%r6476, %r6473, %r3491;
	add.s32 	%r6475, %r6474, %r3491;
	mov.u32 	%r6481, _ZZ14linear_forwardPfS_S_S_iiiE2Cs;
	mul.wide.u32 	%rd527, %r57, 16;
	mov.u64 	%rd1915, %rd1966;
	mov.u32 	%r6482, %r6472;
$L__BB5_335:
	setp.ge.s32 	%p382, %r525, %r2506;
	setp.ge.s32 	%p383, %r6473, %r2507;
	or.pred  	%p384, %p382, %p383;
	@%p384 bra 	$L__BB5_337;
	mad.lo.s32 	%r3493, %r62, 384, %r6472;
	shl.b32 	%r3494, %r56, 5;
	add.s32 	%r3495, %r3493, %r3494;
	shl.b32 	%r3496, %r3495, 1;
	add.s32 	%r3497, %r6481, %r3496;
	ld.shared.u16 	%rs263, [%r3497];
	// begin inline asm
	{  cvt.f32.f16 %f406, %rs263;}

	// end inline asm
	add.s32 	%r3498, %r6472, %r2;
	mul.wide.u32 	%rd511, %r3498, 4;
	add.s64 	%rd512, %rd1915, %rd511;
	ld.global.f32 	%f409, [%rd512];
	add.f32 	%f407, %f406, %f409;
	// begin inline asm
	{  cvt.rn.f16.f32 %rs264, %f407;}

	// end inline asm
	st.shared.u16 	[%r3497], %rs264;
	// begin inline asm
	{  cvt.f32.f16 %f408, %rs264;}

	// end inline asm
	mul.wide.s32 	%rd513, %r6474, 4;
	add.s64 	%rd514, %rd3, %rd513;
	st.global.f32 	[%rd514], %f408;
$L__BB5_337:
	setp.ge.s32 	%p385, %r525, %r2506;
	setp.ge.s32 	%p386, %r6480, %r2507;
	or.pred  	%p387, %p385, %p386;
	@%p387 bra 	$L__BB5_339;
	add.s32 	%r3499, %r57, %r6472;
	mad.lo.s32 	%r3500, %r62, 384, %r3499;
	shl.b32 	%r3501, %r56, 5;
	add.s32 	%r3502, %r3500, %r3501;
	shl.b32 	%r3503, %r3502, 1;
	add.s32 	%r3504, %r6481, %r3503;
	ld.shared.u16 	%rs266, [%r3504];
	// begin inline asm
	{  cvt.f32.f16 %f410, %rs266;}

	// end inline asm
	add.s32 	%r3505, %r3499, %r2;
	mul.wide.u32 	%rd515, %r3505, 4;
	add.s64 	%rd516, %rd1915, %rd515;
	ld.global.f32 	%f413, [%rd516];
	add.f32 	%f411, %f410, %f413;
	// begin inline asm
	{  cvt.rn.f16.f32 %rs267, %f411;}

	// end inline asm
	st.shared.u16 	[%r3504], %rs267;
	// begin inline asm
	{  cvt.f32.f16 %f412, %rs267;}

	// end inline asm
	mul.wide.s32 	%rd517, %r6479, 4;
	add.s64 	%rd518, %rd3, %rd517;
	st.global.f32 	[%rd518], %f412;
$L__BB5_339:
	setp.ge.s32 	%p388, %r525, %r2506;
	add.s32 	%r550, %r6482, %r57;
	setp.ge.s32 	%p389, %r6478, %r2507;
	or.pred  	%p390, %p388, %p389;
	@%p390 bra 	$L__BB5_341;
	mad.lo.s32 	%r3506, %r62, 384, %r6472;
	shl.b32 	%r3507, %r56, 5;
	add.s32 	%r3508, %r3506, %r3507;
	add.s32 	%r3510, %r3508, %r3490;
	shl.b32 	%r3511, %r3510, 1;
	add.s32 	%r3512, %r6481, %r3511;
	ld.shared.u16 	%rs269, [%r3512];
	// begin inline asm
	{  cvt.f32.f16 %f414, %rs269;}

	// end inline asm
	add.s32 	%r3513, %r6472, %r2;
	add.s32 	%r3514, %r3513, %r3490;
	mul.wide.u32 	%rd519, %r3514, 4;
	add.s64 	%rd520, %rd1915, %rd519;
	ld.global.f32 	%f417, [%rd520];
	add.f32 	%f415, %f414, %f417;
	// begin inline asm
	{  cvt.rn.f16.f32 %rs270, %f415;}

	// end inline asm
	st.shared.u16 	[%r3512], %rs270;
	// begin inline asm
	{  cvt.f32.f16 %f416, %rs270;}

	// end inline asm
	mul.wide.s32 	%rd521, %r6477, 4;
	add.s64 	%rd522, %rd3, %rd521;
	st.global.f32 	[%rd522], %f416;
$L__BB5_341:
	setp.ge.s32 	%p391, %r525, %r2506;
	add.s32 	%r551, %r550, %r57;
	setp.ge.s32 	%p392, %r6476, %r2507;
	or.pred  	%p393, %p391, %p392;
	@%p393 bra 	$L__BB5_343;
	mad.lo.s32 	%r3515, %r62, 384, %r6472;
	shl.b32 	%r3516, %r56, 5;
	add.s32 	%r3517, %r3515, %r3516;
	add.s32 	%r3519, %r3517, %r3491;
	shl.b32 	%r3520, %r3519, 1;
	add.s32 	%r3521, %r6481, %r3520;
	ld.shared.u16 	%rs272, [%r3521];
	// begin inline asm
	{  cvt.f32.f16 %f418, %rs272;}

	// end inline asm
	add.s32 	%r3522, %r6472, %r2;
	add.s32 	%r3523, %r3522, %r3491;
	mul.wide.u32 	%rd523, %r3523, 4;
	add.s64 	%rd524, %rd1915, %rd523;
	ld.global.f32 	%f421, [%rd524];
	add.f32 	%f419, %f418, %f421;
	// begin inline asm
	{  cvt.rn.f16.f32 %rs273, %f419;}

	// end inline asm
	st.shared.u16 	[%r3521], %rs273;
	// begin inline asm
	{  cvt.f32.f16 %f420, %rs273;}

	// end inline asm
	mul.wide.s32 	%rd525, %r6475, 4;
	add.s64 	%rd526, %rd3, %rd525;
	st.global.f32 	[%rd526], %f420;
$L__BB5_343:
	add.s32 	%r3524, %r551, %r57;
	add.s32 	%r6482, %r3524, %r57;
	shl.b32 	%r3525, %r57, 3;
	add.s32 	%r6481, %r6481, %r3525;
	shl.b32 	%r3526, %r57, 2;
	add.s32 	%r6480, %r6480, %r3526;
	add.s64 	%rd1915, %rd1915, %rd527;
	add.s32 	%r6479, %r6479, %r3526;
	add.s32 	%r6478, %r6478, %r3526;
	add.s32 	%r6477, %r6477, %r3526;
	add.s32 	%r6476, %r6476, %r3526;
	add.s32 	%r6475, %r6475, %r3526;
	add.s32 	%r6474, %r6474, %r3526;
	add.s32 	%r6473, %r6473, %r3526;
	setp.lt.u32 	%p394, %r6482, 32;
	@%p394 bra 	$L__BB5_335;
$L__BB5_344:
	add.s32 	%r562, %r524, %r62;
	setp.gt.u32 	%p395, %r562, 63;
	@%p395 bra 	$L__BB5_1516;
	setp.gt.u32 	%p396, %r7033, 31;
	@%p396 bra 	$L__BB5_367;
	add.s32 	%r563, %r562, %r1;
	shl.b32 	%r564, %r562, 5;
	mul.lo.s32 	%r565, %r563, %r2507;
	and.b32  	%r566, %r65, 3;
	setp.eq.s32 	%p397, %r566, 0;
	mov.u32 	%r6483, %r7033;
	@%p397 bra 	$L__BB5_356;
	setp.ge.s32 	%p398, %r563, %r2506;
	setp.ge.s32 	%p399, %r66, %r2507;
	or.pred  	%p400, %p398, %p399;
	@%p400 bra 	$L__BB5_349;
	add.s32 	%r3529, %r564, %r7033;
	shl.b32 	%r3530, %r3529, 1;
	mov.u32 	%r3531, _ZZ14linear_forwardPfS_S_S_iiiE2Cs;
	add.s32 	%r3532, %r3531, %r3530;
	ld.shared.u16 	%rs275, [%r3532];
	// begin inline asm
	{  cvt.f32.f16 %f422, %rs275;}

	// end inline asm
	mul.wide.u32 	%rd528, %r66, 4;
	add.s64 	%rd529, %rd1966, %rd528;
	ld.global.f32 	%f425, [%rd529];
	add.f32 	%f423, %f422, %f425;
	// begin inline asm
	{  cvt.rn.f16.f32 %rs276, %f423;}

	// end inline asm
	st.shared.u16 	[%r3532], %rs276;
	// begin inline asm
	{  cvt.f32.f16 %f424, %rs276;}

	// end inline asm
	add.s32 	%r3533, %r66, %r565;
	mul.wide.s32 	%rd530, %r3533, 4;
	add.s64 	%rd531, %rd3, %rd530;
	st.global.f32 	[%rd531], %f424;
$L__BB5_349:
	setp.eq.s32 	%p401, %r566, 1;
	mov.u32 	%r6483, %r63;
	@%p401 bra 	$L__BB5_356;
	setp.ge.s32 	%p402, %r563, %r2506;
	setp.ge.s32 	%p403, %r67, %r2507;
	or.pred  	%p404, %p402, %p403;
	@%p404 bra 	$L__BB5_352;
	add.s32 	%r3534, %r564, %r63;
	shl.b32 	%r3535, %r3534, 1;
	mov.u32 	%r3536, _ZZ14linear_forwardPfS_S_S_iiiE2Cs;
	add.s32 	%r3537, %r3536, %r3535;
	ld.shared.u16 	%rs278, [%r3537];
	// begin inline asm
	{  cvt.f32.f16 %f426, %rs278;}

	// end inline asm
	ld.global.f32 	%f429, [%rd7];
	add.f32 	%f427, %f426, %f429;
	// begin inline asm
	{  cvt.rn.f16.f32 %rs279, %f427;}

	// end inline asm
	st.shared.u16 	[%r3537], %rs279;
	// begin inline asm
	{  cvt.f32.f16 %f428, %rs279;}

	// end inline asm
	add.s32 	%r3538, %r67, %r565;
	mul.wide.s32 	%rd532, %r3538, 4;
	add.s64 	%rd533, %rd3, %rd532;
	st.global.f32 	[%rd533], %f428;
$L__BB5_352:
	setp.eq.s32 	%p405, %r566, 2;
	mov.u32 	%r6483, %r68;
	@%p405 bra 	$L__BB5_356;
	setp.ge.s32 	%p406, %r563, %r2506;
	setp.ge.s32 	%p407, %r69, %r2507;
	or.pred  	%p408, %p406, %p407;
	@%p408 bra 	$L__BB5_355;
	add.s32 	%r3539, %r564, %r68;
	shl.b32 	%r3540, %r3539, 1;
	mov.u32 	%r3541, _ZZ14linear_forwardPfS_S_S_iiiE2Cs;
	add.s32 	%r3542, %r3541, %r3540;
	ld.shared.u16 	%rs281, [%r3542];
	// begin inline asm
	{  cvt.f32.f16 %f430, %rs281;}

	// end inline asm
	add.s64 	%rd535, %rd7, %rd180;
	ld.global.f32 	%f433, [%rd535];
	add.f32 	%f431, %f430, %f433;
	// begin inline asm
	{  cvt.rn.f16.f32 %rs282, %f431;}

	// end inline asm
	st.shared.u16 	[%r3542], %rs282;
	// begin inline asm
	{  cvt.f32.f16 %f432, %rs282;}

	// end inline asm
	add.s32 	%r3543, %r69, %r565;
	mul.wide.s32 	%rd536, %r3543, 4;
	add.s64 	%rd537, %rd3, %rd536;
	st.global.f32 	[%rd537], %f432;
$L__BB5_355:
	add.s32 	%r6483, %r68, %r57;
$L__BB5_356:
	setp.lt.u32 	%p409, %r64, 3;
	@%p409 bra 	$L__BB5_367;
	shl.b32 	%r3545, %r57, 1;
	mul.lo.s32 	%r3546, %r57, 3;
	add.s32 	%r6484, %r6483, %r2;
	add.s32 	%r6491, %r6484, %r57;
	add.s32 	%r6490, %r6491, %r565;
	add.s32 	%r6489, %r6484, %r3545;
	add.s32 	%r6485, %r6484, %r565;
	add.s32 	%r6488, %r6485, %r3545;
	add.s32 	%r6487, %r6484, %r3546;
	add.s32 	%r6486, %r6485, %r3546;
	mov.u32 	%r6492, _ZZ14linear_forwardPfS_S_S_iiiE2Cs;
	mul.wide.u32 	%rd554, %r57, 16;
	mov.u64 	%rd1916, %rd1966;
	mov.u32 	%r6493, %r6483;
$L__BB5_358:
	setp.ge.s32 	%p410, %r563, %r2506;
	setp.ge.s32 	%p411, %r6484, %r2507;
	or.pred  	%p412, %p410, %p411;
	@%p412 bra 	$L__BB5_360;
	mad.lo.s32 	%r3548, %r62, 416, %r6483;
	shl.b32 	%r3549, %r56, 5;
	add.s32 	%r3550, %r3548, %r3549;
	shl.b32 	%r3551, %r3550, 1;
	add.s32 	%r3552, %r6492, %r3551;
	ld.shared.u16 	%rs284, [%r3552];
	// begin inline asm
	{  cvt.f32.f16 %f434, %rs284;}

	// end inline asm
	add.s32 	%r3553, %r6483, %r2;
	mul.wide.u32 	%rd538, %r3553, 4;
	add.s64 	%rd539, %rd1916, %rd538;
	ld.global.f32 	%f437, [%rd539];
	add.f32 	%f435, %f434, %f437;
	// begin inline asm
	{  cvt.rn.f16.f32 %rs285, %f435;}

	// end inline asm
	st.shared.u16 	[%r3552], %rs285;
	// begin inline asm
	{  cvt.f32.f16 %f436, %rs285;}

	// end inline asm
	mul.wide.s32 	%rd540, %r6485, 4;
	add.s64 	%rd541, %rd3, %rd540;
	st.global.f32 	[%rd541], %f436;
$L__BB5_360:
	setp.ge.s32 	%p413, %r563, %r2506;
	setp.ge.s32 	%p414, %r6491, %r2507;
	or.pred  	%p415, %p413, %p414;
	@%p415 bra 	$L__BB5_362;
	add.s32 	%r3554, %r57, %r6483;
	mad.lo.s32 	%r3555, %r62, 416, %r3554;
	shl.b32 	%r3556, %r56, 5;
	add.s32 	%r3557, %r3555, %r3556;
	shl.b32 	%r3558, %r3557, 1;
	add.s32 	%r3559, %r6492, %r3558;
	ld.shared.u16 	%rs287, [%r3559];
	// begin inline asm
	{  cvt.f32.f16 %f438, %rs287;}

	// end inline asm
	add.s32 	%r3560, %r3554, %r2;
	mul.wide.u32 	%rd542, %r3560, 4;
	add.s64 	%rd543, %rd1916, %rd542;
	ld.global.f32 	%f441, [%rd543];
	add.f32 	%f439, %f438, %f441;
	// begin inline asm
	{  cvt.rn.f16.f32 %rs288, %f439;}

	// end inline asm
	st.shared.u16 	[%r3559], %rs288;
	// begin inline asm
	{  cvt.f32.f16 %f440, %rs288;}

	// end inline asm
	mul.wide.s32 	%rd544, %r6490, 4;
	add.s64 	%rd545, %rd3, %rd544;
	st.global.f32 	[%rd545], %f440;
$L__BB5_362:
	setp.ge.s32 	%p416, %r563, %r2506;
	add.s32 	%r588, %r6493, %r57;
	setp.ge.s32 	%p417, %r6489, %r2507;
	or.pred  	%p418, %p416, %p417;
	@%p418 bra 	$L__BB5_364;
	mad.lo.s32 	%r3561, %r62, 416, %r6483;
	shl.b32 	%r3562, %r56, 5;
	add.s32 	%r3563, %r3561, %r3562;
	add.s32 	%r3565, %r3563, %r3545;
	shl.b32 	%r3566, %r3565, 1;
	add.s32 	%r3567, %r6492, %r3566;
	ld.shared.u16 	%rs290, [%r3567];
	// begin inline asm
	{  cvt.f32.f16 %f442, %rs290;}

	// end inline asm
	add.s32 	%r3568, %r6483, %r2;
	add.s32 	%r3569, %r3568, %r3545;
	mul.wide.u32 	%rd546, %r3569, 4;
	add.s64 	%rd547, %rd1916, %rd546;
	ld.global.f32 	%f445, [%rd547];
	add.f32 	%f443, %f442, %f445;
	// begin inline asm
	{  cvt.rn.f16.f32 %rs291, %f443;}

	// end inline asm
	st.shared.u16 	[%r3567], %rs291;
	// begin inline asm
	{  cvt.f32.f16 %f444, %rs291;}

	// end inline asm
	mul.wide.s32 	%rd548, %r6488, 4;
	add.s64 	%rd549, %rd3, %rd548;
	st.global.f32 	[%rd549], %f444;
$L__BB5_364:
	setp.ge.s32 	%p419, %r563, %r2506;
	add.s32 	%r589, %r588, %r57;
	setp.ge.s32 	%p420, %r6487, %r2507;
	or.pred  	%p421, %p419, %p420;
	@%p421 bra 	$L__BB5_366;
	mad.lo.s32 	%r3570, %r62, 416, %r6483;
	shl.b32 	%r3571, %r56, 5;
	add.s32 	%r3572, %r3570, %r3571;
	add.s32 	%r3574, %r3572, %r3546;
	shl.b32 	%r3575, %r3574, 1;
	add.s32 	%r3576, %r6492, %r3575;
	ld.shared.u16 	%rs293, [%r3576];
	// begin inline asm
	{  cvt.f32.f16 %f446, %rs293;}

	// end inline asm
	add.s32 	%r3577, %r6483, %r2;
	add.s32 	%r3578, %r3577, %r3546;
	mul.wide.u32 	%rd550, %r3578, 4;
	add.s64 	%rd551, %rd1916, %rd550;
	ld.global.f32 	%f449, [%rd551];
	add.f32 	%f447, %f446, %f449;
	// begin inline asm
	{  cvt.rn.f16.f32 %rs294, %f447;}

	// end inline asm
	st.shared.u16 	[%r3576], %rs294;
	// begin inline asm
	{  cvt.f32.f16 %f448, %rs294;}

	// end inline asm
	mul.wide.s32 	%rd552, %r6486, 4;
	add.s64 	%rd553, %rd3, %rd552;
	st.global.f32 	[%rd553], %f448;
$L__BB5_366:
	add.s32 	%r3579, %r589, %r57;
	add.s32 	%r6493, %r3579, %r57;
	shl.b32 	%r3580, %r57, 3;
	add.s32 	%r6492, %r6492, %r3580;
	shl.b32 	%r3581, %r57, 2;
	add.s32 	%r6491, %r6491, %r3581;
	add.s64 	%rd1916, %rd1916, %rd554;
	add.s32 	%r6490, %r6490, %r3581;
	add.s32 	%r6489, %r6489, %r3581;
	add.s32 	%r6488, %r6488, %r3581;
	add.s32 	%r6487, %r6487, %r3581;
	add.s32 	%r6486, %r6486, %r3581;
	add.s32 	%r6485, %r6485, %r3581;
	add.s32 	%r6484, %r6484, %r3581;
	setp.lt.u32 	%p422, %r6493, 32;
	@%p422 bra 	$L__BB5_358;
$L__BB5_367:
	add.s32 	%r600, %r562, %r62;
	setp.gt.u32 	%p423, %r600, 63;
	@%p423 bra 	$L__BB5_1516;
	setp.gt.u32 	%p424, %r7033, 31;
	@%p424 bra 	$L__BB5_390;
	add.s32 	%r601, %r600, %r1;
	shl.b32 	%r602, %r600, 5;
	mul.lo.s32 	%r603, %r601, %r2507;
	and.b32  	%r604, %r65, 3;
	setp.eq.s32 	%p425, %r604, 0;
	mov.u32 	%r6494, %r7033;
	@%p425 bra 	$L__BB5_379;
	setp.ge.s32 	%p426, %r601, %r2506;
	setp.ge.s32 	%p427, %r66, %r2507;
	or.pred  	%p428, %p426, %p427;
	@%p428 bra 	$L__BB5_372;
	add.s32 	%r3584, %r602, %r7033;
	shl.b32 	%r3585, %r3584, 1;
	mov.u32 	%r3586, _ZZ14linear_forwardPfS_S_S_iiiE2Cs;
	add.s32 	%r3587, %r3586, %r3585;
	ld.shared.u16 	%rs296, [%r3587];
	// begin inline asm
	{  cvt.f32.f16 %f450, %rs296;}

	// end inline asm
	mul.wide.u32 	%rd555, %r66, 4;
	add.s64 	%rd556, %rd1966, %rd555;
	ld.global.f32 	%f453, [%rd556];
	add.f32 	%f451, %f450, %f453;
	// begin inline asm
	{  cvt.rn.f16.f32 %rs297, %f451;}

	// end inline asm
	st.shared.u16 	[%r3587], %rs297;
	// begin inline asm
	{  cvt.f32.f16 %f452, %rs297;}

	// end inline asm
	add.s32 	%r3588, %r66, %r603;
	mul.wide.s32 	%rd557, %r3588, 4;
	add.s64 	%rd558, %rd3, %rd557;
	st.global.f32 	[%rd558], %f452;
$L__BB5_372:
	setp.eq.s32 	%p429, %r604, 1;
	mov.u32 	%r6494, %r63;
	@%p429 bra 	$L__BB5_379;
	setp.ge.s32 	%p430, %r601, %r2506;
	setp.ge.s32 	%p431, %r67, %r2507;
	or.pred  	%p432, %p430, %p431;
	@%p432 bra 	$L__BB5_375;
	add.s32 	%r3589, %r602, %r63;
	shl.b32 	%r3590, %r3589, 1;
	mov.u32 	%r3591, _ZZ14linear_forwardPfS_S_S_iiiE2Cs;
	add.s32 	%r3592, %r3591, %r3590;
	ld.shared.u16 	%rs299, [%r3592];
	// begin inline asm
	{  cvt.f32.f16 %f454, %rs299;}

	// end inline asm
	ld.global.f32 	%f457, [%rd7];
	add.f32 	%f455, %f454, %f457;
	// begin inline asm
	{  cvt.rn.f16.f32 %rs300, %f455;}

	// end inline asm
	st.shared.u16 	[%r3592], %rs300;
	// begin inline asm
	{  cvt.f32.f16 %f456, %rs300;}

	// end inline asm
	add.s32 	%r3593, %r67, %r603;
	mul.wide.s32 	%rd559, %r3593, 4;
	add.s64 	%rd560, %rd3, %rd559;
	st.global.f32 	[%rd560], %f456;
$L__BB5_375:
	setp.eq.s32 	%p433, %r604, 2;
	mov.u32 	%r6494, %r68;
	@%p433 bra 	$L__BB5_379;
	setp.ge.s32 	%p434, %r601, %r2506;
	setp.ge.s32 	%p435, %r69, %r2507;
	or.pred  	%p436, %p434, %p435;
	@%p436 bra 	$L__BB5_378;
	add.s32 	%r3594, %r602, %r68;
	shl.b32 	%r3595, %r3594, 1;
	mov.u32 	%r3596, _ZZ14linear_forwardPfS_S_S_iiiE2Cs;
	add.s32 	%r3597, %r3596, %r3595;
	ld.shared.u16 	%rs302, [%r3597];
	// begin inline asm
	{  cvt.f32.f16 %f458, %rs302;}

	// end inline asm
	add.s64 	%rd562, %rd7, %rd180;
	ld.global.f32 	%f461, [%rd562];
	add.f32 	%f459, %f458, %f461;
	// begin inline asm
	{  cvt.rn.f16.f32 %rs303, %f459;}

	// end inline asm
	st.shared.u16 	[%r3597], %rs303;
	// begin inline asm
	{  cvt.f32.f16 %f460, %rs303;}

	// end inline asm
	add.s32 	%r3598, %r69, %r603;
	mul.wide.s32 	%rd563, %r3598, 4;
	add.s64 	%rd564, %rd3, %rd563;
	st.global.f32 	[%rd564], %f460;
$L__BB5_378:
	add.s32 	%r6494, %r68, %r57;
$L__BB5_379:
	setp.lt.u32 	%p437, %r64, 3;
	@%p437 bra 	$L__BB5_390;
	shl.b32 	%r3600, %r57, 1;
	mul.lo.s32 	%r3601, %r57, 3;
	add.s32 	%r6495, %r6494, %r2;
	add.s32 	%r6502, %r6495, %r57;
	add.s32 	%r6501, %r6502, %r603;
	add.s32 	%r6500, %r6495, %r3600;
	add.s32 	%r6496, %r6495, %r603;
	add.s32 	%r6499, %r6496, %r3600;
	add.s32 	%r6498, %r6495, %r3601;
	add.s32 	%r6497, %r6496, %r3601;
	mov.u32 	%r6503, _ZZ14linear_forwardPfS_S_S_iiiE2Cs;
	mul.wide.u32 	%rd581, %r57, 16;
	mov.u64 	%rd1917, %rd1966;
	mov.u32 	%r6504, %r6494;
$L__BB5_381:
	setp.ge.s32 	%p438, %r601, %r2506;
	setp.ge.s32 	%p439, %r6495, %r2507;
	or.pred  	%p440, %p438, %p439;
	@%p440 bra 	$L__BB5_383;
	mad.lo.s32 	%r3603, %r62, 448, %r6494;
	shl.b32 	%r3604, %r56, 5;
	add.s32 	%r3605, %r3603, %r3604;
	shl.b32 	%r3606, %r3605, 1;
	add.s32 	%r3607, %r6503, %r3606;
	ld.shared.u16 	%rs305, [%r3607];
	// begin inline asm
	{  cvt.f32.f16 %f462, %rs305;}

	// end inline asm
	add.s32 	%r3608, %r6494, %r2;
	mul.wide.u32 	%rd565, %r3608, 4;
	add.s64 	%rd566, %rd1917, %rd565;
	ld.global.f32 	%f465, [%rd566];
	add.f32 	%f463, %f462, %f465;
	// begin inline asm
	{  cvt.rn.f16.f32 %rs306, %f463;}

	// end inline asm
	st.shared.u16 	[%r3607], %rs306;
	// begin inline asm
	{  cvt.f32.f16 %f464, %rs306;}

	// end inline asm
	mul.wide.s32 	%rd567, %r6496, 4;
	add.s64 	%rd568, %rd3, %rd567;
	st.global.f32 	[%rd568], %f464;
$L__BB5_383:
	setp.ge.s32 	%p441, %r601, %r2506;
	setp.ge.s32 	%p442, %r6502, %r2507;
	or.pred  	%p443, %p441, %p442;
	@%p443 bra 	$L__BB5_385;
	add.s32 	%r3609, %r57, %r6494;
	mad.lo.s32 	%r3610, %r62, 448, %r3609;
	shl.b32 	%r3611, %r56, 5;
	add.s32 	%r3612, %r3610, %r3611;
	shl.b32 	%r3613, %r3612, 1;
	add.s32 	%r3614, %r6503, %r3613;
	ld.shared.u16 	%rs308, [%r3614];
	// begin inline asm
	{  cvt.f32.f16 %f466, %rs308;}

	// end inline asm
	add.s32 	%r3615, %r3609, %r2;
	mul.wide.u32 	%rd569, %r3615, 4;
	add.s64 	%rd570, %rd1917, %rd569;
	ld.global.f32 	%f469, [%rd570];
	add.f32 	%f467, %f466, %f469;
	// begin inline asm
	{  cvt.rn.f16.f32 %rs309, %f467;}

	// end inline asm
	st.shared.u16 	[%r3614], %rs309;
	// begin inline asm
	{  cvt.f32.f16 %f468, %rs309;}

	// end inline asm
	mul.wide.s32 	%rd571, %r6501, 4;
	add.s64 	%rd572, %rd3, %rd571;
	st.global.f32 	[%rd572], %f468;
$L__BB5_385:
	setp.ge.s32 	%p444, %r601, %r2506;
	add.s32 	%r626, %r6504, %r57;
	setp.ge.s32 	%p445, %r6500, %r2507;
	or.pred  	%p446, %p444, %p445;
	@%p446 bra 	$L__BB5_387;
	mad.lo.s32 	%r3616, %r62, 448, %r6494;
	shl.b32 	%r3617, %r56, 5;
	add.s32 	%r3618, %r3616, %r3617;
	add.s32 	%r3620, %r3618, %r3600;
	shl.b32 	%r3621, %r3620, 1;
	add.s32 	%r3622, %r6503, %r3621;
	ld.shared.u16 	%rs311, [%r3622];
	// begin inline asm
	{  cvt.f32.f16 %f470, %rs311;}

	// end inline asm
	add.s32 	%r3623, %r6494, %r2;
	add.s32 	%r3624, %r3623, %r3600;
	mul.wide.u32 	%rd573, %r3624, 4;
	add.s64 	%rd574, %rd1917, %rd573;
	ld.global.f32 	%f473, [%rd574];
	add.f32 	%f471, %f470, %f473;
	// begin inline asm
	{  cvt.rn.f16.f32 %rs312, %f471;}

	// end inline asm
	st.shared.u16 	[%r3622], %rs312;
	// begin inline asm
	{  cvt.f32.f16 %f472, %rs312;}

	// end inline asm
	mul.wide.s32 	%rd575, %r6499, 4;
	add.s64 	%rd576, %rd3, %rd575;
	st.global.f32 	[%rd576], %f472;
$L__BB5_387:
	setp.ge.s32 	%p447, %r601, %r2506;
	add.s32 	%r627, %r626, %r57;
	setp.ge.s32 	%p448, %r6498, %r2507;
	or.pred  	%p449, %p447, %p448;
	@%p449 bra 	$L__BB5_389;
	mad.lo.s32 	%r3625, %r62, 448, %r6494;
	shl.b32 	%r3626, %r56, 5;
	add.s32 	%r3627, %r3625, %r3626;
	add.s32 	%r3629, %r3627, %r3601;
	shl.b32 	%r3630, %r3629, 1;
	add.s32 	%r3631, %r6503, %r3630;
	ld.shared.u16 	%rs314, [%r3631];
	// begin inline asm
	{  cvt.f32.f16 %f474, %rs314;}

	// end inline asm
	add.s32 	%r3632, %r6494, %r2;
	add.s32 	%r3633, %r3632, %r3601;
	mul.wide.u32 	%rd577, %r3633, 4;
	add.s64 	%rd578, %rd1917, %rd577;
	ld.global.f32 	%f477, [%rd578];
	add.f32 	%f475, %f474, %f477;
	// begin inline asm
	{  cvt.rn.f16.f32 %rs315, %f475;}

	// end inline asm
	st.shared.u16 	[%r3631], %rs315;
	// begin inline asm
	{  cvt.f32.f16 %f476, %rs315;}

	// end inline asm
	mul.wide.s32 	%rd579, %r6497, 4;
	add.s64 	%rd580, %rd3, %rd579;
	st.global.f32 	[%rd580], %f476;
$L__BB5_389:
	add.s32 	%r3634, %r627, %r57;
	add.s32 	%r6504, %r3634, %r57;
	shl.b32 	%r3635, %r57, 3;
	add.s32 	%r6503, %r6503, %r3635;
	shl.b32 	%r3636, %r57, 2;
	add.s32 	%r6502, %r6502, %r3636;
	add.s64 	%rd1917, %rd1917, %rd581;
	add.s32 	%r6501, %r6501, %r3636;
	add.s32 	%r6500, %r6500, %r3636;
	add.s32 	%r6499, %r6499, %r3636;
	add.s32 	%r6498, %r6498, %r3636;
	add.s32 	%r6497, %r6497, %r3636;
	add.s32 	%r6496, %r6496, %r3636;
	add.s32 	%r6495, %r6495, %r3636;
	setp.lt.u32 	%p450, %r6504, 32;
	@%p450 bra 	$L__BB5_381;
$L__BB5_390:
	add.s32 	%r638, %r600, %r62;
	setp.gt.u32 	%p451, %r638, 63;
	@%p451 bra 	$L__BB5_1516;
	setp.gt.u32 	%p452, %r7033, 31;
	@%p452 bra 	$L__BB5_413;
	add.s32 	%r639, %r638, %r1;
	shl.b32 	%r640, %r638, 5;
	mul.lo.s32 	%r641, %r639, %r2507;
	and.b32  	%r642, %r65, 3;
	setp.eq.s32 	%p453, %r642, 0;
	mov.u32 	%r6505, %r7033;
	@%p453 bra 	$L__BB5_402;
	setp.ge.s32 	%p454, %r639, %r2506;
	setp.ge.s32 	%p455, %r66, %r2507;
	or.pred  	%p456, %p454, %p455;
	@%p456 bra 	$L__BB5_395;
	add.s32 	%r3639, %r640, %r7033;
	shl.b32 	%r3640, %r3639, 1;
	mov.u32 	%r3641, _ZZ14linear_forwardPfS_S_S_iiiE2Cs;
	add.s32 	%r3642, %r3641, %r3640;
	ld.shared.u16 	%rs317, [%r3642];
	// begin inline asm
	{  cvt.f32.f16 %f478, %rs317;}

	// end inline asm
	mul.wide.u32 	%rd582, %r66, 4;
	add.s64 	%rd583, %rd1966, %rd582;
	ld.global.f32 	%f481, [%rd583];
	add.f32 	%f479, %f478, %f481;
	// begin inline asm
	{  cvt.rn.f16.f32 %rs318, %f479;}

	// end inline asm
	st.shared.u16 	[%r3642], %rs318;
	// begin inline asm
	{  cvt.f32.f16 %f480, %rs318;}

	// end inline asm
	add.s32 	%r3643, %r66, %r641;
	mul.wide.s32 	%rd584, %r3643, 4;
	add.s64 	%rd585, %rd3, %rd584;
	st.global.f32 	[%rd585], %f480;
$L__BB5_395:
	setp.eq.s32 	%p457, %r642, 1;
	mov.u32 	%r6505, %r63;
	@%p457 bra 	$L__BB5_402;
	setp.ge.s32 	%p458, %r639, %r2506;
	setp.ge.s32 	%p459, %r67, %r2507;
	or.pred  	%p460, %p458, %p459;
	@%p460 bra 	$L__BB5_398;
	add.s32 	%r3644, %r640, %r63;
	shl.b32 	%r3645, %r3644, 1;
	mov.u32 	%r3646, _ZZ14linear_forwardPfS_S_S_iiiE2Cs;
	add.s32 	%r3647, %r3646, %r3645;
	ld.shared.u16 	%rs320, [%r3647];
	// begin inline asm
	{  cvt.f32.f16 %f482, %rs320;}

	// end inline asm
	ld.global.f32 	%f485, [%rd7];
	add.f32 	%f483, %f482, %f485;
	// begin inline asm
	{  cvt.rn.f16.f32 %rs321, %f483;}

	// end inline asm
	st.shared.u16 	[%r3647], %rs321;
	// begin inline asm
	{  cvt.f32.f16 %f484, %rs321;}

	// end inline asm
	add.s32 	%r3648, %r67, %r641;
	mul.wide.s32 	%rd586, %r3648, 4;
	add.s64 	%rd587, %rd3, %rd586;
	st.global.f32 	[%rd587], %f484;
$L__BB5_398:
	setp.eq.s32 	%p461, %r642, 2;
	mov.u32 	%r6505, %r68;
	@%p461 bra 	$L__BB5_402;
	setp.ge.s32 	%p462, %r639, %r2506;
	setp.ge.s32 	%p463, %r69, %r2507;
	or.pred  	%p464, %p462, %p463;
	@%p464 bra 	$L__BB5_401;
	add.s32 	%r3649, %r640, %r68;
	shl.b32 	%r3650, %r3649, 1;
	mov.u32 	%r3651, _ZZ14linear_forwardPfS_S_S_iiiE2Cs;
	add.s32 	%r3652, %r3651, %r3650;
	ld.shared.u16 	%rs323, [%r3652];
	// begin inline asm
	{  cvt.f32.f16 %f486, %rs323;}

	// end inline asm
	add.s64 	%rd589, %rd7, %rd180;
	ld.global.f32 	%f489, [%rd589];
	add.f32 	%f487, %f486, %f489;
	// begin inline asm
	{  cvt.rn.f16.f32 %rs324, %f487;}

	// end inline asm
	st.shared.u16 	[%r3652], %rs324;
	// begin inline asm
	{  cvt.f32.f16 %f488, %rs324;}

	// end inline asm
	add.s32 	%r3653, %r69, %r641;
	mul.wide.s32 	%rd590, %r3653, 4;
	add.s64 	%rd591, %rd3, %rd590;
	st.global.f32 	[%rd591], %f488;
$L__BB5_401:
	add.s32 	%r6505, %r68, %r57;
$L__BB5_402:
	setp.lt.u32 	%p465, %r64, 3;
	@%p465 bra 	$L__BB5_413;
	shl.b32 	%r3655, %r57, 1;
	mul.lo.s32 	%r3656, %r57, 3;
	add.s32 	%r6506, %r6505, %r2;
	add.s32 	%r6513, %r6506, %r57;
	add.s32 	%r6512, %r6513, %r641;
	add.s32 	%r6511, %r6506, %r3655;
	add.s32 	%r6507, %r6506, %r641;
	add.s32 	%r6510, %r6507, %r3655;
	add.s32 	%r6509, %r6506, %r3656;
	add.s32 	%r6508, %r6507, %r3656;
	mov.u32 	%r6514, _ZZ14linear_forwardPfS_S_S_iiiE2Cs;
	mul.wide.u32 	%rd608, %r57, 16;
	mov.u64 	%rd1918, %rd1966;
	mov.u32 	%r6515, %r6505;
$L__BB5_404:
	setp.ge.s32 	%p466, %r639, %r2506;
	setp.ge.s32 	%p467, %r6506, %r2507;
	or.pred  	%p468, %p466, %p467;
	@%p468 bra 	$L__BB5_406;
	mad.lo.s32 	%r3658, %r62, 480, %r6505;
	shl.b32 	%r3659, %r56, 5;
	add.s32 	%r3660, %r3658, %r3659;
	shl.b32 	%r3661, %r3660, 1;
	add.s32 	%r3662, %r6514, %r3661;
	ld.shared.u16 	%rs326, [%r3662];
	// begin inline asm
	{  cvt.f32.f16 %f490, %rs326;}

	// end inline asm
	add.s32 	%r3663, %r6505, %r2;
	mul.wide.u32 	%rd592, %r3663, 4;
	add.s64 	%rd593, %rd1918, %rd592;
	ld.global.f32 	%f493, [%rd593];
	add.f32 	%f491, %f490, %f493;
	// begin inline asm
	{  cvt.rn.f16.f32 %rs327, %f491;}

	// end inline asm
	st.shared.u16 	[%r3662], %rs327;
	// begin inline asm
	{  cvt.f32.f16 %f492, %rs327;}

	// end inline asm
	mul.wide.s32 	%rd594, %r6507, 4;
	add.s64 	%rd595, %rd3, %rd594;
	st.global.f32 	[%rd595], %f492;
$L__BB5_406:
	setp.ge.s32 	%p469, %r639, %r2506;
	setp.ge.s32 	%p470, %r6513, %r2507;
	or.pred  	%p471, %p469, %p470;
	@%p471 bra 	$L__BB5_408;
	add.s32 	%r3664, %r57, %r6505;
	mad.lo.s32 	%r3665, %r62, 480, %r3664;
	shl.b32 	%r3666, %r56, 5;
	add.s32 	%r3667, %r3665, %r3666;
	shl.b32 	%r3668, %r3667, 1;
	add.s32 	%r3669, %r6514, %r3668;
	ld.shared.u16 	%rs329, [%r3669];
	// begin inline asm
	{  cvt.f32.f16 %f494, %rs329;}

	// end inline asm
	add.s32 	%r3670, %r3664, %r2;
	mul.wide.u32 	%rd596, %r3670, 4;
	add.s64 	%rd597, %rd1918, %rd596;
	ld.global.f32 	%f497, [%rd597];
	add.f32 	%f495, %f494, %f497;
	// begin inline asm
	{  cvt.rn.f16.f32 %rs330, %f495;}

	// end inline asm
	st.shared.u16 	[%r3669], %rs330;
	// begin inline asm
	{  cvt.f32.f16 %f496, %rs330;}

	// end inline asm
	mul.wide.s32 	%rd598, %r6512, 4;
	add.s64 	%rd599, %rd3, %rd598;
	st.global.f32 	[%rd599], %f496;
$L__BB5_408:
	setp.ge.s32 	%p472, %r639, %r2506;
	add.s32 	%r664, %r6515, %r57;
	setp.ge.s32 	%p473, %r6511, %r2507;
	or.pred  	%p474, %p472, %p473;
	@%p474 bra 	$L__BB5_410;
	mad.lo.s32 	%r3671, %r62, 480, %r6505;
	shl.b32 	%r3672, %r56, 5;
	add.s32 	%r3673, %r3671, %r3672;
	add.s32 	%r3675, %r3673, %r3655;
	shl.b32 	%r3676, %r3675, 1;
	add.s32 	%r3677, %r6514, %r3676;
	ld.shared.u16 	%rs332, [%r3677];
	// begin inline asm
	{  cvt.f32.f16 %f498, %rs332;}

	// end inline asm
	add.s32 	%r3678, %r6505, %r2;
	add.s32 	%r3679, %r3678, %r3655;
	mul.wide.u32 	%rd600, %r3679, 4;
	add.s64 	%rd601, %rd1918, %rd600;
	ld.global.f32 	%f501, [%rd601];
	add.f32 	%f499, %f498, %f501;
	// begin inline asm
	{  cvt.rn.f16.f32 %rs333, %f499;}

	// end inline asm
	st.shared.u16 	[%r3677], %rs333;
	// begin inline asm
	{  cvt.f32.f16 %f500, %rs333;}

	// end inline asm
	mul.wide.s32 	%rd602, %r6510, 4;
	add.s64 	%rd603, %rd3, %rd602;
	st.global.f32 	[%rd603], %f500;
$L__BB5_410:
	setp.ge.s32 	%p475, %r639, %r2506;
	add.s32 	%r665, %r664, %r57;
	setp.ge.s32 	%p476, %r6509, %r2507;
	or.pred  	%p477, %p475, %p476;
	@%p477 bra 	$L__BB5_412;
	mad.lo.s32 	%r3680, %r62, 480, %r6505;
	shl.b32 	%r3681, %r56, 5;
	add.s32 	%r3682, %r3680, %r3681;
	add.s32 	%r3684, %r3682, %r3656;
	shl.b32 	%r3685, %r3684, 1;
	add.s32 	%r3686, %r6514, %r3685;
	ld.shared.u16 	%rs335, [%r3686];
	// begin inline asm
	{  cvt.f32.f16 %f502, %rs335;}

	// end inline asm
	add.s32 	%r3687, %r6505, %r2;
	add.s32 	%r3688, %r3687, %r3656;
	mul.wide.u32 	%rd604, %r3688, 4;
	add.s64 	%rd605, %rd1918, %rd604;
	ld.global.f32 	%f505, [%rd605];
	add.f32 	%f503, %f502, %f505;
	// begin inline asm
	{  cvt.rn.f16.f32 %rs336, %f503;}

	// end inline asm
	st.shared.u16 	[%r3686], %rs336;
	// begin inline asm
	{  cvt.f32.f16 %f504, %rs336;}

	// end inline asm
	mul.wide.s32 	%rd606, %r6508, 4;
	add.s64 	%rd607, %rd3, %rd606;
	st.global.f32 	[%rd607], %f504;
$L__BB5_412:
	add.s32 	%r3689, %r665, %r57;
	add.s32 	%r6515, %r3689, %r57;
	shl.b32 	%r3690, %r57, 3;
	add.s32 	%r6514, %r6514, %r3690;
	shl.b32 	%r3691, %r57, 2;
	add.s32 	%r6513, %r6513, %r3691;
	add.s64 	%rd1918, %rd1918, %rd608;
	add.s32 	%r6512, %r6512, %r3691;
	add.s32 	%r6511, %r6511, %r3691;
	add.s32 	%r6510, %r6510, %r3691;
	add.s32 	%r6509, %r6509, %r3691;
	add.s32 	%r6508, %r6508, %r3691;
	add.s32 	%r6507, %r6507, %r3691;
	add.s32 	%r6506, %r6506, %r3691;
	setp.lt.u32 	%p478, %r6515, 32;
	@%p478 bra 	$L__BB5_404;
$L__BB5_413:
	add.s32 	%r676, %r638, %r62;
	setp.gt.u32 	%p479, %r676, 63;
	@%p479 bra 	$L__BB5_1516;
	setp.gt.u32 	%p480, %r7033, 31;
	@%p480 bra 	$L__BB5_436;
	add.s32 	%r677, %r676, %r1;
	shl.b32 	%r678, %r676, 5;
	mul.lo.s32 	%r679, %r677, %r2507;
	and.b32  	%r680, %r65, 3;
	setp.eq.s32 	%p481, %r680, 0;
	mov.u32 	%r6516, %r7033;
	@%p481 bra 	$L__BB5_425;
	setp.ge.s32 	%p482, %r677, %r2506;
	setp.ge.s32 	%p483, %r66, %r2507;
	or.pred  	%p484, %p482, %p483;
	@%p484 bra 	$L__BB5_418;
	add.s32 	%r3694, %r678, %r7033;
	shl.b32 	%r3695, %r3694, 1;
	mov.u32 	%r3696, _ZZ14linear_forwardPfS_S_S_iiiE2Cs;
	add.s32 	%r3697, %r3696, %r3695;
	ld.shared.u16 	%rs338, [%r3697];
	// begin inline asm
	{  cvt.f32.f16 %f506, %rs338;}

	// end inline asm
	mul.wide.u32 	%rd609, %r66, 4;
	add.s64 	%rd610, %rd1966, %rd609;
	ld.global.f32 	%f509, [%rd610];
	add.f32 	%f507, %f506, %f509;
	// begin inline asm
	{  cvt.rn.f16.f32 %rs339, %f507;}

	// end inline asm
	st.shared.u16 	[%r3697], %rs339;
	// begin inline asm
	{  cvt.f32.f16 %f508, %rs339;}

	// end inline asm
	add.s32 	%r3698, %r66, %r679;
	mul.wide.s32 	%rd611, %r3698, 4;
	add.s64 	%rd612, %rd3, %rd611;
	st.global.f32 	[%rd612], %f508;
$L__BB5_418:
	setp.eq.s32 	%p485, %r680, 1;
	mov.u32 	%r6516, %r63;
	@%p485 bra 	$L__BB5_425;
	setp.ge.s32 	%p486, %r677, %r2506;
	setp.ge.s32 	%p487, %r67, %r2507;
	or.pred  	%p488, %p486, %p487;
	@%p488 bra 	$L__BB5_421;
	add.s32 	%r3699, %r678, %r63;
	shl.b32 	%r3700, %r3699, 1;
	mov.u32 	%r3701, _ZZ14linear_forwardPfS_S_S_iiiE2Cs;
	add.s32 	%r3702, %r3701, %r3700;
	ld.shared.u16 	%rs341, [%r3702];
	// begin inline asm
	{  cvt.f32.f16 %f510, %rs341;}

	// end inline asm
	ld.global.f32 	%f513, [%rd7];
	add.f32 	%f511, %f510, %f513;
	// begin inline asm
	{  cvt.rn.f16.f32 %rs342, %f511;}

	// end inline asm
	st.shared.u16 	[%r3702], %rs342;
	// begin inline asm
	{  cvt.f32.f16 %f512, %rs342;}

	// end inline asm
	add.s32 	%r3703, %r67, %r679;
	mul.wide.s32 	%rd613, %r3703, 4;
	add.s64 	%rd614, %rd3, %rd613;
	st.global.f32 	[%rd614], %f512;
$L__BB5_421:
	setp.eq.s32 	%p489, %r680, 2;
	mov.u32 	%r6516, %r68;
	@%p489 bra 	$L__BB5_425;
	setp.ge.s32 	%p490, %r677, %r2506;
	setp.ge.s32 	%p491, %r69, %r2507;
	or.pred  	%p492, %p490, %p491;
	@%p492 bra 	$L__BB5_424;
	add.s32 	%r3704, %r678, %r68;
	shl.b32 	%r3705, %r3704, 1;
	mov.u32 	%r3706, _ZZ14linear_forwardPfS_S_S_iiiE2Cs;
	add.s32 	%r3707, %r3706, %r3705;
	ld.shared.u16 	%rs344, [%r3707];
	// begin inline asm
	{  cvt.f32.f16 %f514, %rs344;}

	// end inline asm
	add.s64 	%rd616, %rd7, %rd180;
	ld.global.f32 	%f517, [%rd616];
	add.f32 	%f515, %f514, %f517;
	// begin inline asm
	{  cvt.rn.f16.f32 %rs345, %f515;}

	// end inline asm
	st.shared.u16 	[%r3707], %rs345;
	// begin inline asm
	{  cvt.f32.f16 %f516, %rs345;}

	// end inline asm
	add.s32 	%r3708, %r69, %r679;
	mul.wide.s32 	%rd617, %r3708, 4;
	add.s64 	%rd618, %rd3, %rd617;
	st.global.f32 	[%rd618], %f516;
$L__BB5_424:
	add.s32 	%r6516, %r68, %r57;
$L__BB5_425:
	setp.lt.u32 	%p493, %r64, 3;
	@%p493 bra 	$L__BB5_436;
	shl.b32 	%r3710, %r57, 1;
	mul.lo.s32 	%r3711, %r57, 3;
	add.s32 	%r6517, %r6516, %r2;
	add.s32 	%r6524, %r6517, %r57;
	add.s32 	%r6523, %r6524, %r679;
	add.s32 	%r6522, %r6517, %r3710;
	add.s32 	%r6518, %r6517, %r679;
	add.s32 	%r6521, %r6518, %r3710;
	add.s32 	%r6520, %r6517, %r3711;
	add.s32 	%r6519, %r6518, %r3711;
	mov.u32 	%r6525, _ZZ14linear_forwardPfS_S_S_iiiE2Cs;
	mul.wide.u32 	%rd635, %r57, 16;
	mov.u64 	%rd1919, %rd1966;
	mov.u32 	%r6526, %r6516;
$L__BB5_427:
	setp.ge.s32 	%p494, %r677, %r2506;
	setp.ge.s32 	%p495, %r6517, %r2507;
	or.pred  	%p496, %p494, %p495;
	@%p496 bra 	$L__BB5_429;
	shl.b32 	%r3713, %r62, 9;
	add.s32 	%r3714, %r6516, %r3713;
	shl.b32 	%r3715, %r56, 5;
	add.s32 	%r3716, %r3714, %r3715;
	shl.b32 	%r3717, %r3716, 1;
	add.s32 	%r3718, %r6525, %r3717;
	ld.shared.u16 	%rs347, [%r3718];
	// begin inline asm
	{  cvt.f32.f16 %f518, %rs347;}

	// end inline asm
	add.s32 	%r3719, %r6516, %r2;
	mul.wide.u32 	%rd619, %r3719, 4;
	add.s64 	%rd620, %rd1919, %rd619;
	ld.global.f32 	%f521, [%rd620];
	add.f32 	%f519, %f518, %f521;
	// begin inline asm
	{  cvt.rn.f16.f32 %rs348, %f519;}

	// end inline asm
	st.shared.u16 	[%r3718], %rs348;
	// begin inline asm
	{  cvt.f32.f16 %f520, %rs348;}

	// end inline asm
	mul.wide.s32 	%rd621, %r6518, 4;
	add.s64 	%rd622, %rd3, %rd621;
	st.global.f32 	[%rd622], %f520;
$L__BB5_429:
	setp.ge.s32 	%p497, %r677, %r2506;
	setp.ge.s32 	%p498, %r6524, %r2507;
	or.pred  	%p499, %p497, %p498;
	@%p499 bra 	$L__BB5_431;
	add.s32 	%r3720, %r57, %r6516;
	shl.b32 	%r3721, %r62, 9;
	add.s32 	%r3722, %r3720, %r3721;
	shl.b32 	%r3723, %r56, 5;
	add.s32 	%r3724, %r3722, %r3723;
	shl.b32 	%r3725, %r3724, 1;
	add.s32 	%r3726, %r6525, %r3725;
	ld.shared.u16 	%rs350, [%r3726];
	// begin inline asm
	{  cvt.f32.f16 %f522, %rs350;}

	// end inline asm
	add.s32 	%r3727, %r3720, %r2;
	mul.wide.u32 	%rd623, %r3727, 4;
	add.s64 	%rd624, %rd1919, %rd623;
	ld.global.f32 	%f525, [%rd624];
	add.f32 	%f523, %f522, %f525;
	// begin inline asm
	{  cvt.rn.f16.f32 %rs351, %f523;}

	// end inline asm
	st.shared.u16 	[%r3726], %rs351;
	// begin inline asm
	{  cvt.f32.f16 %f524, %rs351;}

	// end inline asm
	mul.wide.s32 	%rd625, %r6523, 4;
	add.s64 	%rd626, %rd3, %rd625;
	st.global.f32 	[%rd626], %f524;
$L__BB5_431:
	setp.ge.s32 	%p500, %r677, %r2506;
	add.s32 	%r702, %r6526, %r57;
	setp.ge.s32 	%p501, %r6522, %r2507;
	or.pred  	%p502, %p500, %p501;
	@%p502 bra 	$L__BB5_433;
	shl.b32 	%r3728, %r62, 9;
	add.s32 	%r3729, %r6516, %r3728;
	shl.b32 	%r3730, %r56, 5;
	add.s32 	%r3731, %r3729, %r3730;
	add.s32 	%r3733, %r3731, %r3710;
	shl.b32 	%r3734, %r3733, 1;
	add.s32 	%r3735, %r6525, %r3734;
	ld.shared.u16 	%rs353, [%r3735];
	// begin inline asm
	{  cvt.f32.f16 %f526, %rs353;}

	// end inline asm
	add.s32 	%r3736, %r6516, %r2;
	add.s32 	%r3737, %r3736, %r3710;
	mul.wide.u32 	%rd627, %r3737, 4;
	add.s64 	%rd628, %rd1919, %rd627;
	ld.global.f32 	%f529, [%rd628];
	add.f32 	%f527, %f526, %f529;
	// begin inline asm
	{  cvt.rn.f16.f32 %rs354, %f527;}

	// end inline asm
	st.shared.u16 	[%r3735], %rs354;
	// begin inline asm
	{  cvt.f32.f16 %f528, %rs354;}

	// end inline asm
	mul.wide.s32 	%rd629, %r6521, 4;
	add.s64 	%rd630, %rd3, %rd629;
	st.global.f32 	[%rd630], %f528;
$L__BB5_433:
	setp.ge.s32 	%p503, %r677, %r2506;
	add.s32 	%r703, %r702, %r57;
	setp.ge.s32 	%p504, %r6520, %r2507;
	or.pred  	%p505, %p503, %p504;
	@%p505 bra 	$L__BB5_435;
	shl.b32 	%r3738, %r62, 9;
	add.s32 	%r3739, %r6516, %r3738;
	shl.b32 	%r3740, %r56, 5;
	add.s32 	%r3741, %r3739, %r3740;
	add.s32 	%r3743, %r3741, %r3711;
	shl.b32 	%r3744, %r3743, 1;
	add.s32 	%r3745, %r6525, %r3744;
	ld.shared.u16 	%rs356, [%r3745];
	// begin inline asm
	{  cvt.f32.f16 %f530, %rs356;}

	// end inline asm
	add.s32 	%r3746, %r6516, %r2;
	add.s32 	%r3747, %r3746, %r3711;
	mul.wide.u32 	%rd631, %r3747, 4;
	add.s64 	%rd632, %rd1919, %rd631;
	ld.global.f32 	%f533, [%rd632];
	add.f32 	%f531, %f530, %f533;
	// begin inline asm
	{  cvt.rn.f16.f32 %rs357, %f531;}

	// end inline asm
	st.shared.u16 	[%r3745], %rs357;
	// begin inline asm
	{  cvt.f32.f16 %f532, %rs357;}

	// end inline asm
	mul.wide.s32 	%rd633, %r6519, 4;
	add.s64 	%rd634, %rd3, %rd633;
	st.global.f32 	[%rd634], %f532;
$L__BB5_435:
	add.s32 	%r3748, %r703, %r57;
	add.s32 	%r6526, %r3748, %r57;
	shl.b32 	%r3749, %r57, 3;
	add.s32 	%r6525, %r6525, %r3749;
	shl.b32 	%r3750, %r57, 2;
	add.s32 	%r6524, %r6524, %r3750;
	add.s64 	%rd1919, %rd1919, %rd635;
	add.s32 	%r6523, %r6523, %r3750;
	add.s32 	%r6522, %r6522, %r3750;
	add.s32 	%r6521, %r6521, %r3750;
	add.s32 	%r6520, %r6520, %r3750;
	add.s32 	%r6519, %r6519, %r3750;
	add.s32 	%r6518, %r6518, %r3750;
	add.s32 	%r6517, %r6517, %r3750;
	setp.lt.u32 	%p506, %r6526, 32;
	@%p506 bra 	$L__BB5_427;
$L__BB5_436:
	add.s32 	%r714, %r676, %r62;
	setp.gt.u32 	%p507, %r714, 63;
	@%p507 bra 	$L__BB5_1516;
	setp.gt.u32 	%p508, %r7033, 31;
	@%p508 bra 	$L__BB5_459;
	add.s32 	%r715, %r714, %r1;
	shl.b32 	%r716, %r714, 5;
	mul.lo.s32 	%r717, %r715, %r2507;
	and.b32  	%r718, %r65, 3;
	setp.eq.s32 	%p509, %r718, 0;
	mov.u32 	%r6527, %r7033;
	@%p509 bra 	$L__BB5_448;
	setp.ge.s32 	%p510, %r715, %r2506;
	setp.ge.s32 	%p511, %r66, %r2507;
	or.pred  	%p512, %p510, %p511;
	@%p512 bra 	$L__BB5_441;
	add.s32 	%r3753, %r716, %r7033;
	shl.b32 	%r3754, %r3753, 1;
	mov.u32 	%r3755, _ZZ14linear_forwardPfS_S_S_iiiE2Cs;
	add.s32 	%r3756, %r3755, %r3754;
	ld.shared.u16 	%rs359, [%r3756];
	// begin inline asm
	{  cvt.f32.f16 %f534, %rs359;}

	// end inline asm
	mul.wide.u32 	%rd636, %r66, 4;
	add.s64 	%rd637, %rd1966, %rd636;
	ld.global.f32 	%f537, [%rd637];
	add.f32 	%f535, %f534, %f537;
	// begin inline asm
	{  cvt.rn.f16.f32 %rs360, %f535;}

	// end inline asm
	st.shared.u16 	[%r3756], %rs360;
	// begin inline asm
	{  cvt.f32.f16 %f536, %rs360;}

	// end inline asm
	add.s32 	%r3757, %r66, %r717;
	mul.wide.s32 	%rd638, %r3757, 4;
	add.s64 	%rd639, %rd3, %rd638;
	st.global.f32 	[%rd639], %f536;
$L__BB5_441:
	setp.eq.s32 	%p513, %r718, 1;
	mov.u32 	%r6527, %r63;
	@%p513 bra 	$L__BB5_448;
	setp.ge.s32 	%p514, %r715, %r2506;
	setp.ge.s32 	%p515, %r67, %r2507;
	or.pred  	%p516, %p514, %p515;
	@%p516 bra 	$L__BB5_444;
	add.s32 	%r3758, %r716, %r63;
	shl.b32 	%r3759, %r3758, 1;
	mov.u32 	%r3760, _ZZ14linear_forwardPfS_S_S_iiiE2Cs;
	add.s32 	%r3761, %r3760, %r3759;
	ld.shared.u16 	%rs362, [%r3761];
	// begin inline asm
	{  cvt.f32.f16 %f538, %rs362;}

	// end inline asm
	ld.global.f32 	%f541, [%rd7];
	add.f32 	%f539, %f538, %f541;
	// begin inline asm
	{  cvt.rn.f16.f32 %rs363, %f539;}

	// end inline asm
	st.shared.u16 	[%r3761], %rs363;
	// begin inline asm
	{  cvt.f32.f16 %f540, %rs363;}

	// end inline asm
	add.s32 	%r3762, %r67, %r717;
	mul.wide.s32 	%rd640, %r3762, 4;
	add.s64 	%rd641, %rd3, %rd640;
	st.global.f32 	[%rd641], %f540;
$L__BB5_444:
	setp.eq.s32 	%p517, %r718, 2;
	mov.u32 	%r6527, %r68;
	@%p517 bra 	$L__BB5_448;
	setp.ge.s32 	%p518, %r715, %r2506;
	setp.ge.s32 	%p519, %r69, %r2507;
	or.pred  	%p520, %p518, %p519;
	@%p520 bra 	$L__BB5_447;
	add.s32 	%r3763, %r716, %r68;
	shl.b32 	%r3764, %r3763, 1;
	mov.u32 	%r3765, _ZZ14linear_forwardPfS_S_S_iiiE2Cs;
	add.s32 	%r3766, %r3765, %r3764;
	ld.shared.u16 	%rs365, [%r3766];
	// begin inline asm
	{  cvt.f32.f16 %f542, %rs365;}

	// end inline asm
	add.s64 	%rd643, %rd7, %rd180;
	ld.global.f32 	%f545, [%rd643];
	add.f32 	%f543, %f542, %f545;
	// begin inline asm
	{  cvt.rn.f16.f32 %rs366, %f543;}

	// end inline asm
	st.shared.u16 	[%r3766], %rs366;
	// begin inline asm
	{  cvt.f32.f16 %f544, %rs366;}

	// end inline asm
	add.s32 	%r3767, %r69, %r717;
	mul.wide.s32 	%rd644, %r3767, 4;
	add.s64 	%rd645, %rd3, %rd644;
	st.global.f32 	[%rd645], %f544;
$L__BB5_447:
	add.s32 	%r6527, %r68, %r57;
$L__BB5_448:
	setp.lt.u32 	%p521, %r64, 3;
	@%p521 bra 	$L__BB5_459;
	shl.b32 	%r3769, %r57, 1;
	mul.lo.s32 	%r3770, %r57, 3;
	add.s32 	%r6528, %r6527, %r2;
	add.s32 	%r6535, %r6528, %r57;
	add.s32 	%r6534, %r6535, %r717;
	add.s32 	%r6533, %r6528, %r3769;
	add.s32 	%r6529, %r6528, %r717;
	add.s32 	%r6532, %r6529, %r3769;
	add.s32 	%r6531, %r6528, %r3770;
	add.s32 	%r6530, %r6529, %r3770;
	mov.u32 	%r6536, _ZZ14linear_forwardPfS_S_S_iiiE2Cs;
	mul.wide.u32 	%rd662, %r57, 16;
	mov.u64 	%rd1920, %rd1966;
	mov.u32 	%r6537, %r6527;
$L__BB5_450:
	setp.ge.s32 	%p522, %r715, %r2506;
	setp.ge.s32 	%p523, %r6528, %r2507;
	or.pred  	%p524, %p522, %p523;
	@%p524 bra 	$L__BB5_452;
	mad.lo.s32 	%r3772, %r62, 544, %r6527;
	shl.b32 	%r3773, %r56, 5;
	add.s32 	%r3774, %r3772, %r3773;
	shl.b32 	%r3775, %r3774, 1;
	add.s32 	%r3776, %r6536, %r3775;
	ld.shared.u16 	%rs368, [%r3776];
	// begin inline asm
	{  cvt.f32.f16 %f546, %rs368;}

	// end inline asm
	add.s32 	%r3777, %r6527, %r2;
	mul.wide.u32 	%rd646, %r3777, 4;
	add.s64 	%rd647, %rd1920, %rd646;
	ld.global.f32 	%f549, [%rd647];
	add.f32 	%f547, %f546, %f549;
	// begin inline asm
	{  cvt.rn.f16.f32 %rs369, %f547;}

	// end inline asm
	st.shared.u16 	[%r3776], %rs369;
	// begin inline asm
	{  cvt.f32.f16 %f548, %rs369;}

	// end inline asm
	mul.wide.s32 	%rd648, %r6529, 4;
	add.s64 	%rd649, %rd3, %rd648;
	st.global.f32 	[%rd649], %f548;
$L__BB5_452:
	setp.ge.s32 	%p525, %r715, %r2506;
	setp.ge.s32 	%p526, %r6535, %r2507;
	or.pred  	%p527, %p525, %p526;
	@%p527 bra 	$L__BB5_454;
	add.s32 	%r3778, %r57, %r6527;
	mad.lo.s32 	%r3779, %r62, 544, %r3778;
	shl.b32 	%r3780, %r56, 5;
	add.s32 	%r3781, %r3779, %r3780;
	shl.b32 	%r3782, %r3781, 1;
	add.s32 	%r3783, %r6536, %r3782;
	ld.shared.u16 	%rs371, [%r3783];
	// begin inline asm
	{  cvt.f32.f16 %f550, %rs371;}

	// end inline asm
	add.s32 	%r3784, %r3778, %r2;
	mul.wide.u32 	%rd650, %r3784, 4;
	add.s64 	%rd651, %rd1920, %rd650;
	ld.global.f32 	%f553, [%rd651];
	add.f32 	%f551, %f550, %f553;
	// begin inline asm
	{  cvt.rn.f16.f32 %rs372, %f551;}

	// end inline asm
	st.shared.u16 	[%r3783], %rs372;
	// begin inline asm
	{  cvt.f32.f16 %f552, %rs372;}

	// end inline asm
	mul.wide.s32 	%rd652, %r6534, 4;
	add.s64 	%rd653, %rd3, %rd652;
	st.global.f32 	[%rd653], %f552;
$L__BB5_454:
	setp.ge.s32 	%p528, %r715, %r2506;
	add.s32 	%r740, %r6537, %r57;
	setp.ge.s32 	%p529, %r6533, %r2507;
	or.pred  	%p530, %p528, %p529;
	@%p530 bra 	$L__BB5_456;
	mad.lo.s32 	%r3785, %r62, 544, %r6527;
	shl.b32 	%r3786, %r56, 5;
	add.s32 	%r3787, %r3785, %r3786;
	add.s32 	%r3789, %r3787, %r3769;
	shl.b32 	%r3790, %r3789, 1;
	add.s32 	%r3791, %r6536, %r3790;
	ld.shared.u16 	%rs374, [%r3791];
	// begin inline asm
	{  cvt.f32.f16 %f554, %rs374;}

	// end inline asm
	add.s32 	%r3792, %r6527, %r2;
	add.s32 	%r3793, %r3792, %r3769;
	mul.wide.u32 	%rd654, %r3793, 4;
	add.s64 	%rd655, %rd1920, %rd654;
	ld.global.f32 	%f557, [%rd655];
	add.f32 	%f555, %f554, %f557;
	// begin inline asm
	{  cvt.rn.f16.f32 %rs375, %f555;}

	// end inline asm
	st.shared.u16 	[%r3791], %rs375;
	// begin inline asm
	{  cvt.f32.f16 %f556, %rs375;}

	// end inline asm
	mul.wide.s32 	%rd656, %r6532, 4;
	add.s64 	%rd657, %rd3, %rd656;
	st.global.f32 	[%rd657], %f556;
$L__BB5_456:
	setp.ge.s32 	%p531, %r715, %r2506;
	add.s32 	%r741, %r740, %r57;
	setp.ge.s32 	%p532, %r6531, %r2507;
	or.pred  	%p533, %p531, %p532;
	@%p533 bra 	$L__BB5_458;
	mad.lo.s32 	%r3794, %r62, 544, %r6527;
	shl.b32 	%r3795, %r56, 5;
	add.s32 	%r3796, %r3794, %r3795;
	add.s32 	%r3798, %r3796, %r3770;
	shl.b32 	%r3799, %r3798, 1;
	add.s32 	%r3800, %r6536, %r3799;
	ld.shared.u16 	%rs377, [%r3800];
	// begin inline asm
	{  cvt.f32.f16 %f558, %rs377;}

	// end inline asm
	add.s32 	%r3801, %r6527, %r2;
	add.s32 	%r3802, %r3801, %r3770;
	mul.wide.u32 	%rd658, %r3802, 4;
	add.s64 	%rd659, %rd1920, %rd658;
	ld.global.f32 	%f561, [%rd659];
	add.f32 	%f559, %f558, %f561;
	// begin inline asm
	{  cvt.rn.f16.f32 %rs378, %f559;}

	// end inline asm
	st.shared.u16 	[%r3800], %rs378;
	// begin inline asm
	{  cvt.f32.f16 %f560, %rs378;}

	// end inline asm
	mul.wide.s32 	%rd660, %r6530, 4;
	add.s64 	%rd661, %rd3, %rd660;
	st.global.f32 	[%rd661], %f560;
$L__BB5_458:
	add.s32 	%r3803, %r741, %r57;
	add.s32 	%r6537, %r3803, %r57;
	shl.b32 	%r3804, %r57, 3;
	add.s32 	%r6536, %r6536, %r3804;
	shl.b32 	%r3805, %r57, 2;
	add.s32 	%r6535, %r6535, %r3805;
	add.s64 	%rd1920, %rd1920, %rd662;
	add.s32 	%r6534, %r6534, %r3805;
	add.s32 	%r6533, %r6533, %r3805;
	add.s32 	%r6532, %r6532, %r3805;
	add.s32 	%r6531, %r6531, %r3805;
	add.s32 	%r6530, %r6530, %r3805;
	add.s32 	%r6529, %r6529, %r3805;
	add.s32 	%r6528, %r6528, %r3805;
	setp.lt.u32 	%p534, %r6537, 32;
	@%p534 bra 	$L__BB5_450;
$L__BB5_459:
	add.s32 	%r752, %r714, %r62;
	setp.gt.u32 	%p535, %r752, 63;
	@%p535 bra 	$L__BB5_1516;
	setp.gt.u32 	%p536, %r7033, 31;
	@%p536 bra 	$L__BB5_482;
	add.s32 	%r753, %r752, %r1;
	shl.b32 	%r754, %r752, 5;
	mul.lo.s32 	%r755, %r753, %r2507;
	and.b32  	%r756, %r65, 3;
	setp.eq.s32 	%p537, %r756, 0;
	mov.u32 	%r6538, %r7033;
	@%p537 bra 	$L__BB5_471;
	setp.ge.s32 	%p538, %r753, %r2506;
	setp.ge.s32 	%p539, %r66, %r2507;
	or.pred  	%p540, %p538, %p539;
	@%p540 bra 	$L__BB5_464;
	add.s32 	%r3808, %r754, %r7033;
	shl.b32 	%r3809, %r3808, 1;
	mov.u32 	%r3810, _ZZ14linear_forwardPfS_S_S_iiiE2Cs;
	add.s32 	%r3811, %r3810, %r3809;
	ld.shared.u16 	%rs380, [%r3811];
	// begin inline asm
	{  cvt.f32.f16 %f562, %rs380;}

	// end inline asm
	mul.wide.u32 	%rd663, %r66, 4;
	add.s64 	%rd664, %rd1966, %rd663;
	ld.global.f32 	%f565, [%rd664];
	add.f32 	%f563, %f562, %f565;
	// begin inline asm
	{  cvt.rn.f16.f32 %rs381, %f563;}

	// end inline asm
	st.shared.u16 	[%r3811], %rs381;
	// begin inline asm
	{  cvt.f32.f16 %f564, %rs381;}

	// end inline asm
	add.s32 	%r3812, %r66, %r755;
	mul.wide.s32 	%rd665, %r3812, 4;
	add.s64 	%rd666, %rd3, %rd665;
	st.global.f32 	[%rd666], %f564;
$L__BB5_464:
	setp.eq.s32 	%p541, %r756, 1;
	mov.u32 	%r6538, %r63;
	@%p541 bra 	$L__BB5_471;
	setp.ge.s32 	%p542, %r753, %r2506;
	setp.ge.s32 	%p543, %r67, %r2507;
	or.pred  	%p544, %p542, %p543;
	@%p544 bra 	$L__BB5_467;
	add.s32 	%r3813, %r754, %r63;
	shl.b32 	%r3814, %r3813, 1;
	mov.u32 	%r3815, _ZZ14linear_forwardPfS_S_S_iiiE2Cs;
	add.s32 	%r3816, %r3815, %r3814;
	ld.shared.u16 	%rs383, [%r3816];
	// begin inline asm
	{  cvt.f32.f16 %f566, %rs383;}

	// end inline asm
	ld.global.f32 	%f569, [%rd7];
	add.f32 	%f567, %f566, %f569;
	// begin inline asm
	{  cvt.rn.f16.f32 %rs384, %f567;}

	// end inline asm
	st.shared.u16 	[%r3816], %rs384;
	// begin inline asm
	{  cvt.f32.f16 %f568, %rs384;}

	// end inline asm
	add.s32 	%r3817, %r67, %r755;
	mul.wide.s32 	%rd667, %r3817, 4;
	add.s64 	%rd668, %rd3, %rd667;
	st.global.f32 	[%rd668], %f568;
$L__BB5_467:
	setp.eq.s32 	%p545, %r756, 2;
	mov.u32 	%r6538, %r68;
	@%p545 bra 	$L__BB5_471;
	setp.ge.s32 	%p546, %r753, %r2506;
	setp.ge.s32 	%p547, %r69, %r2507;
	or.pred  	%p548, %p546, %p547;
	@%p548 bra 	$L__BB5_470;
	add.s32 	%r3818, %r754, %r68;
	shl.b32 	%r3819, %r3818, 1;
	mov.u32 	%r3820, _ZZ14linear_forwardPfS_S_S_iiiE2Cs;
	add.s32 	%r3821, %r3820, %r3819;
	ld.shared.u16 	%rs386, [%r3821];
	// begin inline asm
	{  cvt.f32.f16 %f570, %rs386;}

	// end inline asm
	add.s64 	%rd670, %rd7, %rd180;
	ld.global.f32 	%f573, [%rd670];
	add.f32 	%f571, %f570, %f573;
	// begin inline asm
	{  cvt.rn.f16.f32 %rs387, %f571;}

	// end inline asm
	st.shared.u16 	[%r3821], %rs387;
	// begin inline asm
	{  cvt.f32.f16 %f572, %rs387;}

	// end inline asm
	add.s32 	%r3822, %r69, %r755;
	mul.wide.s32 	%rd671, %r3822, 4;
	add.s64 	%rd672, %rd3, %rd671;
	st.global.f32 	[%rd672], %f572;
$L__BB5_470:
	add.s32 	%r6538, %r68, %r57;
$L__BB5_471:
	setp.lt.u32 	%p549, %r64, 3;
	@%p549 bra 	$L__BB5_482;
	shl.b32 	%r3824, %r57, 1;
	mul.lo.s32 	%r3825, %r57, 3;
	add.s32 	%r6539, %r6538, %r2;
	add.s32 	%r6546, %r6539, %r57;
	add.s32 	%r6545, %r6546, %r755;
	add.s32 	%r6544, %r6539, %r3824;
	add.s32 	%r6540, %r6539, %r755;
	add.s32 	%r6543, %r6540, %r3824;
	add.s32 	%r6542, %r6539, %r3825;
	add.s32 	%r6541, %r6540, %r3825;
	mov.u32 	%r6547, _ZZ14linear_forwardPfS_S_S_iiiE2Cs;
	mul.wide.u32 	%rd689, %r57, 16;
	mov.u64 	%rd1921, %rd1966;
	mov.u32 	%r6548, %r6538;
$L__BB5_473:
	setp.ge.s32 	%p550, %r753, %r2506;
	setp.ge.s32 	%p551, %r6539, %r2507;
	or.pred  	%p552, %p550, %p551;
	@%p552 bra 	$L__BB5_475;
	mad.lo.s32 	%r3827, %r62, 576, %r6538;
	shl.b32 	%r3828, %r56, 5;
	add.s32 	%r3829, %r3827, %r3828;
	shl.b32 	%r3830, %r3829, 1;
	add.s32 	%r3831, %r6547, %r3830;
	ld.shared.u16 	%rs389, [%r3831];
	// begin inline asm
	{  cvt.f32.f16 %f574, %rs389;}

	// end inline asm
	add.s32 	%r3832, %r6538, %r2;
	mul.wide.u32 	%rd673, %r3832, 4;
	add.s64 	%rd674, %rd1921, %rd673;
	ld.global.f32 	%f577, [%rd674];
	add.f32 	%f575, %f574, %f577;
	// begin inline asm
	{  cvt.rn.f16.f32 %rs390, %f575;}

	// end inline asm
	st.shared.u16 	[%r3831], %rs390;
	// begin inline asm
	{  cvt.f32.f16 %f576, %rs390;}

	// end inline asm
	mul.wide.s32 	%rd675, %r6540, 4;
	add.s64 	%rd676, %rd3, %rd675;
	st.global.f32 	[%rd676], %f576;
$L__BB5_475:
	setp.ge.s32 	%p553, %r753, %r2506;
	setp.ge.s32 	%p554, %r6546, %r2507;
	or.pred  	%p555, %p553, %p554;
	@%p555 bra 	$L__BB5_477;
	add.s32 	%r3833, %r57, %r6538;
	mad.lo.s32 	%r3834, %r62, 576, %r3833;
	shl.b32 	%r3835, %r56, 5;
	add.s32 	%r3836, %r3834, %r3835;
	shl.b32 	%r3837, %r3836, 1;
	add.s32 	%r3838, %r6547, %r3837;
	ld.shared.u16 	%rs392, [%r3838];
	// begin inline asm
	{  cvt.f32.f16 %f578, %rs392;}

	// end inline asm
	add.s32 	%r3839, %r3833, %r2;
	mul.wide.u32 	%rd677, %r3839, 4;
	add.s64 	%rd678, %rd1921, %rd677;
	ld.global.f32 	%f581, [%rd678];
	add.f32 	%f579, %f578, %f581;
	// begin inline asm
	{  cvt.rn.f16.f32 %rs393, %f579;}

	// end inline asm
	st.shared.u16 	[%r3838], %rs393;
	// begin inline asm
	{  cvt.f32.f16 %f580, %rs393;}

	// end inline asm
	mul.wide.s32 	%rd679, %r6545, 4;
	add.s64 	%rd680, %rd3, %rd679;
	st.global.f32 	[%rd680], %f580;
$L__BB5_477:
	setp.ge.s32 	%p556, %r753, %r2506;
	add.s32 	%r778, %r6548, %r57;
	setp.ge.s32 	%p557, %r6544, %r2507;
	or.pred  	%p558, %p556, %p557;
	@%p558 bra 	$L__BB5_479;
	mad.lo.s32 	%r3840, %r62, 576, %r6538;
	shl.b32 	%r3841, %r56, 5;
	add.s32 	%r3842, %r3840, %r3841;
	add.s32 	%r3844, %r3842, %r3824;
	shl.b32 	%r3845, %r3844, 1;
	add.s32 	%r3846, %r6547, %r3845;
	ld.shared.u16 	%rs395, [%r3846];
	// begin inline asm
	{  cvt.f32.f16 %f582, %rs395;}

	// end inline asm
	add.s32 	%r3847, %r6538, %r2;
	add.s32 	%r3848, %r3847, %r3824;
	mul.wide.u32 	%rd681, %r3848, 4;
	add.s64 	%rd682, %rd1921, %rd681;
	ld.global.f32 	%f585, [%rd682];
	add.f32 	%f583, %f582, %f585;
	// begin inline asm
	{  cvt.rn.f16.f32 %rs396, %f583;}

	// end inline asm
	st.shared.u16 	[%r3846], %rs396;
	// begin inline asm
	{  cvt.f32.f16 %f584, %rs396;}

	// end inline asm
	mul.wide.s32 	%rd683, %r6543, 4;
	add.s64 	%rd684, %rd3, %rd683;
	st.global.f32 	[%rd684], %f584;
$L__BB5_479:
	setp.ge.s32 	%p559, %r753, %r2506;
	add.s32 	%r779, %r778, %r57;
	setp.ge.s32 	%p560, %r6542, %r2507;
	or.pred  	%p561, %p559, %p560;
	@%p561 bra 	$L__BB5_481;
	mad.lo.s32 	%r3849, %r62, 576, %r6538;
	shl.b32 	%r3850, %r56, 5;
	add.s32 	%r3851, %r3849, %r3850;
	add.s32 	%r3853, %r3851, %r3825;
	shl.b32 	%r3854, %r3853, 1;
	add.s32 	%r3855, %r6547, %r3854;
	ld.shared.u16 	%rs398, [%r3855];
	// begin inline asm
	{  cvt.f32.f16 %f586, %rs398;}

	// end inline asm
	add.s32 	%r3856, %r6538, %r2;
	add.s32 	%r3857, %r3856, %r3825;
	mul.wide.u32 	%rd685, %r3857, 4;
	add.s64 	%rd686, %rd1921, %rd685;
	ld.global.f32 	%f589, [%rd686];
	add.f32 	%f587, %f586, %f589;
	// begin inline asm
	{  cvt.rn.f16.f32 %rs399, %f587;}

	// end inline asm
	st.shared.u16 	[%r3855], %rs399;
	// begin inline asm
	{  cvt.f32.f16 %f588, %rs399;}

	// end inline asm
	mul.wide.s32 	%rd687, %r6541, 4;
	add.s64 	%rd688, %rd3, %rd687;
	st.global.f32 	[%rd688], %f588;
$L__BB5_481:
	add.s32 	%r3858, %r779, %r57;
	add.s32 	%r6548, %r3858, %r57;
	shl.b32 	%r3859, %r57, 3;
	add.s32 	%r6547, %r6547, %r3859;
	shl.b32 	%r3860, %r57, 2;
	add.s32 	%r6546, %r6546, %r3860;
	add.s64 	%rd1921, %rd1921, %rd689;
	add.s32 	%r6545, %r6545, %r3860;
	add.s32 	%r6544, %r6544, %r3860;
	add.s32 	%r6543, %r6543, %r3860;
	add.s32 	%r6542, %r6542, %r3860;
	add.s32 	%r6541, %r6541, %r3860;
	add.s32 	%r6540, %r6540, %r3860;
	add.s32 	%r6539, %r6539, %r3860;
	setp.lt.u32 	%p562, %r6548, 32;
	@%p562 bra 	$L__BB5_473;
$L__BB5_482:
	add.s32 	%r790, %r752, %r62;
	setp.gt.u32 	%p563, %r790, 63;
	@%p563 bra 	$L__BB5_1516;
	setp.gt.u32 	%p564, %r7033, 31;
	@%p564 bra 	$L__BB5_505;
	add.s32 	%r791, %r790, %r1;
	shl.b32 	%r792, %r790, 5;
	mul.lo.s32 	%r793, %r791, %r2507;
	and.b32  	%r794, %r65, 3;
	setp.eq.s32 	%p565, %r794, 0;
	mov.u32 	%r6549, %r7033;
	@%p565 bra 	$L__BB5_494;
	setp.ge.s32 	%p566, %r791, %r2506;
	setp.ge.s32 	%p567, %r66, %r2507;
	or.pred  	%p568, %p566, %p567;
	@%p568 bra 	$L__BB5_487;
	add.s32 	%r3863, %r792, %r7033;
	shl.b32 	%r3864, %r3863, 1;
	mov.u32 	%r3865, _ZZ14linear_forwardPfS_S_S_iiiE2Cs;
	add.s32 	%r3866, %r3865, %r3864;
	ld.shared.u16 	%rs401, [%r3866];
	// begin inline asm
	{  cvt.f32.f16 %f590, %rs401;}

	// end inline asm
	mul.wide.u32 	%rd690, %r66, 4;
	add.s64 	%rd691, %rd1966, %rd690;
	ld.global.f32 	%f593, [%rd691];
	add.f32 	%f591, %f590, %f593;
	// begin inline asm
	{  cvt.rn.f16.f32 %rs402, %f591;}

	// end inline asm
	st.shared.u16 	[%r3866], %rs402;
	// begin inline asm
	{  cvt.f32.f16 %f592, %rs402;}

	// end inline asm
	add.s32 	%r3867, %r66, %r793;
	mul.wide.s32 	%rd692, %r3867, 4;
	add.s64 	%rd693, %rd3, %rd692;
	st.global.f32 	[%rd693], %f592;
$L__BB5_487:
	setp.eq.s32 	%p569, %r794, 1;
	mov.u32 	%r6549, %r63;
	@%p569 bra 	$L__BB5_494;
	setp.ge.s32 	%p570, %r791, %r2506;
	setp.ge.s32 	%p571, %r67, %r2507;
	or.pred  	%p572, %p570, %p571;
	@%p572 bra 	$L__BB5_490;
	add.s32 	%r3868, %r792, %r63;
	shl.b32 	%r3869, %r3868, 1;
	mov.u32 	%r3870, _ZZ14linear_forwardPfS_S_S_iiiE2Cs;
	add.s32 	%r3871, %r3870, %r3869;
	ld.shared.u16 	%rs404, [%r3871];
	// begin inline asm
	{  cvt.f32.f16 %f594, %rs404;}

	// end inline asm
	ld.global.f32 	%f597, [%rd7];
	add.f32 	%f595, %f594, %f597;
	// begin inline asm
	{  cvt.rn.f16.f32 %rs405, %f595;}

	// end inline asm
	st.shared.u16 	[%r3871], %rs405;
	// begin inline asm
	{  cvt.f32.f16 %f596, %rs405;}

	// end inline asm
	add.s32 	%r3872, %r67, %r793;
	mul.wide.s32 	%rd694, %r3872, 4;
	add.s64 	%rd695, %rd3, %rd694;
	st.global.f32 	[%rd695], %f596;
$L__BB5_490:
	setp.eq.s32 	%p573, %r794, 2;
	mov.u32 	%r6549, %r68;
	@%p573 bra 	$L__BB5_494;
	setp.ge.s32 	%p574, %r791, %r2506;
	setp.ge.s32 	%p575, %r69, %r2507;
	or.pred  	%p576, %p574, %p575;
	@%p576 bra 	$L__BB5_493;
	add.s32 	%r3873, %r792, %r68;
	shl.b32 	%r3874, %r3873, 1;
	mov.u32 	%r3875, _ZZ14linear_forwardPfS_S_S_iiiE2Cs;
	add.s32 	%r3876, %r3875, %r3874;
	ld.shared.u16 	%rs407, [%r3876];
	// begin inline asm
	{  cvt.f32.f16 %f598, %rs407;}

	// end inline asm
	add.s64 	%rd697, %rd7, %rd180;
	ld.global.f32 	%f601, [%rd697];
	add.f32 	%f599, %f598, %f601;
	// begin inline asm
	{  cvt.rn.f16.f32 %rs408, %f599;}

	// end inline asm
	st.shared.u16 	[%r3876], %rs408;
	// begin inline asm
	{  cvt.f32.f16 %f600, %rs408;}

	// end inline asm
	add.s32 	%r3877, %r69, %r793;
	mul.wide.s32 	%rd698, %r3877, 4;
	add.s64 	%rd699, %rd3, %rd698;
	st.global.f32 	[%rd699], %f600;
$L__BB5_493:
	add.s32 	%r6549, %r68, %r57;
$L__BB5_494:
	setp.lt.u32 	%p577, %r64, 3;
	@%p577 bra 	$L__BB5_505;
	shl.b32 	%r3879, %r57, 1;
	mul.lo.s32 	%r3880, %r57, 3;
	add.s32 	%r6550, %r6549, %r2;
	add.s32 	%r6557, %r6550, %r57;
	add.s32 	%r6556, %r6557, %r793;
	add.s32 	%r6555, %r6550, %r3879;
	add.s32 	%r6551, %r6550, %r793;
	add.s32 	%r6554, %r6551, %r3879;
	add.s32 	%r6553, %r6550, %r3880;
	add.s32 	%r6552, %r6551, %r3880;
	mov.u32 	%r6558, _ZZ14linear_forwardPfS_S_S_iiiE2Cs;
	mul.wide.u32 	%rd716, %r57, 16;
	mov.u64 	%rd1922, %rd1966;
	mov.u32 	%r6559, %r6549;
$L__BB5_496:
	setp.ge.s32 	%p578, %r791, %r2506;
	setp.ge.s32 	%p579, %r6550, %r2507;
	or.pred  	%p580, %p578, %p579;
	@%p580 bra 	$L__BB5_498;
	mad.lo.s32 	%r3882, %r62, 608, %r6549;
	shl.b32 	%r3883, %r56, 5;
	add.s32 	%r3884, %r3882, %r3883;
	shl.b32 	%r3885, %r3884, 1;
	add.s32 	%r3886, %r6558, %r3885;
	ld.shared.u16 	%rs410, [%r3886];
	// begin inline asm
	{  cvt.f32.f16 %f602, %rs410;}

	// end inline asm
	add.s32 	%r3887, %r6549, %r2;
	mul.wide.u32 	%rd700, %r3887, 4;
	add.s64 	%rd701, %rd1922, %rd700;
	ld.global.f32 	%f605, [%rd701];
	add.f32 	%f603, %f602, %f605;
	// begin inline asm
	{  cvt.rn.f16.f32 %rs411, %f603;}

	// end inline asm
	st.shared.u16 	[%r3886], %rs411;
	// begin inline asm
	{  cvt.f32.f16 %f604, %rs411;}

	// end inline asm
	mul.wide.s32 	%rd702, %r6551, 4;
	add.s64 	%rd703, %rd3, %rd702;
	st.global.f32 	[%rd703], %f604;
$L__BB5_498:
	setp.ge.s32 	%p581, %r791, %r2506;
	setp.ge.s32 	%p582, %r6557, %r2507;
	or.pred  	%p583, %p581, %p582;
	@%p583 bra 	$L__BB5_500;
	add.s32 	%r3888, %r57, %r6549;
	mad.lo.s32 	%r3889, %r62, 608, %r3888;
	shl.b32 	%r3890, %r56, 5;
	add.s32 	%r3891, %r3889, %r3890;
	shl.b32 	%r3892, %r3891, 1;
	add.s32 	%r3893, %r6558, %r3892;
	ld.shared.u16 	%rs413, [%r3893];
	// begin inline asm
	{  cvt.f32.f16 %f606, %rs413;}

	// end inline asm
	add.s32 	%r3894, %r3888, %r2;
	mul.wide.u32 	%rd704, %r3894, 4;
	add.s64 	%rd705, %rd1922, %rd704;
	ld.global.f32 	%f609, [%rd705];
	add.f32 	%f607, %f606, %f609;
	// begin inline asm
	{  cvt.rn.f16.f32 %rs414, %f607;}

	// end inline asm
	st.shared.u16 	[%r3893], %rs414;
	// begin inline asm
	{  cvt.f32.f16 %f608, %rs414;}

	// end inline asm
	mul.wide.s32 	%rd706, %r6556, 4;
	add.s64 	%rd707, %rd3, %rd706;
	st.global.f32 	[%rd707], %f608;
$L__BB5_500:
	setp.ge.s32 	%p584, %r791, %r2506;
	add.s32 	%r816, %r6559, %r57;
	setp.ge.s32 	%p585, %r6555, %r2507;
	or.pred  	%p586, %p584, %p585;
	@%p586 bra 	$L__BB5_502;
	mad.lo.s32 	%r3895, %r62, 608, %r6549;
	shl.b32 	%r3896, %r56, 5;
	add.s32 	%r3897, %r3895, %r3896;
	add.s32 	%r3899, %r3897, %r3879;
	shl.b32 	%r3900, %r3899, 1;
	add.s32 	%r3901, %r6558, %r3900;
	ld.shared.u16 	%rs416, [%r3901];
	// begin inline asm
	{  cvt.f32.f16 %f610, %rs416;}

	// end inline asm
	add.s32 	%r3902, %r6549, %r2;
	add.s32 	%r3903, %r3902, %r3879;
	mul.wide.u32 	%rd708, %r3903, 4;
	add.s64 	%rd709, %rd1922, %rd708;
	ld.global.f32 	%f613, [%rd709];
	add.f32 	%f611, %f610, %f613;
	// begin inline asm
	{  cvt.rn.f16.f32 %rs417, %f611;}

	// end inline asm
	st.shared.u16 	[%r3901], %rs417;
	// begin inline asm
	{  cvt.f32.f16 %f612, %rs417;}

	// end inline asm
	mul.wide.s32 	%rd710, %r6554, 4;
	add.s64 	%rd711, %rd3, %rd710;
	st.global.f32 	[%rd711], %f612;
$L__BB5_502:
	setp.ge.s32 	%p587, %r791, %r2506;
	add.s32 	%r817, %r816, %r57;
	setp.ge.s32 	%p588, %r6553, %r2507;
	or.pred  	%p589, %p587, %p588;
	@%p589 bra 	$L__BB5_504;
	mad.lo.s32 	%r3904, %r62, 608, %r6549;
	shl.b32 	%r3905, %r56, 5;
	add.s32 	%r3906, %r3904, %r3905;
	add.s32 	%r3908, %r3906, %r3880;
	shl.b32 	%r3909, %r3908, 1;
	add.s32 	%r3910, %r6558, %r3909;
	ld.shared.u16 	%rs419, [%r3910];
	// begin inline asm
	{  cvt.f32.f16 %f614, %rs419;}

	// end inline asm
	add.s32 	%r3911, %r6549, %r2;
	add.s32 	%r3912, %r3911, %r3880;
	mul.wide.u32 	%rd712, %r3912, 4;
	add.s64 	%rd713, %rd1922, %rd712;
	ld.global.f32 	%f617, [%rd713];
	add.f32 	%f615, %f614, %f617;
	// begin inline asm
	{  cvt.rn.f16.f32 %rs420, %f615;}

	// end inline asm
	st.shared.u16 	[%r3910], %rs420;
	// begin inline asm
	{  cvt.f32.f16 %f616, %rs420;}

	// end inline asm
	mul.wide.s32 	%rd714, %r6552, 4;
	add.s64 	%rd715, %rd3, %rd714;
	st.global.f32 	[%rd715], %f616;
$L__BB5_504:
	add.s32 	%r3913, %r817, %r57;
	add.s32 	%r6559, %r3913, %r57;
	shl.b32 	%r3914, %r57, 3;
	add.s32 	%r6558, %r6558, %r3914;
	shl.b32 	%r3915, %r57, 2;
	add.s32 	%r6557, %r6557, %r3915;
	add.s64 	%rd1922, %rd1922, %rd716;
	add.s32 	%r6556, %r6556, %r3915;
	add.s32 	%r6555, %r6555, %r3915;
	add.s32 	%r6554, %r6554, %r3915;
	add.s32 	%r6553, %r6553, %r3915;
	add.s32 	%r6552, %r6552, %r3915;
	add.s32 	%r6551, %r6551, %r3915;
	add.s32 	%r6550, %r6550, %r3915;
	setp.lt.u32 	%p590, %r6559, 32;
	@%p590 bra 	$L__BB5_496;
$L__BB5_505:
	add.s32 	%r828, %r790, %r62;
	setp.gt.u32 	%p591, %r828, 63;
	@%p591 bra 	$L__BB5_1516;
	setp.gt.u32 	%p592, %r7033, 31;
	@%p592 bra 	$L__BB5_528;
	add.s32 	%r829, %r828, %r1;
	shl.b32 	%r830, %r828, 5;
	mul.lo.s32 	%r831, %r829, %r2507;
	and.b32  	%r832, %r65, 3;
	setp.eq.s32 	%p593, %r832, 0;
	mov.u32 	%r6560, %r7033;
	@%p593 bra 	$L__BB5_517;
	setp.ge.s32 	%p594, %r829, %r2506;
	setp.ge.s32 	%p595, %r66, %r2507;
	or.pred  	%p596, %p594, %p595;
	@%p596 bra 	$L__BB5_510;
	add.s32 	%r3918, %r830, %r7033;
	shl.b32 	%r3919, %r3918, 1;
	mov.u32 	%r3920, _ZZ14linear_forwardPfS_S_S_iiiE2Cs;
	add.s32 	%r3921, %r3920, %r3919;
	ld.shared.u16 	%rs422, [%r3921];
	// begin inline asm
	{  cvt.f32.f16 %f618, %rs422;}

	// end inline asm
	mul.wide.u32 	%rd717, %r66, 4;
	add.s64 	%rd718, %rd1966, %rd717;
	ld.global.f32 	%f621, [%rd718];
	add.f32 	%f619, %f618, %f621;
	// begin inline asm
	{  cvt.rn.f16.f32 %rs423, %f619;}

	// end inline asm
	st.shared.u16 	[%r3921], %rs423;
	// begin inline asm
	{  cvt.f32.f16 %f620, %rs423;}

	// end inline asm
	add.s32 	%r3922, %r66, %r831;
	mul.wide.s32 	%rd719, %r3922, 4;
	add.s64 	%rd720, %rd3, %rd719;
	st.global.f32 	[%rd720], %f620;
$L__BB5_510:
	setp.eq.s32 	%p597, %r832, 1;
	mov.u32 	%r6560, %r63;
	@%p597 bra 	$L__BB5_517;
	setp.ge.s32 	%p598, %r829, %r2506;
	setp.ge.s32 	%p599, %r67, %r2507;
	or.pred  	%p600, %p598, %p599;
	@%p600 bra 	$L__BB5_513;
	add.s32 	%r3923, %r830, %r63;
	shl.b32 	%r3924, %r3923, 1;
	mov.u32 	%r3925, _ZZ14linear_forwardPfS_S_S_iiiE2Cs;
	add.s32 	%r3926, %r3925, %r3924;
	ld.shared.u16 	%rs425, [%r3926];
	// begin inline asm
	{  cvt.f32.f16 %f622, %rs425;}

	// end inline asm
	ld.global.f32 	%f625, [%rd7];
	add.f32 	%f623, %f622, %f625;
	// begin inline asm
	{  cvt.rn.f16.f32 %rs426, %f623;}

	// end inline asm
	st.shared.u16 	[%r3926], %rs426;
	// begin inline asm
	{  cvt.f32.f16 %f624, %rs426;}

	// end inline asm
	add.s32 	%r3927, %r67, %r831;
	mul.wide.s32 	%rd721, %r3927, 4;
	add.s64 	%rd722, %rd3, %rd721;
	st.global.f32 	[%rd722], %f624;
$L__BB5_513:
	setp.eq.s32 	%p601, %r832, 2;
	mov.u32 	%r6560, %r68;
	@%p601 bra 	$L__BB5_517;
	setp.ge.s32 	%p602, %r829, %r2506;
	setp.ge.s32 	%p603, %r69, %r2507;
	or.pred  	%p604, %p602, %p603;
	@%p604 bra 	$L__BB5_516;
	add.s32 	%r3928, %r830, %r68;
	shl.b32 	%r3929, %r3928, 1;
	mov.u32 	%r3930, _ZZ14linear_forwardPfS_S_S_iiiE2Cs;
	add.s32 	%r3931, %r3930, %r3929;
	ld.shared.u16 	%rs428, [%r3931];
	// begin inline asm
	{  cvt.f32.f16 %f626, %rs428;}

	// end inline asm
	add.s64 	%rd724, %rd7, %rd180;
	ld.global.f32 	%f629, [%rd724];
	add.f32 	%f627, %f626, %f629;
	// begin inline asm
	{  cvt.rn.f16.f32 %rs429, %f627;}

	// end inline asm
	st.shared.u16 	[%r3931], %rs429;
	// begin inline asm
	{  cvt.f32.f16 %f628, %rs429;}

	// end inline asm
	add.s32 	%r3932, %r69, %r831;
	mul.wide.s32 	%rd725, %r3932, 4;
	add.s64 	%rd726, %rd3, %rd725;
	st.global.f32 	[%rd726], %f628;
$L__BB5_516:
	add.s32 	%r6560, %r68, %r57;
$L__BB5_517:
	setp.lt.u32 	%p605, %r64, 3;
	@%p605 bra 	$L__BB5_528;
	shl.b32 	%r3934, %r57, 1;
	mul.lo.s32 	%r3935, %r57, 3;
	add.s32 	%r6561, %r6560, %r2;
	add.s32 	%r6568, %r6561, %r57;
	add.s32 	%r6567, %r6568, %r831;
	add.s32 	%r6566, %r6561, %r3934;
	add.s32 	%r6562, %r6561, %r831;
	add.s32 	%r6565, %r6562, %r3934;
	add.s32 	%r6564, %r6561, %r3935;
	add.s32 	%r6563, %r6562, %r3935;
	mov.u32 	%r6569, _ZZ14linear_forwardPfS_S_S_iiiE2Cs;
	mul.wide.u32 	%rd743, %r57, 16;
	mov.u64 	%rd1923, %rd1966;
	mov.u32 	%r6570, %r6560;
$L__BB5_519:
	setp.ge.s32 	%p606, %r829, %r2506;
	setp.ge.s32 	%p607, %r6561, %r2507;
	or.pred  	%p608, %p606, %p607;
	@%p608 bra 	$L__BB5_521;
	mad.lo.s32 	%r3937, %r62, 640, %r6560;
	shl.b32 	%r3938, %r56, 5;
	add.s32 	%r3939, %r3937, %r3938;
	shl.b32 	%r3940, %r3939, 1;
	add.s32 	%r3941, %r6569, %r3940;
	ld.shared.u16 	%rs431, [%r3941];
	// begin inline asm
	{  cvt.f32.f16 %f630, %rs431;}

	// end inline asm
	add.s32 	%r3942, %r6560, %r2;
	mul.wide.u32 	%rd727, %r3942, 4;
	add.s64 	%rd728, %rd1923, %rd727;
	ld.global.f32 	%f633, [%rd728];
	add.f32 	%f631, %f630, %f633;
	// begin inline asm
	{  cvt.rn.f16.f32 %rs432, %f631;}

	// end inline asm
	st.shared.u16 	[%r3941], %rs432;
	// begin inline asm
	{  cvt.f32.f16 %f632, %rs432;}

	// end inline asm
	mul.wide.s32 	%rd729, %r6562, 4;
	add.s64 	%rd730, %rd3, %rd729;
	st.global.f32 	[%rd730], %f632;
$L__BB5_521:
	setp.ge.s32 	%p609, %r829, %r2506;
	setp.ge.s32 	%p610, %r6568, %r2507;
	or.pred  	%p611, %p609, %p610;
	@%p611 bra 	$L__BB5_523;
	add.s32 	%r3943, %r57, %r6560;
	mad.lo.s32 	%r3944, %r62, 640, %r3943;
	shl.b32 	%r3945, %r56, 5;
	add.s32 	%r3946, %r3944, %r3945;
	shl.b32 	%r3947, %r3946, 1;
	add.s32 	%r3948, %r6569, %r3947;
	ld.shared.u16 	%rs434, [%r3948];
	// begin inline asm
	{  cvt.f32.f16 %f634, %rs434;}

	// end inline asm
	add.s32 	%r3949, %r3943, %r2;
	mul.wide.u32 	%rd731, %r3949, 4;
	add.s64 	%rd732, %rd1923, %rd731;
	ld.global.f32 	%f637, [%rd732];
	add.f32 	%f635, %f634, %f637;
	// begin inline asm
	{  cvt.rn.f16.f32 %rs435, %f635;}

	// end inline asm
	st.shared.u16 	[%r3948], %rs435;
	// begin inline asm
	{  cvt.f32.f16 %f636, %rs435;}

	// end inline asm
	mul.wide.s32 	%rd733, %r6567, 4;
	add.s64 	%rd734, %rd3, %rd733;
	st.global.f32 	[%rd734], %f636;
$L__BB5_523:
	setp.ge.s32 	%p612, %r829, %r2506;
	add.s32 	%r854, %r6570, %r57;
	setp.ge.s32 	%p613, %r6566, %r2507;
	or.pred  	%p614, %p612, %p613;
	@%p614 bra 	$L__BB5_525;
	mad.lo.s32 	%r3950, %r62, 640, %r6560;
	shl.b32 	%r3951, %r56, 5;
	add.s32 	%r3952, %r3950, %r3951;
	add.s32 	%r3954, %r3952, %r3934;
	shl.b32 	%r3955, %r3954, 1;
	add.s32 	%r3956, %r6569, %r3955;
	ld.shared.u16 	%rs437, [%r3956];
	// begin inline asm
	{  cvt.f32.f16 %f638, %rs437;}

	// end inline asm
	add.s32 	%r3957, %r6560, %r2;
	add.s32 	%r3958, %r3957, %r3934;
	mul.wide.u32 	%rd735, %r3958, 4;
	add.s64 	%rd736, %rd1923, %rd735;
	ld.global.f32 	%f641, [%rd736];
	add.f32 	%f639, %f638, %f641;
	// begin inline asm
	{  cvt.rn.f16.f32 %rs438, %f639;}

	// end inline asm
	st.shared.u16 	[%r3956], %rs438;
	// begin inline asm
	{  cvt.f32.f16 %f640, %rs438;}

	// end inline asm
	mul.wide.s32 	%rd737, %r6565, 4;
	add.s64 	%rd738, %rd3, %rd737;
	st.global.f32 	[%rd738], %f640;
$L__BB5_525:
	setp.ge.s32 	%p615, %r829, %r2506;
	add.s32 	%r855, %r854, %r57;
	setp.ge.s32 	%p616, %r6564, %r2507;
	or.pred  	%p617, %p615, %p616;
	@%p617 bra 	$L__BB5_527;
	mad.lo.s32 	%r3959, %r62, 640, %r6560;
	shl.b32 	%r3960, %r56, 5;
	add.s32 	%r3961, %r3959, %r3960;
	add.s32 	%r3963, %r3961, %r3935;
	shl.b32 	%r3964, %r3963, 1;
	add.s32 	%r3965, %r6569, %r3964;
	ld.shared.u16 	%rs440, [%r3965];
	// begin inline asm
	{  cvt.f32.f16 %f642, %rs440;}

	// end inline asm
	add.s32 	%r3966, %r6560, %r2;
	add.s32 	%r3967, %r3966, %r3935;
	mul.wide.u32 	%rd739, %r3967, 4;
	add.s64 	%rd740, %rd1923, %rd739;
	ld.global.f32 	%f645, [%rd740];
	add.f32 	%f643, %f642, %f645;
	// begin inline asm
	{  cvt.rn.f16.f32 %rs441, %f643;}

	// end inline asm
	st.shared.u16 	[%r3965], %rs441;
	// begin inline asm
	{  cvt.f32.f16 %f644, %rs441;}

	// end inline asm
	mul.wide.s32 	%rd741, %r6563, 4;
	add.s64 	%rd742, %rd3, %rd741;
	st.global.f32 	[%rd742], %f644;
$L__BB5_527:
	add.s32 	%r3968, %r855, %r57;
	add.s32 	%r6570, %r3968, %r57;
	shl.b32 	%r3969, %r57, 3;
	add.s32 	%r6569, %r6569, %r3969;
	shl.b32 	%r3970, %r57, 2;
	add.s32 	%r6568, %r6568, %r3970;
	add.s64 	%rd1923, %rd1923, %rd743;
	add.s32 	%r6567, %r6567, %r3970;
	add.s32 	%r6566, %r6566, %r3970;
	add.s32 	%r6565, %r6565, %r3970;
	add.s32 	%r6564, %r6564, %r3970;
	add.s32 	%r6563, %r6563, %r3970;
	add.s32 	%r6562, %r6562, %r3970;
	add.s32 	%r6561, %r6561, %r3970;
	setp.lt.u32 	%p618, %r6570, 32;
	@%p618 bra 	$L__BB5_519;
$L__BB5_528:
	add.s32 	%r866, %r828, %r62;
	setp.gt.u32 	%p619, %r866, 63;
	@%p619 bra 	$L__BB5_1516;
	setp.gt.u32 	%p620, %r7033, 31;
	@%p620 bra 	$L__BB5_551;
	add.s32 	%r867, %r866, %r1;
	shl.b32 	%r868, %r866, 5;
	mul.lo.s32 	%r869, %r867, %r2507;
	and.b32  	%r870, %r65, 3;
	setp.eq.s32 	%p621, %r870, 0;
	mov.u32 	%r6571, %r7033;
	@%p621 bra 	$L__BB5_540;
	setp.ge.s32 	%p622, %r867, %r2506;
	setp.ge.s32 	%p623, %r66, %r2507;
	or.pred  	%p624, %p622, %p623;
	@%p624 bra 	$L__BB5_533;
	add.s32 	%r3973, %r868, %r7033;
	shl.b32 	%r3974, %r3973, 1;
	mov.u32 	%r3975, _ZZ14linear_forwardPfS_S_S_iiiE2Cs;
	add.s32 	%r3976, %r3975, %r3974;
	ld.shared.u16 	%rs443, [%r3976];
	// begin inline asm
	{  cvt.f32.f16 %f646, %rs443;}

	// end inline asm
	mul.wide.u32 	%rd744, %r66, 4;
	add.s64 	%rd745, %rd1966, %rd744;
	ld.global.f32 	%f649, [%rd745];
	add.f32 	%f647, %f646, %f649;
	// begin inline asm
	{  cvt.rn.f16.f32 %rs444, %f647;}

	// end inline asm
	st.shared.u16 	[%r3976], %rs444;
	// begin inline asm
	{  cvt.f32.f16 %f648, %rs444;}

	// end inline asm
	add.s32 	%r3977, %r66, %r869;
	mul.wide.s32 	%rd746, %r3977, 4;
	add.s64 	%rd747, %rd3, %rd746;
	st.global.f32 	[%rd747], %f648;
$L__BB5_533:
	setp.eq.s32 	%p625, %r870, 1;
	mov.u32 	%r6571, %r63;
	@%p625 bra 	$L__BB5_540;
	setp.ge.s32 	%p626, %r867, %r2506;
	setp.ge.s32 	%p627, %r67, %r2507;
	or.pred  	%p628, %p626, %p627;
	@%p628 bra 	$L__BB5_536;
	add.s32 	%r3978, %r868, %r63;
	shl.b32 	%r3979, %r3978, 1;
	mov.u32 	%r3980, _ZZ14linear_forwardPfS_S_S_iiiE2Cs;
	add.s32 	%r3981, %r3980, %r3979;
	ld.shared.u16 	%rs446, [%r3981];
	// begin inline asm
	{  cvt.f32.f16 %f650, %rs446;}

	// end inline asm
	ld.global.f32 	%f653, [%rd7];
	add.f32 	%f651, %f650, %f653;
	// begin inline asm
	{  cvt.rn.f16.f32 %rs447, %f651;}

	// end inline asm
	st.shared.u16 	[%r3981], %rs447;
	// begin inline asm
	{  cvt.f32.f16 %f652, %rs447;}

	// end inline asm
	add.s32 	%r3982, %r67, %r869;
	mul.wide.s32 	%rd748, %r3982, 4;
	add.s64 	%rd749, %rd3, %rd748;
	st.global.f32 	[%rd749], %f652;
$L__BB5_536:
	setp.eq.s32 	%p629, %r870, 2;
	mov.u32 	%r6571, %r68;
	@%p629 bra 	$L__BB5_540;
	setp.ge.s32 	%p630, %r867, %r2506;
	setp.ge.s32 	%p631, %r69, %r2507;
	or.pred  	%p632, %p630, %p631;
	@%p632 bra 	$L__BB5_539;
	add.s32 	%r3983, %r868, %r68;
	shl.b32 	%r3984, %r3983, 1;
	mov.u32 	%r3985, _ZZ14linear_forwardPfS_S_S_iiiE2Cs;
	add.s32 	%r3986, %r3985, %r3984;
	ld.shared.u16 	%rs449, [%r3986];
	// begin inline asm
	{  cvt.f32.f16 %f654, %rs449;}

	// end inline asm
	add.s64 	%rd751, %rd7, %rd180;
	ld.global.f32 	%f657, [%rd751];
	add.f32 	%f655, %f654, %f657;
	// begin inline asm
	{  cvt.rn.f16.f32 %rs450, %f655;}

	// end inline asm
	st.shared.u16 	[%r3986], %rs450;
	// begin inline asm
	{  cvt.f32.f16 %f656, %rs450;}

	// end inline asm
	add.s32 	%r3987, %r69, %r869;
	mul.wide.s32 	%rd752, %r3987, 4;
	add.s64 	%rd753, %rd3, %rd752;
	st.global.f32 	[%rd753], %f656;
$L__BB5_539:
	add.s32 	%r6571, %r68, %r57;
$L__BB5_540:
	setp.lt.u32 	%p633, %r64, 3;
	@%p633 bra 	$L__BB5_551;
	shl.b32 	%r3989, %r57, 1;
	mul.lo.s32 	%r3990, %r57, 3;
	add.s32 	%r6572, %r6571, %r2;
	add.s32 	%r6579, %r6572, %r57;
	add.s32 	%r6578, %r6579, %r869;
	add.s32 	%r6577, %r6572, %r3989;
	add.s32 	%r6573, %r6572, %r869;
	add.s32 	%r6576, %r6573, %r3989;
	add.s32 	%r6575, %r6572, %r3990;
	add.s32 	%r6574, %r6573, %r3990;
	mov.u32 	%r6580, _ZZ14linear_forwardPfS_S_S_iiiE2Cs;
	mul.wide.u32 	%rd770, %r57, 16;
	mov.u64 	%rd1924, %rd1966;
	mov.u32 	%r6581, %r6571;
$L__BB5_542:
	setp.ge.s32 	%p634, %r867, %r2506;
	setp.ge.s32 	%p635, %r6572, %r2507;
	or.pred  	%p636, %p634, %p635;
	@%p636 bra 	$L__BB5_544;
	mad.lo.s32 	%r3992, %r62, 672, %r6571;
	shl.b32 	%r3993, %r56, 5;
	add.s32 	%r3994, %r3992, %r3993;
	shl.b32 	%r3995, %r3994, 1;
	add.s32 	%r3996, %r6580, %r3995;
	ld.shared.u16 	%rs452, [%r3996];
	// begin inline asm
	{  cvt.f32.f16 %f658, %rs452;}

	// end inline asm
	add.s32 	%r3997, %r6571, %r2;
	mul.wide.u32 	%rd754, %r3997, 4;
	add.s64 	%rd755, %rd1924, %rd754;
	ld.global.f32 	%f661, [%rd755];
	add.f32 	%f659, %f658, %f661;
	// begin inline asm
	{  cvt.rn.f16.f32 %rs453, %f659;}

	// end inline asm
	st.shared.u16 	[%r3996], %rs453;
	// begin inline asm
	{  cvt.f32.f16 %f660, %rs453;}

	// end inline asm
	mul.wide.s32 	%rd756, %r6573, 4;
	add.s64 	%rd757, %rd3, %rd756;
	st.global.f32 	[%rd757], %f660;
$L__BB5_544:
	setp.ge.s32 	%p637, %r867, %r2506;
	setp.ge.s32 	%p638, %r6579, %r2507;
	or.pred  	%p639, %p637, %p638;
	@%p639 bra 	$L__BB5_546;
	add.s32 	%r3998, %r57, %r6571;
	mad.lo.s32 	%r3999, %r62, 672, %r3998;
	shl.b32 	%r4000, %r56, 5;
	add.s32 	%r4001, %r3999, %r4000;
	shl.b32 	%r4002, %r4001, 1;
	add.s32 	%r4003, %r6580, %r4002;
	ld.shared.u16 	%rs455, [%r4003];
	// begin inline asm
	{  cvt.f32.f16 %f662, %rs455;}

	// end inline asm
	add.s32 	%r4004, %r3998, %r2;
	mul.wide.u32 	%rd758, %r4004, 4;
	add.s64 	%rd759, %rd1924, %rd758;
	ld.global.f32 	%f665, [%rd759];
	add.f32 	%f663, %f662, %f665;
	// begin inline asm
	{  cvt.rn.f16.f32 %rs456, %f663;}

	// end inline asm
	st.shared.u16 	[%r4003], %rs456;
	// begin inline asm
	{  cvt.f32.f16 %f664, %rs456;}

	// end inline asm
	mul.wide.s32 	%rd760, %r6578, 4;
	add.s64 	%rd761, %rd3, %rd760;
	st.global.f32 	[%rd761], %f664;
$L__BB5_546:
	setp.ge.s32 	%p640, %r867, %r2506;
	add.s32 	%r892, %r6581, %r57;
	setp.ge.s32 	%p641, %r6577, %r2507;
	or.pred  	%p642, %p640, %p641;
	@%p642 bra 	$L__BB5_548;
	mad.lo.s32 	%r4005, %r62, 672, %r6571;
	shl.b32 	%r4006, %r56, 5;
	add.s32 	%r4007, %r4005, %r4006;
	add.s32 	%r4009, %r4007, %r3989;
	shl.b32 	%r4010, %r4009, 1;
	add.s32 	%r4011, %r6580, %r4010;
	ld.shared.u16 	%rs458, [%r4011];
	// begin inline asm
	{  cvt.f32.f16 %f666, %rs458;}

	// end inline asm
	add.s32 	%r4012, %r6571, %r2;
	add.s32 	%r4013, %r4012, %r3989;
	mul.wide.u32 	%rd762, %r4013, 4;
	add.s64 	%rd763, %rd1924, %rd762;
	ld.global.f32 	%f669, [%rd763];
	add.f32 	%f667, %f666, %f669;
	// begin inline asm
	{  cvt.rn.f16.f32 %rs459, %f667;}

	// end inline asm
	st.shared.u16 	[%r4011], %rs459;
	// begin inline asm
	{  cvt.f32.f16 %f668, %rs459;}

	// end inline asm
	mul.wide.s32 	%rd764, %r6576, 4;
	add.s64 	%rd765, %rd3, %rd764;
	st.global.f32 	[%rd765], %f668;
$L__BB5_548:
	setp.ge.s32 	%p643, %r867, %r2506;
	add.s32 	%r893, %r892, %r57;
	setp.ge.s32 	%p644, %r6575, %r2507;
	or.pred  	%p645, %p643, %p644;
	@%p645 bra 	$L__BB5_550;
	mad.lo.s32 	%r4014, %r62, 672, %r6571;
	shl.b32 	%r4015, %r56, 5;
	add.s32 	%r4016, %r4014, %r4015;
	add.s32 	%r4018, %r4016, %r3990;
	shl.b32 	%r4019, %r4018, 1;
	add.s32 	%r4020, %r6580, %r4019;
	ld.shared.u16 	%rs461, [%r4020];
	// begin inline asm
	{  cvt.f32.f16 %f670, %rs461;}

	// end inline asm
	add.s32 	%r4021, %r6571, %r2;
	add.s32 	%r4022, %r4021, %r3990;
	mul.wide.u32 	%rd766, %r4022, 4;
	add.s64 	%rd767, %rd1924, %rd766;
	ld.global.f32 	%f673, [%rd767];
	add.f32 	%f671, %f670, %f673;
	// begin inline asm
	{  cvt.rn.f16.f32 %rs462, %f671;}

	// end inline asm
	st.shared.u16 	[%r4020], %rs462;
	// begin inline asm
	{  cvt.f32.f16 %f672, %rs462;}

	// end inline asm
	mul.wide.s32 	%rd768, %r6574, 4;
	add.s64 	%rd769, %rd3, %rd768;
	st.global.f32 	[%rd769], %f672;
$L__BB5_550:
	add.s32 	%r4023, %r893, %r57;
	add.s32 	%r6581, %r4023, %r57;
	shl.b32 	%r4024, %r57, 3;
	add.s32 	%r6580, %r6580, %r4024;
	shl.b32 	%r4025, %r57, 2;
	add.s32 	%r6579, %r6579, %r4025;
	add.s64 	%rd1924, %rd1924, %rd770;
	add.s32 	%r6578, %r6578, %r4025;
	add.s32 	%r6577, %r6577, %r4025;
	add.s32 	%r6576, %r6576, %r4025;
	add.s32 	%r6575, %r6575, %r4025;
	add.s32 	%r6574, %r6574, %r4025;
	add.s32 	%r6573, %r6573, %r4025;
	add.s32 	%r6572, %r6572, %r4025;
	setp.lt.u32 	%p646, %r6581, 32;
	@%p646 bra 	$L__BB5_542;
$L__BB5_551:
	add.s32 	%r904, %r866, %r62;
	setp.gt.u32 	%p647, %r904, 63;
	@%p647 bra 	$L__BB5_1516;
	setp.gt.u32 	%p648, %r7033, 31;
	@%p648 bra 	$L__BB5_574;
	add.s32 	%r905, %r904, %r1;
	shl.b32 	%r906, %r904, 5;
	mul.lo.s32 	%r907, %r905, %r2507;
	and.b32  	%r908, %r65, 3;
	setp.eq.s32 	%p649, %r908, 0;
	mov.u32 	%r6582, %r7033;
	@%p649 bra 	$L__BB5_563;
	setp.ge.s32 	%p650, %r905, %r2506;
	setp.ge.s32 	%p651, %r66, %r2507;
	or.pred  	%p652, %p650, %p651;
	@%p652 bra 	$L__BB5_556;
	add.s32 	%r4028, %r906, %r7033;
	shl.b32 	%r4029, %r4028, 1;
	mov.u32 	%r4030, _ZZ14linear_forwardPfS_S_S_iiiE2Cs;
	add.s32 	%r4031, %r4030, %r4029;
	ld.shared.u16 	%rs464, [%r4031];
	// begin inline asm
	{  cvt.f32.f16 %f674, %rs464;}

	// end inline asm
	mul.wide.u32 	%rd771, %r66, 4;
	add.s64 	%rd772, %rd1966, %rd771;
	ld.global.f32 	%f677, [%rd772];
	add.f32 	%f675, %f674, %f677;
	// begin inline asm
	{  cvt.rn.f16.f32 %rs465, %f675;}

	// end inline asm
	st.shared.u16 	[%r4031], %rs465;
	// begin inline asm
	{  cvt.f32.f16 %f676, %rs465;}

	// end inline asm
	add.s32 	%r4032, %r66, %r907;
	mul.wide.s32 	%rd773, %r4032, 4;
	add.s64 	%rd774, %rd3, %rd773;
	st.global.f32 	[%rd774], %f676;
$L__BB5_556:
	setp.eq.s32 	%p653, %r908, 1;
	mov.u32 	%r6582, %r63;
	@%p653 bra 	$L__BB5_563;
	setp.ge.s32 	%p654, %r905, %r2506;
	setp.ge.s32 	%p655, %r67, %r2507;
	or.pred  	%p656, %p654, %p655;
	@%p656 bra 	$L__BB5_559;
	add.s32 	%r4033, %r906, %r63;
	shl.b32 	%r4034, %r4033, 1;
	mov.u32 	%r4035, _ZZ14linear_forwardPfS_S_S_iiiE2Cs;
	add.s32 	%r4036, %r4035, %r4034;
	ld.shared.u16 	%rs467, [%r4036];
	// begin inline asm
	{  cvt.f32.f16 %f678, %rs467;}

	// end inline asm
	ld.global.f32 	%f681, [%rd7];
	add.f32 	%f679, %f678, %f681;
	// begin inline asm
	{  cvt.rn.f16.f32 %rs468, %f679;}

	// end inline asm
	st.shared.u16 	[%r4036], %rs468;
	// begin inline asm
	{  cvt.f32.f16 %f680, %rs468;}

	// end inline asm
	add.s32 	%r4037, %r67, %r907;
	mul.wide.s32 	%rd775, %r4037, 4;
	add.s64 	%rd776, %rd3, %rd775;
	st.global.f32 	[%rd776], %f680;
$L__BB5_559:
	setp.eq.s32 	%p657, %r908, 2;
	mov.u32 	%r6582, %r68;
	@%p657 bra 	$L__BB5_563;
	setp.ge.s32 	%p658, %r905, %r2506;
	setp.ge.s32 	%p659, %r69, %r2507;
	or.pred  	%p660, %p658, %p659;
	@%p660 bra 	$L__BB5_562;
	add.s32 	%r4038, %r906, %r68;
	shl.b32 	%r4039, %r4038, 1;
	mov.u32 	%r4040, _ZZ14linear_forwardPfS_S_S_iiiE2Cs;
	add.s32 	%r4041, %r4040, %r4039;
	ld.shared.u16 	%rs470, [%r4041];
	// begin inline asm
	{  cvt.f32.f16 %f682, %rs470;}

	// end inline asm
	add.s64 	%rd778, %rd7, %rd180;
	ld.global.f32 	%f685, [%rd778];
	add.f32 	%f683, %f682, %f685;
	// begin inline asm
	{  cvt.rn.f16.f32 %rs471, %f683;}

	// end inline asm
	st.shared.u16 	[%r4041], %rs471;
	// begin inline asm
	{  cvt.f32.f16 %f684, %rs471;}

	// end inline asm
	add.s32 	%r4042, %r69, %r907;
	mul.wide.s32 	%rd779, %r4042, 4;
	add.s64 	%rd780, %rd3, %rd779;
	st.global.f32 	[%rd780], %f684;
$L__BB5_562:
	add.s32 	%r6582, %r68, %r57;
$L__BB5_563:
	setp.lt.u32 	%p661, %r64, 3;
	@%p661 bra 	$L__BB5_574;
	shl.b32 	%r4044, %r57, 1;
	mul.lo.s32 	%r4045, %r57, 3;
	add.s32 	%r6583, %r6582, %r2;
	add.s32 	%r6590, %r6583, %r57;
	add.s32 	%r6589, %r6590, %r907;
	add.s32 	%r6588, %r6583, %r4044;
	add.s32 	%r6584, %r6583, %r907;
	add.s32 	%r6587, %r6584, %r4044;
	add.s32 	%r6586, %r6583, %r4045;
	add.s32 	%r6585, %r6584, %r4045;
	mov.u32 	%r6591, _ZZ14linear_forwardPfS_S_S_iiiE2Cs;
	mul.wide.u32 	%rd797, %r57, 16;
	mov.u64 	%rd1925, %rd1966;
	mov.u32 	%r6592, %r6582;
$L__BB5_565:
	setp.ge.s32 	%p662, %r905, %r2506;
	setp.ge.s32 	%p663, %r6583, %r2507;
	or.pred  	%p664, %p662, %p663;
	@%p664 bra 	$L__BB5_567;
	mad.lo.s32 	%r4047, %r62, 704, %r6582;
	shl.b32 	%r4048, %r56, 5;
	add.s32 	%r4049, %r4047, %r4048;
	shl.b32 	%r4050, %r4049, 1;
	add.s32 	%r4051, %r6591, %r4050;
	ld.shared.u16 	%rs473, [%r4051];
	// begin inline asm
	{  cvt.f32.f16 %f686, %rs473;}

	// end inline asm
	add.s32 	%r4052, %r6582, %r2;
	mul.wide.u32 	%rd781, %r4052, 4;
	add.s64 	%rd782, %rd1925, %rd781;
	ld.global.f32 	%f689, [%rd782];
	add.f32 	%f687, %f686, %f689;
	// begin inline asm
	{  cvt.rn.f16.f32 %rs474, %f687;}

	// end inline asm
	st.shared.u16 	[%r4051], %rs474;
	// begin inline asm
	{  cvt.f32.f16 %f688, %rs474;}

	// end inline asm
	mul.wide.s32 	%rd783, %r6584, 4;
	add.s64 	%rd784, %rd3, %rd783;
	st.global.f32 	[%rd784], %f688;
$L__BB5_567:
	setp.ge.s32 	%p665, %r905, %r2506;
	setp.ge.s32 	%p666, %r6590, %r2507;
	or.pred  	%p667, %p665, %p666;
	@%p667 bra 	$L__BB5_569;
	add.s32 	%r4053, %r57, %r6582;
	mad.lo.s32 	%r4054, %r62, 704, %r4053;
	shl.b32 	%r4055, %r56, 5;
	add.s32 	%r4056, %r4054, %r4055;
	shl.b32 	%r4057, %r4056, 1;
	add.s32 	%r4058, %r6591, %r4057;
	ld.shared.u16 	%rs476, [%r4058];
	// begin inline asm
	{  cvt.f32.f16 %f690, %rs476;}

	// end inline asm
	add.s32 	%r4059, %r4053, %r2;
	mul.wide.u32 	%rd785, %r4059, 4;
	add.s64 	%rd786, %rd1925, %rd785;
	ld.global.f32 	%f693, [%rd786];
	add.f32 	%f691, %f690, %f693;
	// begin inline asm
	{  cvt.rn.f16.f32 %rs477, %f691;}

	// end inline asm
	st.shared.u16 	[%r4058], %rs477;
	// begin inline asm
	{  cvt.f32.f16 %f692, %rs477;}

	// end inline asm
	mul.wide.s32 	%rd787, %r6589, 4;
	add.s64 	%rd788, %rd3, %rd787;
	st.global.f32 	[%rd788], %f692;
$L__BB5_569:
	setp.ge.s32 	%p668, %r905, %r2506;
	add.s32 	%r930, %r6592, %r57;
	setp.ge.s32 	%p669, %r6588, %r2507;
	or.pred  	%p670, %p668, %p669;
	@%p670 bra 	$L__BB5_571;
	mad.lo.s32 	%r4060, %r62, 704, %r6582;
	shl.b32 	%r4061, %r56, 5;
	add.s32 	%r4062, %r4060, %r4061;
	add.s32 	%r4064, %r4062, %r4044;
	shl.b32 	%r4065, %r4064, 1;
	add.s32 	%r4066, %r6591, %r4065;
	ld.shared.u16 	%rs479, [%r4066];
	// begin inline asm
	{  cvt.f32.f16 %f694, %rs479;}

	// end inline asm
	add.s32 	%r4067, %r6582, %r2;
	add.s32 	%r4068, %r4067, %r4044;
	mul.wide.u32 	%rd789, %r4068, 4;
	add.s64 	%rd790, %rd1925, %rd789;
	ld.global.f32 	%f697, [%rd790];
	add.f32 	%f695, %f694, %f697;
	// begin inline asm
	{  cvt.rn.f16.f32 %rs480, %f695;}

	// end inline asm
	st.shared.u16 	[%r4066], %rs480;
	// begin inline asm
	{  cvt.f32.f16 %f696, %rs480;}

	// end inline asm
	mul.wide.s32 	%rd791, %r6587, 4;
	add.s64 	%rd792, %rd3, %rd791;
	st.global.f32 	[%rd792], %f696;
$L__BB5_571:
	setp.ge.s32 	%p671, %r905, %r2506;
	add.s32 	%r931, %r930, %r57;
	setp.ge.s32 	%p672, %r6586, %r2507;
	or.pred  	%p673, %p671, %p672;
	@%p673 bra 	$L__BB5_573;
	mad.lo.s32 	%r4069, %r62, 704, %r6582;
	shl.b32 	%r4070, %r56, 5;
	add.s32 	%r4071, %r4069, %r4070;
	add.s32 	%r4073, %r4071, %r4045;
	shl.b32 	%r4074, %r4073, 1;
	add.s32 	%r4075, %r6591, %r4074;
	ld.shared.u16 	%rs482, [%r4075];
	// begin inline asm
	{  cvt.f32.f16 %f698, %rs482;}

	// end inline asm
	add.s32 	%r4076, %r6582, %r2;
	add.s32 	%r4077, %r4076, %r4045;
	mul.wide.u32 	%rd793, %r4077, 4;
	add.s64 	%rd794, %rd1925, %rd793;
	ld.global.f32 	%f701, [%rd794];
	add.f32 	%f699, %f698, %f701;
	// begin inline asm
	{  cvt.rn.f16.f32 %rs483, %f699;}

	// end inline asm
	st.shared.u16 	[%r4075], %rs483;
	// begin inline asm
	{  cvt.f32.f16 %f700, %rs483;}

	// end inline asm
	mul.wide.s32 	%rd795, %r6585, 4;
	add.s64 	%rd796, %rd3, %rd795;
	st.global.f32 	[%rd796], %f700;
$L__BB5_573:
	add.s32 	%r4078, %r931, %r57;
	add.s32 	%r6592, %r4078, %r57;
	shl.b32 	%r4079, %r57, 3;
	add.s32 	%r6591, %r6591, %r4079;
	shl.b32 	%r4080, %r57, 2;
	add.s32 	%r6590, %r6590, %r4080;
	add.s64 	%rd1925, %rd1925, %rd797;
	add.s32 	%r6589, %r6589, %r4080;
	add.s32 	%r6588, %r6588, %r4080;
	add.s32 	%r6587, %r6587, %r4080;
	add.s32 	%r6586, %r6586, %r4080;
	add.s32 	%r6585, %r6585, %r4080;
	add.s32 	%r6584, %r6584, %r4080;
	add.s32 	%r6583, %r6583, %r4080;
	setp.lt.u32 	%p674, %r6592, 32;
	@%p674 bra 	$L__BB5_565;
$L__BB5_574:
	add.s32 	%r942, %r904, %r62;
	setp.gt.u32 	%p675, %r942, 63;
	@%p675 bra 	$L__BB5_1516;
	setp.gt.u32 	%p676, %r7033, 31;
	@%p676 bra 	$L__BB5_597;
	add.s32 	%r943, %r942, %r1;
	shl.b32 	%r944, %r942, 5;
	mul.lo.s32 	%r945, %r943, %r2507;
	and.b32  	%r946, %r65, 3;
	setp.eq.s32 	%p677, %r946, 0;
	mov.u32 	%r6593, %r7033;
	@%p677 bra 	$L__BB5_586;
	setp.ge.s32 	%p678, %r943, %r2506;
	setp.ge.s32 	%p679, %r66, %r2507;
	or.pred  	%p680, %p678, %p679;
	@%p680 bra 	$L__BB5_579;
	add.s32 	%r4083, %r944, %r7033;
	shl.b32 	%r4084, %r4083, 1;
	mov.u32 	%r4085, _ZZ14linear_forwardPfS_S_S_iiiE2Cs;
	add.s32 	%r4086, %r4085, %r4084;
	ld.shared.u16 	%rs485, [%r4086];
	// begin inline asm
	{  cvt.f32.f16 %f702, %rs485;}

	// end inline asm
	mul.wide.u32 	%rd798, %r66, 4;
	add.s64 	%rd799, %rd1966, %rd798;
	ld.global.f32 	%f705, [%rd799];
	add.f32 	%f703, %f702, %f705;
	// begin inline asm
	{  cvt.rn.f16.f32 %rs486, %f703;}

	// end inline asm
	st.shared.u16 	[%r4086], %rs486;
	// begin inline asm
	{  cvt.f32.f16 %f704, %rs486;}

	// end inline asm
	add.s32 	%r4087, %r66, %r945;
	mul.wide.s32 	%rd800, %r4087, 4;
	add.s64 	%rd801, %rd3, %rd800;
	st.global.f32 	[%rd801], %f704;
$L__BB5_579:
	setp.eq.s32 	%p681, %r946, 1;
	mov.u32 	%r6593, %r63;
	@%p681 bra 	$L__BB5_586;
	setp.ge.s32 	%p682, %r943, %r2506;
	setp.ge.s32 	%p683, %r67, %r2507;
	or.pred  	%p684, %p682, %p683;
	@%p684 bra 	$L__BB5_582;
	add.s32 	%r4088, %r944, %r63;
	shl.b32 	%r4089, %r4088, 1;
	mov.u32 	%r4090, _ZZ14linear_forwardPfS_S_S_iiiE2Cs;
	add.s32 	%r4091, %r4090, %r4089;
	ld.shared.u16 	%rs488, [%r4091];
	// begin inline asm
	{  cvt.f32.f16 %f706, %rs488;}

	// end inline asm
	ld.global.f32 	%f709, [%rd7];
	add.f32 	%f707, %f706, %f709;
	// begin inline asm
	{  cvt.rn.f16.f32 %rs489, %f707;}

	// end inline asm
	st.shared.u16 	[%r4091], %rs489;
	// begin inline asm
	{  cvt.f32.f16 %f708, %rs489;}

	// end inline asm
	add.s32 	%r4092, %r67, %r945;
	mul.wide.s32 	%rd802, %r4092, 4;
	add.s64 	%rd803, %rd3, %rd802;
	st.global.f32 	[%rd803], %f708;
$L__BB5_582:
	setp.eq.s32 	%p685, %r946, 2;
	mov.u32 	%r6593, %r68;
	@%p685 bra 	$L__BB5_586;
	setp.ge.s32 	%p686, %r943, %r2506;
	setp.ge.s32 	%p687, %r69, %r2507;
	or.pred  	%p688, %p686, %p687;
	@%p688 bra 	$L__BB5_585;
	add.s32 	%r4093, %r944, %r68;
	shl.b32 	%r4094, %r4093, 1;
	mov.u32 	%r4095, _ZZ14linear_forwardPfS_S_S_iiiE2Cs;
	add.s32 	%r4096, %r4095, %r4094;
	ld.shared.u16 	%rs491, [%r4096];
	// begin inline asm
	{  cvt.f32.f16 %f710, %rs491;}

	// end inline asm
	add.s64 	%rd805, %rd7, %rd180;
	ld.global.f32 	%f713, [%rd805];
	add.f32 	%f711, %f710, %f713;
	// begin inline asm
	{  cvt.rn.f16.f32 %rs492, %f711;}

	// end inline asm
	st.shared.u16 	[%r4096], %rs492;
	// begin inline asm
	{  cvt.f32.f16 %f712, %rs492;}

	// end inline asm
	add.s32 	%r4097, %r69, %r945;
	mul.wide.s32 	%rd806, %r4097, 4;
	add.s64 	%rd807, %rd3, %rd806;
	st.global.f32 	[%rd807], %f712;
$L__BB5_585:
	add.s32 	%r6593, %r68, %r57;
$L__BB5_586:
	setp.lt.u32 	%p689, %r64, 3;
	@%p689 bra 	$L__BB5_597;
	shl.b32 	%r4099, %r57, 1;
	mul.lo.s32 	%r4100, %r57, 3;
	add.s32 	%r6594, %r6593, %r2;
	add.s32 	%r6601, %r6594, %r57;
	add.s32 	%r6600, %r6601, %r945;
	add.s32 	%r6599, %r6594, %r4099;
	add.s32 	%r6595, %r6594, %r945;
	add.s32 	%r6598, %r6595, %r4099;
	add.s32 	%r6597, %r6594, %r4100;
	add.s32 	%r6596, %r6595, %r4100;
	mov.u32 	%r6602, _ZZ14linear_forwardPfS_S_S_iiiE2Cs;
	mul.wide.u32 	%rd824, %r57, 16;
	mov.u64 	%rd1926, %rd1966;
	mov.u32 	%r6603, %r6593;
$L__BB5_588:
	setp.ge.s32 	%p690, %r943, %r2506;
	setp.ge.s32 	%p691, %r6594, %r2507;
	or.pred  	%p692, %p690, %p691;
	@%p692 bra 	$L__BB5_590;
	mad.lo.s32 	%r4102, %r62, 736, %r6593;
	shl.b32 	%r4103, %r56, 5;
	add.s32 	%r4104, %r4102, %r4103;
	shl.b32 	%r4105, %r4104, 1;
	add.s32 	%r4106, %r6602, %r4105;
	ld.shared.u16 	%rs494, [%r4106];
	// begin inline asm
	{  cvt.f32.f16 %f714, %rs494;}

	// end inline asm
	add.s32 	%r4107, %r6593, %r2;
	mul.wide.u32 	%rd808, %r4107, 4;
	add.s64 	%rd809, %rd1926, %rd808;
	ld.global.f32 	%f717, [%rd809];
	add.f32 	%f715, %f714, %f717;
	// begin inline asm
	{  cvt.rn.f16.f32 %rs495, %f715;}

	// end inline asm
	st.shared.u16 	[%r4106], %rs495;
	// begin inline asm
	{  cvt.f32.f16 %f716, %rs495;}

	// end inline asm
	mul.wide.s32 	%rd810, %r6595, 4;
	add.s64 	%rd811, %rd3, %rd810;
	st.global.f32 	[%rd811], %f716;
$L__BB5_590:
	setp.ge.s32 	%p693, %r943, %r2506;
	setp.ge.s32 	%p694, %r6601, %r2507;
	or.pred  	%p695, %p693, %p694;
	@%p695 bra 	$L__BB5_592;
	add.s32 	%r4108, %r57, %r6593;
	mad.lo.s32 	%r4109, %r62, 736, %r4108;
	shl.b32 	%r4110, %r56, 5;
	add.s32 	%r4111, %r4109, %r4110;
	shl.b32 	%r4112, %r4111, 1;
	add.s32 	%r4113, %r6602, %r4112;
	ld.shared.u16 	%rs497, [%r4113];
	// begin inline asm
	{  cvt.f32.f16 %f718, %rs497;}

	// end inline asm
	add.s32 	%r4114, %r4108, %r2;
	mul.wide.u32 	%rd812, %r4114, 4;
	add.s64 	%rd813, %rd1926, %rd812;
	ld.global.f32 	%f721, [%rd813];
	add.f32 	%f719, %f718, %f721;
	// begin inline asm
	{  cvt.rn.f16.f32 %rs498, %f719;}

	// end inline asm
	st.shared.u16 	[%r4113], %rs498;
	// begin inline asm
	{  cvt.f32.f16 %f720, %rs498;}

	// end inline asm
	mul.wide.s32 	%rd814, %r6600, 4;
	add.s64 	%rd815, %rd3, %rd814;
	st.global.f32 	[%rd815], %f720;
$L__BB5_592:
	setp.ge.s32 	%p696, %r943, %r2506;
	add.s32 	%r968, %r6603, %r57;
	setp.ge.s32 	%p697, %r6599, %r2507;
	or.pred  	%p698, %p696, %p697;
	@%p698 bra 	$L__BB5_594;
	mad.lo.s32 	%r4115, %r62, 736, %r6593;
	shl.b32 	%r4116, %r56, 5;
	add.s32 	%r4117, %r4115, %r4116;
	add.s32 	%r4119, %r4117, %r4099;
	shl.b32 	%r4120, %r4119, 1;
	add.s32 	%r4121, %r6602, %r4120;
	ld.shared.u16 	%rs500, [%r4121];
	// begin inline asm
	{  cvt.f32.f16 %f722, %rs500;}

	// end inline asm
	add.s32 	%r4122, %r6593, %r2;
	add.s32 	%r4123, %r4122, %r4099;
	mul.wide.u32 	%rd816, %r4123, 4;
	add.s64 	%rd817, %rd1926, %rd816;
	ld.global.f32 	%f725, [%rd817];
	add.f32 	%f723, %f722, %f725;
	// begin inline asm
	{  cvt.rn.f16.f32 %rs501, %f723;}

	// end inline asm
	st.shared.u16 	[%r4121], %rs501;
	// begin inline asm
	{  cvt.f32.f16 %f724, %rs501;}

	// end inline asm
	mul.wide.s32 	%rd818, %r6598, 4;
	add.s64 	%rd819, %rd3, %rd818;
	st.global.f32 	[%rd819], %f724;
$L__BB5_594:
	setp.ge.s32 	%p699, %r943, %r2506;
	add.s32 	%r969, %r968, %r57;
	setp.ge.s32 	%p700, %r6597, %r2507;
	or.pred  	%p701, %p699, %p700;
	@%p701 bra 	$L__BB5_596;
	mad.lo.s32 	%r4124, %r62, 736, %r6593;
	shl.b32 	%r4125, %r56, 5;
	add.s32 	%r4126, %r4124, %r4125;
	add.s32 	%r4128, %r4126, %r4100;
	shl.b32 	%r4129, %r4128, 1;
	add.s32 	%r4130, %r6602, %r4129;
	ld.shared.u16 	%rs503, [%r4130];
	// begin inline asm
	{  cvt.f32.f16 %f726, %rs503;}

	// end inline asm
	add.s32 	%r4131, %r6593, %r2;
	add.s32 	%r4132, %r4131, %r4100;
	mul.wide.u32 	%rd820, %r4132, 4;
	add.s64 	%rd821, %rd1926, %rd820;
	ld.global.f32 	%f729, [%rd821];
	add.f32 	%f727, %f726, %f729;
	// begin inline asm
	{  cvt.rn.f16.f32 %rs504, %f727;}

	// end inline asm
	st.shared.u16 	[%r4130], %rs504;
	// begin inline asm
	{  cvt.f32.f16 %f728, %rs504;}

	// end inline asm
	mul.wide.s32 	%rd822, %r6596, 4;
	add.s64 	%rd823, %rd3, %rd822;
	st.global.f32 	[%rd823], %f728;
$L__BB5_596:
	add.s32 	%r4133, %r969, %r57;
	add.s32 	%r6603, %r4133, %r57;
	shl.b32 	%r4134, %r57, 3;
	add.s32 	%r6602, %r6602, %r4134;
	shl.b32 	%r4135, %r57, 2;
	add.s32 	%r6601, %r6601, %r4135;
	add.s64 	%rd1926, %rd1926, %rd824;
	add.s32 	%r6600, %r6600, %r4135;
	add.s32 	%r6599, %r6599, %r4135;
	add.s32 	%r6598, %r6598, %r4135;
	add.s32 	%r6597, %r6597, %r4135;
	add.s32 	%r6596, %r6596, %r4135;
	add.s32 	%r6595, %r6595, %r4135;
	add.s32 	%r6594, %r6594, %r4135;
	setp.lt.u32 	%p702, %r6603, 32;
	@%p702 bra 	$L__BB5_588;
$L__BB5_597:
	add.s32 	%r980, %r942, %r62;
	setp.gt.u32 	%p703, %r980, 63;
	@%p703 bra 	$L__BB5_1516;
	setp.gt.u32 	%p704, %r7033, 31;
	@%p704 bra 	$L__BB5_620;
	add.s32 	%r981, %r980, %r1;
	shl.b32 	%r982, %r980, 5;
	mul.lo.s32 	%r983, %r981, %r2507;
	and.b32  	%r984, %r65, 3;
	setp.eq.s32 	%p705, %r984, 0;
	mov.u32 	%r6604, %r7033;
	@%p705 bra 	$L__BB5_609;
	setp.ge.s32 	%p706, %r981, %r2506;
	setp.ge.s32 	%p707, %r66, %r2507;
	or.pred  	%p708, %p706, %p707;
	@%p708 bra 	$L__BB5_602;
	add.s32 	%r4138, %r982, %r7033;
	shl.b32 	%r4139, %r4138, 1;
	mov.u32 	%r4140, _ZZ14linear_forwardPfS_S_S_iiiE2Cs;
	add.s32 	%r4141, %r4140, %r4139;
	ld.shared.u16 	%rs506, [%r4141];
	// begin inline asm
	{  cvt.f32.f16 %f730, %rs506;}

	// end inline asm
	mul.wide.u32 	%rd825, %r66, 4;
	add.s64 	%rd826, %rd1966, %rd825;
	ld.global.f32 	%f733, [%rd826];
	add.f32 	%f731, %f730, %f733;
	// begin inline asm
	{  cvt.rn.f16.f32 %rs507, %f731;}

	// end inline asm
	st.shared.u16 	[%r4141], %rs507;
	// begin inline asm
	{  cvt.f32.f16 %f732, %rs507;}

	// end inline asm
	add.s32 	%r4142, %r66, %r983;
	mul.wide.s32 	%rd827, %r4142, 4;
	add.s64 	%rd828, %rd3, %rd827;
	st.global.f32 	[%rd828], %f732;
$L__BB5_602:
	setp.eq.s32 	%p709, %r984, 1;
	mov.u32 	%r6604, %r63;
	@%p709 bra 	$L__BB5_609;
	setp.ge.s32 	%p710, %r981, %r2506;
	setp.ge.s32 	%p711, %r67, %r2507;
	or.pred  	%p712, %p710, %p711;
	@%p712 bra 	$L__BB5_605;
	add.s32 	%r4143, %r982, %r63;
	shl.b32 	%r4144, %r4143, 1;
	mov.u32 	%r4145, _ZZ14linear_forwardPfS_S_S_iiiE2Cs;
	add.s32 	%r4146, %r4145, %r4144;
	ld.shared.u16 	%rs509, [%r4146];
	// begin inline asm
	{  cvt.f32.f16 %f734, %rs509;}

	// end inline asm
	ld.global.f32 	%f737, [%rd7];
	add.f32 	%f735, %f734, %f737;
	// begin inline asm
	{  cvt.rn.f16.f32 %rs510, %f735;}

	// end inline asm
	st.shared.u16 	[%r4146], %rs510;
	// begin inline asm
	{  cvt.f32.f16 %f736, %rs510;}

	// end inline asm
	add.s32 	%r4147, %r67, %r983;
	mul.wide.s32 	%rd829, %r4147, 4;
	add.s64 	%rd830, %rd3, %rd829;
	st.global.f32 	[%rd830], %f736;
$L__BB5_605:
	setp.eq.s32 	%p713, %r984, 2;
	mov.u32 	%r6604, %r68;
	@%p713 bra 	$L__BB5_609;
	setp.ge.s32 	%p714, %r981, %r2506;
	setp.ge.s32 	%p715, %r69, %r2507;
	or.pred  	%p716, %p714, %p715;
	@%p716 bra 	$L__BB5_608;
	add.s32 	%r4148, %r982, %r68;
	shl.b32 	%r4149, %r4148, 1;
	mov.u32 	%r4150, _ZZ14linear_forwardPfS_S_S_iiiE2Cs;
	add.s32 	%r4151, %r4150, %r4149;
	ld.shared.u16 	%rs512, [%r4151];
	// begin inline asm
	{  cvt.f32.f16 %f738, %rs512;}

	// end inline asm
	add.s64 	%rd832, %rd7, %rd180;
	ld.global.f32 	%f741, [%rd832];
	add.f32 	%f739, %f738, %f741;
	// begin inline asm
	{  cvt.rn.f16.f32 %rs513, %f739;}

	// end inline asm
	st.shared.u16 	[%r4151], %rs513;
	// begin inline asm
	{  cvt.f32.f16 %f740, %rs513;}

	// end inline asm
	add.s32 	%r4152, %r69, %r983;
	mul.wide.s32 	%rd833, %r4152, 4;
	add.s64 	%rd834, %rd3, %rd833;
	st.global.f32 	[%rd834], %f740;
$L__BB5_608:
	add.s32 	%r6604, %r68, %r57;
$L__BB5_609:
	setp.lt.u32 	%p717, %r64, 3;
	@%p717 bra 	$L__BB5_620;
	shl.b32 	%r4154, %r57, 1;
	mul.lo.s32 	%r4155, %r57, 3;
	add.s32 	%r6605, %r6604, %r2;
	add.s32 	%r6612, %r6605, %r57;
	add.s32 	%r6611, %r6612, %r983;
	add.s32 	%r6610, %r6605, %r4154;
	add.s32 	%r6606, %r6605, %r983;
	add.s32 	%r6609, %r6606, %r4154;
	add.s32 	%r6608, %r6605, %r4155;
	add.s32 	%r6607, %r6606, %r4155;
	mov.u32 	%r6613, _ZZ14linear_forwardPfS_S_S_iiiE2Cs;
	mul.wide.u32 	%rd851, %r57, 16;
	mov.u64 	%rd1927, %rd1966;
	mov.u32 	%r6614, %r6604;
$L__BB5_611:
	setp.ge.s32 	%p718, %r981, %r2506;
	setp.ge.s32 	%p719, %r6605, %r2507;
	or.pred  	%p720, %p718, %p719;
	@%p720 bra 	$L__BB5_613;
	mad.lo.s32 	%r4157, %r62, 768, %r6604;
	shl.b32 	%r4158, %r56, 5;
	add.s32 	%r4159, %r4157, %r4158;
	shl.b32 	%r4160, %r4159, 1;
	add.s32 	%r4161, %r6613, %r4160;
	ld.shared.u16 	%rs515, [%r4161];
	// begin inline asm
	{  cvt.f32.f16 %f742, %rs515;}

	// end inline asm
	add.s32 	%r4162, %r6604, %r2;
	mul.wide.u32 	%rd835, %r4162, 4;
	add.s64 	%rd836, %rd1927, %rd835;
	ld.global.f32 	%f745, [%rd836];
	add.f32 	%f743, %f742, %f745;
	// begin inline asm
	{  cvt.rn.f16.f32 %rs516, %f743;}

	// end inline asm
	st.shared.u16 	[%r4161], %rs516;
	// begin inline asm
	{  cvt.f32.f16 %f744, %rs516;}

	// end inline asm
	mul.wide.s32 	%rd837, %r6606, 4;
	add.s64 	%rd838, %rd3, %rd837;
	st.global.f32 	[%rd838], %f744;
$L__BB5_613:
	setp.ge.s32 	%p721, %r981, %r2506;
	setp.ge.s32 	%p722, %r6612, %r2507;
	or.pred  	%p723, %p721, %p722;
	@%p723 bra 	$L__BB5_615;
	add.s32 	%r4163, %r57, %r6604;
	mad.lo.s32 	%r4164, %r62, 768, %r4163;
	shl.b32 	%r4165, %r56, 5;
	add.s32 	%r4166, %r4164, %r4165;
	shl.b32 	%r4167, %r4166, 1;
	add.s32 	%r4168, %r6613, %r4167;
	ld.shared.u16 	%rs518, [%r4168];
	// begin inline asm
	{  cvt.f32.f16 %f746, %rs518;}

	// end inline asm
	add.s32 	%r4169, %r4163, %r2;
	mul.wide.u32 	%rd839, %r4169, 4;
	add.s64 	%rd840, %rd1927, %rd839;
	ld.global.f32 	%f749, [%rd840];
	add.f32 	%f747, %f746, %f749;
	// begin inline asm
	{  cvt.rn.f16.f32 %rs519, %f747;}

	// end inline asm
	st.shared.u16 	[%r4168], %rs519;
	// begin inline asm
	{  cvt.f32.f16 %f748, %rs519;}

	// end inline asm
	mul.wide.s32 	%rd841, %r6611, 4;
	add.s64 	%rd842, %rd3, %rd841;
	st.global.f32 	[%rd842], %f748;
$L__BB5_615:
	setp.ge.s32 	%p724, %r981, %r2506;
	add.s32 	%r1006, %r6614, %r57;
	setp.ge.s32 	%p725, %r6610, %r2507;
	or.pred  	%p726, %p724, %p725;
	@%p726 bra 	$L__BB5_617;
	mad.lo.s32 	%r4170, %r62, 768, %r6604;
	shl.b32 	%r4171, %r56, 5;
	add.s32 	%r4172, %r4170, %r4171;
	add.s32 	%r4174, %r4172, %r4154;
	shl.b32 	%r4175, %r4174, 1;
	add.s32 	%r4176, %r6613, %r4175;
	ld.shared.u16 	%rs521, [%r4176];
	// begin inline asm
	{  cvt.f32.f16 %f750, %rs521;}

	// end inline asm
	add.s32 	%r4177, %r6604, %r2;
	add.s32 	%r4178, %r4177, %r4154;
	mul.wide.u32 	%rd843, %r4178, 4;
	add.s64 	%rd844, %rd1927, %rd843;
	ld.global.f32 	%f753, [%rd844];
	add.f32 	%f751, %f750, %f753;
	// begin inline asm
	{  cvt.rn.f16.f32 %rs522, %f751;}

	// end inline asm
	st.shared.u16 	[%r4176], %rs522;
	// begin inline asm
	{  cvt.f32.f16 %f752, %rs522;}

	// end inline asm
	mul.wide.s32 	%rd845, %r6609, 4;
	add.s64 	%rd846, %rd3, %rd845;
	st.global.f32 	[%rd846], %f752;
$L__BB5_617:
	setp.ge.s32 	%p727, %r981, %r2506;
	add.s32 	%r1007, %r1006, %r57;
	setp.ge.s32 	%p728, %r6608, %r2507;
	or.pred  	%p729, %p727, %p728;
	@%p729 bra 	$L__BB5_619;
	mad.lo.s32 	%r4179, %r62, 768, %r6604;
	shl.b32 	%r4180, %r56, 5;
	add.s32 	%r4181, %r4179, %r4180;
	add.s32 	%r4183, %r4181, %r4155;
	shl.b32 	%r4184, %r4183, 1;
	add.s32 	%r4185, %r6613, %r4184;
	ld.shared.u16 	%rs524, [%r4185];
	// begin inline asm
	{  cvt.f32.f16 %f754, %rs524;}

	// end inline asm
	add.s32 	%r4186, %r6604, %r2;
	add.s32 	%r4187, %r4186, %r4155;
	mul.wide.u32 	%rd847, %r4187, 4;
	add.s64 	%rd848, %rd1927, %rd847;
	ld.global.f32 	%f757, [%rd848];
	add.f32 	%f755, %f754, %f757;
	// begin inline asm
	{  cvt.rn.f16.f32 %rs525, %f755;}

	// end inline asm
	st.shared.u16 	[%r4185], %rs525;
	// begin inline asm
	{  cvt.f32.f16 %f756, %rs525;}

	// end inline asm
	mul.wide.s32 	%rd849, %r6607, 4;
	add.s64 	%rd850, %rd3, %rd849;
	st.global.f32 	[%rd850], %f756;
$L__BB5_619:
	add.s32 	%r4188, %r1007, %r57;
	add.s32 	%r6614, %r4188, %r57;
	shl.b32 	%r4189, %r57, 3;
	add.s32 	%r6613, %r6613, %r4189;
	shl.b32 	%r4190, %r57, 2;
	add.s32 	%r6612, %r6612, %r4190;
	add.s64 	%rd1927, %rd1927, %rd851;
	add.s32 	%r6611, %r6611, %r4190;
	add.s32 	%r6610, %r6610, %r4190;
	add.s32 	%r6609, %r6609, %r4190;
	add.s32 	%r6608, %r6608, %r4190;
	add.s32 	%r6607, %r6607, %r4190;
	add.s32 	%r6606, %r6606, %r4190;
	add.s32 	%r6605, %r6605, %r4190;
	setp.lt.u32 	%p730, %r6614, 32;
	@%p730 bra 	$L__BB5_611;
$L__BB5_620:
	add.s32 	%r1018, %r980, %r62;
	setp.gt.u32 	%p731, %r1018, 63;
	@%p731 bra 	$L__BB5_1516;
	setp.gt.u32 	%p732, %r7033, 31;
	@%p732 bra 	$L__BB5_643;
	add.s32 	%r1019, %r1018, %r1;
	shl.b32 	%r1020, %r1018, 5;
	mul.lo.s32 	%r1021, %r1019, %r2507;
	and.b32  	%r1022, %r65, 3;
	setp.eq.s32 	%p733, %r1022, 0;
	mov.u32 	%r6615, %r7033;
	@%p733 bra 	$L__BB5_632;
	setp.ge.s32 	%p734, %r1019, %r2506;
	setp.ge.s32 	%p735, %r66, %r2507;
	or.pred  	%p736, %p734, %p735;
	@%p736 bra 	$L__BB5_625;
	add.s32 	%r4193, %r1020, %r7033;
	shl.b32 	%r4194, %r4193, 1;
	mov.u32 	%r4195, _ZZ14linear_forwardPfS_S_S_iiiE2Cs;
	add.s32 	%r4196, %r4195, %r4194;
	ld.shared.u16 	%rs527, [%r4196];
	// begin inline asm
	{  cvt.f32.f16 %f758, %rs527;}

	// end inline asm
	mul.wide.u32 	%rd852, %r66, 4;
	add.s64 	%rd853, %rd1966, %rd852;
	ld.global.f32 	%f761, [%rd853];
	add.f32 	%f759, %f758, %f761;
	// begin inline asm
	{  cvt.rn.f16.f32 %rs528, %f759;}

	// end inline asm
	st.shared.u16 	[%r4196], %rs528;
	// begin inline asm
	{  cvt.f32.f16 %f760, %rs528;}

	// end inline asm
	add.s32 	%r4197, %r66, %r1021;
	mul.wide.s32 	%rd854, %r4197, 4;
	add.s64 	%rd855, %rd3, %rd854;
	st.global.f32 	[%rd855], %f760;
$L__BB5_625:
	setp.eq.s32 	%p737, %r1022, 1;
	mov.u32 	%r6615, %r63;
	@%p737 bra 	$L__BB5_632;
	setp.ge.s32 	%p738, %r1019, %r2506;
	setp.ge.s32 	%p739, %r67, %r2507;
	or.pred  	%p740, %p738, %p739;
	@%p740 bra 	$L__BB5_628;
	add.s32 	%r4198, %r1020, %r63;
	shl.b32 	%r4199, %r4198, 1;
	mov.u32 	%r4200, _ZZ14linear_forwardPfS_S_S_iiiE2Cs;
	add.s32 	%r4201, %r4200, %r4199;
	ld.shared.u16 	%rs530, [%r4201];
	// begin inline asm
	{  cvt.f32.f16 %f762, %rs530;}

	// end inline asm
	ld.global.f32 	%f765, [%rd7];
	add.f32 	%f763, %f762, %f765;
	// begin inline asm
	{  cvt.rn.f16.f32 %rs531, %f763;}

	// end inline asm
	st.shared.u16 	[%r4201], %rs531;
	// begin inline asm
	{  cvt.f32.f16 %f764, %rs531;}

	// end inline asm
	add.s32 	%r4202, %r67, %r1021;
	mul.wide.s32 	%rd856, %r4202, 4;
	add.s64 	%rd857, %rd3, %rd856;
	st.global.f32 	[%rd857], %f764;
$L__BB5_628:
	setp.eq.s32 	%p741, %r1022, 2;
	mov.u32 	%r6615, %r68;
	@%p741 bra 	$L__BB5_632;
	setp.ge.s32 	%p742, %r1019, %r2506;
	setp.ge.s32 	%p743, %r69, %r2507;
	or.pred  	%p744, %p742, %p743;
	@%p744 bra 	$L__BB5_631;
	add.s32 	%r4203, %r1020, %r68;
	shl.b32 	%r4204, %r4203, 1;
	mov.u32 	%r4205, _ZZ14linear_forwardPfS_S_S_iiiE2Cs;
	add.s32 	%r4206, %r4205, %r4204;
	ld.shared.u16 	%rs533, [%r4206];
	// begin inline asm
	{  cvt.f32.f16 %f766, %rs533;}

	// end inline asm
	add.s64 	%rd859, %rd7, %rd180;
	ld.global.f32 	%f769, [%rd859];
	add.f32 	%f767, %f766, %f769;
	// begin inline asm
	{  cvt.rn.f16.f32 %rs534, %f767;}

	// end inline asm
	st.shared.u16 	[%r4206], %rs534;
	// begin inline asm
	{  cvt.f32.f16 %f768, %rs534;}

	// end inline asm
	add.s32 	%r4207, %r69, %r1021;
	mul.wide.s32 	%rd860, %r4207, 4;
	add.s64 	%rd861, %rd3, %rd860;
	st.global.f32 	[%rd861], %f768;
$L__BB5_631:
	add.s32 	%r6615, %r68, %r57;
$L__BB5_632:
	setp.lt.u32 	%p745, %r64, 3;
	@%p745 bra 	$L__BB5_643;
	shl.b32 	%r4209, %r57, 1;
	mul.lo.s32 	%r4210, %r57, 3;
	add.s32 	%r6616, %r6615, %r2;
	add.s32 	%r6623, %r6616, %r57;
	add.s32 	%r6622, %r6623, %r1021;
	add.s32 	%r6621, %r6616, %r4209;
	add.s32 	%r6617, %r6616, %r1021;
	add.s32 	%r6620, %r6617, %r4209;
	add.s32 	%r6619, %r6616, %r4210;
	add.s32 	%r6618, %r6617, %r4210;
	mov.u32 	%r6624, _ZZ14linear_forwardPfS_S_S_iiiE2Cs;
	mul.wide.u32 	%rd878, %r57, 16;
	mov.u64 	%rd1928, %rd1966;
	mov.u32 	%r6625, %r6615;
$L__BB5_634:
	setp.ge.s32 	%p746, %r1019, %r2506;
	setp.ge.s32 	%p747, %r6616, %r2507;
	or.pred  	%p748, %p746, %p747;
	@%p748 bra 	$L__BB5_636;
	mad.lo.s32 	%r4212, %r62, 800, %r6615;
	shl.b32 	%r4213, %r56, 5;
	add.s32 	%r4214, %r4212, %r4213;
	shl.b32 	%r4215, %r4214, 1;
	add.s32 	%r4216, %r6624, %r4215;
	ld.shared.u16 	%rs536, [%r4216];
	// begin inline asm
	{  cvt.f32.f16 %f770, %rs536;}

	// end inline asm
	add.s32 	%r4217, %r6615, %r2;
	mul.wide.u32 	%rd862, %r4217, 4;
	add.s64 	%rd863, %rd1928, %rd862;
	ld.global.f32 	%f773, [%rd863];
	add.f32 	%f771, %f770, %f773;
	// begin inline asm
	{  cvt.rn.f16.f32 %rs537, %f771;}

	// end inline asm
	st.shared.u16 	[%r4216], %rs537;
	// begin inline asm
	{  cvt.f32.f16 %f772, %rs537;}

	// end inline asm
	mul.wide.s32 	%rd864, %r6617, 4;
	add.s64 	%rd865, %rd3, %rd864;
	st.global.f32 	[%rd865], %f772;
$L__BB5_636:
	setp.ge.s32 	%p749, %r1019, %r2506;
	setp.ge.s32 	%p750, %r6623, %r2507;
	or.pred  	%p751, %p749, %p750;
	@%p751 bra 	$L__BB5_638;
	add.s32 	%r4218, %r57, %r6615;
	mad.lo.s32 	%r4219, %r62, 800, %r4218;
	shl.b32 	%r4220, %r56, 5;
	add.s32 	%r4221, %r4219, %r4220;
	shl.b32 	%r4222, %r4221, 1;
	add.s32 	%r4223, %r6624, %r4222;
	ld.shared.u16 	%rs539, [%r4223];
	// begin inline asm
	{  cvt.f32.f16 %f774, %rs539;}

	// end inline asm
	add.s32 	%r4224, %r4218, %r2;
	mul.wide.u32 	%rd866, %r4224, 4;
	add.s64 	%rd867, %rd1928, %rd866;
	ld.global.f32 	%f777, [%rd867];
	add.f32 	%f775, %f774, %f777;
	// begin inline asm
	{  cvt.rn.f16.f32 %rs540, %f775;}

	// end inline asm
	st.shared.u16 	[%r4223], %rs540;
	// begin inline asm
	{  cvt.f32.f16 %f776, %rs540;}

	// end inline asm
	mul.wide.s32 	%rd868, %r6622, 4;
	add.s64 	%rd869, %rd3, %rd868;
	st.global.f32 	[%rd869], %f776;
$L__BB5_638:
	setp.ge.s32 	%p752, %r1019, %r2506;
	add.s32 	%r1044, %r6625, %r57;
	setp.ge.s32 	%p753, %r6621, %r2507;
	or.pred  	%p754, %p752, %p753;
	@%p754 bra 	$L__BB5_640;
	mad.lo.s32 	%r4225, %r62, 800, %r6615;
	shl.b32 	%r4226, %r56, 5;
	add.s32 	%r4227, %r4225, %r4226;
	add.s32 	%r4229, %r4227, %r4209;
	shl.b32 	%r4230, %r4229, 1;
	add.s32 	%r4231, %r6624, %r4230;
	ld.shared.u16 	%rs542, [%r4231];
	// begin inline asm
	{  cvt.f32.f16 %f778, %rs542;}

	// end inline asm
	add.s32 	%r4232, %r6615, %r2;
	add.s32 	%r4233, %r4232, %r4209;
	mul.wide.u32 	%rd870, %r4233, 4;
	add.s64 	%rd871, %rd1928, %rd870;
	ld.global.f32 	%f781, [%rd871];
	add.f32 	%f779, %f778, %f781;
	// begin inline asm
	{  cvt.rn.f16.f32 %rs543, %f779;}

	// end inline asm
	st.shared.u16 	[%r4231], %rs543;
	// begin inline asm
	{  cvt.f32.f16 %f780, %rs543;}

	// end inline asm
	mul.wide.s32 	%rd872, %r6620, 4;
	add.s64 	%rd873, %rd3, %rd872;
	st.global.f32 	[%rd873], %f780;
$L__BB5_640:
	setp.ge.s32 	%p755, %r1019, %r2506;
	add.s32 	%r1045, %r1044, %r57;
	setp.ge.s32 	%p756, %r6619, %r2507;
	or.pred  	%p757, %p755, %p756;
	@%p757 bra 	$L__BB5_642;
	mad.lo.s32 	%r4234, %r62, 800, %r6615;
	shl.b32 	%r4235, %r56, 5;
	add.s32 	%r4236, %r4234, %r4235;
	add.s32 	%r4238, %r4236, %r4210;
	shl.b32 	%r4239, %r4238, 1;
	add.s32 	%r4240, %r6624, %r4239;
	ld.shared.u16 	%rs545, [%r4240];
	// begin inline asm
	{  cvt.f32.f16 %f782, %rs545;}

	// end inline asm
	add.s32 	%r4241, %r6615, %r2;
	add.s32 	%r4242, %r4241, %r4210;
	mul.wide.u32 	%rd874, %r4242, 4;
	add.s64 	%rd875, %rd1928, %rd874;
	ld.global.f32 	%f785, [%rd875];
	add.f32 	%f783, %f782, %f785;
	// begin inline asm
	{  cvt.rn.f16.f32 %rs546, %f783;}

	// end inline asm
	st.shared.u16 	[%r4240], %rs546;
	// begin inline asm
	{  cvt.f32.f16 %f784, %rs546;}

	// end inline asm
	mul.wide.s32 	%rd876, %r6618, 4;
	add.s64 	%rd877, %rd3, %rd876;
	st.global.f32 	[%rd877], %f784;
$L__BB5_642:
	add.s32 	%r4243, %r1045, %r57;
	add.s32 	%r6625, %r4243, %r57;
	shl.b32 	%r4244, %r57, 3;
	add.s32 	%r6624, %r6624, %r4244;
	shl.b32 	%r4245, %r57, 2;
	add.s32 	%r6623, %r6623, %r4245;
	add.s64 	%rd1928, %rd1928, %rd878;
	add.s32 	%r6622, %r6622, %r4245;
	add.s32 	%r6621, %r6621, %r4245;
	add.s32 	%r6620, %r6620, %r4245;
	add.s32 	%r6619, %r6619, %r4245;
	add.s32 	%r6618, %r6618, %r4245;
	add.s32 	%r6617, %r6617, %r4245;
	add.s32 	%r6616, %r6616, %r4245;
	setp.lt.u32 	%p758, %r6625, 32;
	@%p758 bra 	$L__BB5_634;
$L__BB5_643:
	add.s32 	%r1056, %r1018, %r62;
	setp.gt.u32 	%p759, %r1056, 63;
	@%p759 bra 	$L__BB5_1516;
	setp.gt.u32 	%p760, %r7033, 31;
	@%p760 bra 	$L__BB5_666;
	add.s32 	%r1057, %r1056, %r1;
	shl.b32 	%r1058, %r1056, 5;
	mul.lo.s32 	%r1059, %r1057, %r2507;
	and.b32  	%r1060, %r65, 3;
	setp.eq.s32 	%p761, %r1060, 0;
	mov.u32 	%r6626, %r7033;
	@%p761 bra 	$L__BB5_655;
	setp.ge.s32 	%p762, %r1057, %r2506;
	setp.ge.s32 	%p763, %r66, %r2507;
	or.pred  	%p764, %p762, %p763;
	@%p764 bra 	$L__BB5_648;
	add.s32 	%r4248, %r1058, %r7033;
	shl.b32 	%r4249, %r4248, 1;
	mov.u32 	%r4250, _ZZ14linear_forwardPfS_S_S_iiiE2Cs;
	add.s32 	%r4251, %r4250, %r4249;
	ld.shared.u16 	%rs548, [%r4251];
	// begin inline asm
	{  cvt.f32.f16 %f786, %rs548;}

	// end inline asm
	mul.wide.u32 	%rd879, %r66, 4;
	add.s64 	%rd880, %rd1966, %rd879;
	ld.global.f32 	%f789, [%rd880];
	add.f32 	%f787, %f786, %f789;
	// begin inline asm
	{  cvt.rn.f16.f32 %rs549, %f787;}

	// end inline asm
	st.shared.u16 	[%r4251], %rs549;
	// begin inline asm
	{  cvt.f32.f16 %f788, %rs549;}

	// end inline asm
	add.s32 	%r4252, %r66, %r1059;
	mul.wide.s32 	%rd881, %r4252, 4;
	add.s64 	%rd882, %rd3, %rd881;
	st.global.f32 	[%rd882], %f788;
$L__BB5_648:
	setp.eq.s32 	%p765, %r1060, 1;
	mov.u32 	%r6626, %r63;
	@%p765 bra 	$L__BB5_655;
	setp.ge.s32 	%p766, %r1057, %r2506;
	setp.ge.s32 	%p767, %r67, %r2507;
	or.pred  	%p768, %p766, %p767;
	@%p768 bra 	$L__BB5_651;
	add.s32 	%r4253, %r1058, %r63;
	shl.b32 	%r4254, %r4253, 1;
	mov.u32 	%r4255, _ZZ14linear_forwardPfS_S_S_iiiE2Cs;
	add.s32 	%r4256, %r4255, %r4254;
	ld.shared.u16 	%rs551, [%r4256];
	// begin inline asm
	{  cvt.f32.f16 %f790, %rs551;}

	// end inline asm
	ld.global.f32 	%f793, [%rd7];
	add.f32 	%f791, %f790, %f793;
	// begin inline asm
	{  cvt.rn.f16.f32 %rs552, %f791;}

	// end inline asm
	st.shared.u16 	[%r4256], %rs552;
	// begin inline asm
	{  cvt.f32.f16 %f792, %rs552;}

	// end inline asm
	add.s32 	%r4257, %r67, %r1059;
	mul.wide.s32 	%rd883, %r4257, 4;
	add.s64 	%rd884, %rd3, %rd883;
	st.global.f32 	[%rd884], %f792;
$L__BB5_651:
	setp.eq.s32 	%p769, %r1060, 2;
	mov.u32 	%r6626, %r68;
	@%p769 bra 	$L__BB5_655;
	setp.ge.s32 	%p770, %r1057, %r2506;
	setp.ge.s32 	%p771, %r69, %r2507;
	or.pred  	%p772, %p770, %p771;
	@%p772 bra 	$L__BB5_654;
	add.s32 	%r4258, %r1058, %r68;
	shl.b32 	%r4259, %r4258, 1;
	mov.u32 	%r4260, _ZZ14linear_forwardPfS_S_S_iiiE2Cs;
	add.s32 	%r4261, %r4260, %r4259;
	ld.shared.u16 	%rs554, [%r4261];
	// begin inline asm
	{  cvt.f32.f16 %f794, %rs554;}

	// end inline asm
	add.s64 	%rd886, %rd7, %rd180;
	ld.global.f32 	%f797, [%rd886];
	add.f32 	%f795, %f794, %f797;
	// begin inline asm
	{  cvt.rn.f16.f32 %rs555, %f795;}

	// end inline asm
	st.shared.u16 	[%r4261], %rs555;
	// begin inline asm
	{  cvt.f32.f16 %f796, %rs555;}

	// end inline asm
	add.s32 	%r4262, %r69, %r1059;
	mul.wide.s32 	%rd887, %r4262, 4;
	add.s64 	%rd888, %rd3, %rd887;
	st.global.f32 	[%rd888], %f796;
$L__BB5_654:
	add.s32 	%r6626, %r68, %r57;
$L__BB5_655:
	setp.lt.u32 	%p773, %r64, 3;
	@%p773 bra 	$L__BB5_666;
	shl.b32 	%r4264, %r57, 1;
	mul.lo.s32 	%r4265, %r57, 3;
	add.s32 	%r6627, %r6626, %r2;
	add.s32 	%r6634, %r6627, %r57;
	add.s32 	%r6633, %r6634, %r1059;
	add.s32 	%r6632, %r6627, %r4264;
	add.s32 	%r6628, %r6627, %r1059;
	add.s32 	%r6631, %r6628, %r4264;
	add.s32 	%r6630, %r6627, %r4265;
	add.s32 	%r6629, %r6628, %r4265;
	mov.u32 	%r6635, _ZZ14linear_forwardPfS_S_S_iiiE2Cs;
	mul.wide.u32 	%rd905, %r57, 16;
	mov.u64 	%rd1929, %rd1966;
	mov.u32 	%r6636, %r6626;
$L__BB5_657:
	setp.ge.s32 	%p774, %r1057, %r2506;
	setp.ge.s32 	%p775, %r6627, %r2507;
	or.pred  	%p776, %p774, %p775;
	@%p776 bra 	$L__BB5_659;
	mad.lo.s32 	%r4267, %r62, 832, %r6626;
	shl.b32 	%r4268, %r56, 5;
	add.s32 	%r4269, %r4267, %r4268;
	shl.b32 	%r4270, %r4269, 1;
	add.s32 	%r4271, %r6635, %r4270;
	ld.shared.u16 	%rs557, [%r4271];
	// begin inline asm
	{  cvt.f32.f16 %f798, %rs557;}

	// end inline asm
	add.s32 	%r4272, %r6626, %r2;
	mul.wide.u32 	%rd889, %r4272, 4;
	add.s64 	%rd890, %rd1929, %rd889;
	ld.global.f32 	%f801, [%rd890];
	add.f32 	%f799, %f798, %f801;
	// begin inline asm
	{  cvt.rn.f16.f32 %rs558, %f799;}

	// end inline asm
	st.shared.u16 	[%r4271], %rs558;
	// begin inline asm
	{  cvt.f32.f16 %f800, %rs558;}

	// end inline asm
	mul.wide.s32 	%rd891, %r6628, 4;
	add.s64 	%rd892, %rd3, %rd891;
	st.global.f32 	[%rd892], %f800;
$L__BB5_659:
	setp.ge.s32 	%p777, %r1057, %r2506;
	setp.ge.s32 	%p778, %r6634, %r2507;
	or.pred  	%p779, %p777, %p778;
	@%p779 bra 	$L__BB5_661;
	add.s32 	%r4273, %r57, %r6626;
	mad.lo.s32 	%r4274, %r62, 832, %r4273;
	shl.b32 	%r4275, %r56, 5;
	add.s32 	%r4276, %r4274, %r4275;
	shl.b32 	%r4277, %r4276, 1;
	add.s32 	%r4278, %r6635, %r4277;
	ld.shared.u16 	%rs560, [%r4278];
	// begin inline asm
	{  cvt.f32.f16 %f802, %rs560;}

	// end inline asm
	add.s32 	%r4279, %r4273, %r2;
	mul.wide.u32 	%rd893, %r4279, 4;
	add.s64 	%rd894, %rd1929, %rd893;
	ld.global.f32 	%f805, [%rd894];
	add.f32 	%f803, %f802, %f805;
	// begin inline asm
	{  cvt.rn.f16.f32 %rs561, %f803;}

	// end inline asm
	st.shared.u16 	[%r4278], %rs561;
	// begin inline asm
	{  cvt.f32.f16 %f804, %rs561;}

	// end inline asm
	mul.wide.s32 	%rd895, %r6633, 4;
	add.s64 	%rd896, %rd3, %rd895;
	st.global.f32 	[%rd896], %f804;
$L__BB5_661:
	setp.ge.s32 	%p780, %r1057, %r2506;
	add.s32 	%r1082, %r6636, %r57;
	setp.ge.s32 	%p781, %r6632, %r2507;
	or.pred  	%p782, %p780, %p781;
	@%p782 bra 	$L__BB5_663;
	mad.lo.s32 	%r4280, %r62, 832, %r6626;
	shl.b32 	%r4281, %r56, 5;
	add.s32 	%r4282, %r4280, %r4281;
	add.s32 	%r4284, %r4282, %r4264;
	shl.b32 	%r4285, %r4284, 1;
	add.s32 	%r4286, %r6635, %r4285;
	ld.shared.u16 	%rs563, [%r4286];
	// begin inline asm
	{  cvt.f32.f16 %f806, %rs563;}

	// end inline asm
	add.s32 	%r4287, %r6626, %r2;
	add.s32 	%r4288, %r4287, %r4264;
	mul.wide.u32 	%rd897, %r4288, 4;
	add.s64 	%rd898, %rd1929, %rd897;
	ld.global.f32 	%f809, [%rd898];
	add.f32 	%f807, %f806, %f809;
	// begin inline asm
	{  cvt.rn.f16.f32 %rs564, %f807;}

	// end inline asm
	st.shared.u16 	[%r4286], %rs564;
	// begin inline asm
	{  cvt.f32.f16 %f808, %rs564;}

	// end inline asm
	mul.wide.s32 	%rd899, %r6631, 4;
	add.s64 	%rd900, %rd3, %rd899;
	st.global.f32 	[%rd900], %f808;
$L__BB5_663:
	setp.ge.s32 	%p783, %r1057, %r2506;
	add.s32 	%r1083, %r1082, %r57;
	setp.ge.s32 	%p784, %r6630, %r2507;
	or.pred  	%p785, %p783, %p784;
	@%p785 bra 	$L__BB5_665;
	mad.lo.s32 	%r4289, %r62, 832, %r6626;
	shl.b32 	%r4290, %r56, 5;
	add.s32 	%r4291, %r4289, %r4290;
	add.s32 	%r4293, %r4291, %r4265;
	shl.b32 	%r4294, %r4293, 1;
	add.s32 	%r4295, %r6635, %r4294;
	ld.shared.u16 	%rs566, [%r4295];
	// begin inline asm
	{  cvt.f32.f16 %f810, %rs566;}

	// end inline asm
	add.s32 	%r4296, %r6626, %r2;
	add.s32 	%r4297, %r4296, %r4265;
	mul.wide.u32 	%rd901, %r4297, 4;
	add.s64 	%rd902, %rd1929, %rd901;
	ld.global.f32 	%f813, [%rd902];
	add.f32 	%f811, %f810, %f813;
	// begin inline asm
	{  cvt.rn.f16.f32 %rs567, %f811;}

	// end inline asm
	st.shared.u16 	[%r4295], %rs567;
	// begin inline asm
	{  cvt.f32.f16 %f812, %rs567;}

	// end inline asm
	mul.wide.s32 	%rd903, %r6629, 4;
	add.s64 	%rd904, %rd3, %rd903;
	st.global.f32 	[%rd904], %f812;
$L__BB5_665:
	add.s32 	%r4298, %r1083, %r57;
	add.s32 	%r6636, %r4298, %r57;
	shl.b32 	%r4299, %r57, 3;
	add.s32 	%r6635, %r6635, %r4299;
	shl.b32 	%r4300, %r57, 2;
	add.s32 	%r6634, %r6634, %r4300;
	add.s64 	%rd1929, %rd1929, %rd905;
	add.s32 	%r6633, %r6633, %r4300;
	add.s32 	%r6632, %r6632, %r4300;
	add.s32 	%r6631, %r6631, %r4300;
	add.s32 	%r6630, %r6630, %r4300;
	add.s32 	%r6629, %r6629, %r4300;
	add.s32 	%r6628, %r6628, %r4300;
	add.s32 	%r6627, %r6627, %r4300;
	setp.lt.u32 	%p786, %r6636, 32;
	@%p786 bra 	$L__BB5_657;
$L__BB5_666:
	add.s32 	%r1094, %r1056, %r62;
	setp.gt.u32 	%p787, %r1094, 63;
	@%p787 bra 	$L__BB5_1516;
	setp.gt.u32 	%p788, %r7033, 31;
	@%p788 bra 	$L__BB5_689;
	add.s32 	%r1095, %r1094, %r1;
	shl.b32 	%r1096, %r1094, 5;
	mul.lo.s32 	%r1097, %r1095, %r2507;
	and.b32  	%r1098, %r65, 3;
	setp.eq.s32 	%p789, %r1098, 0;
	mov.u32 	%r6637, %r7033;
	@%p789 bra 	$L__BB5_678;
	setp.ge.s32 	%p790, %r1095, %r2506;
	setp.ge.s32 	%p791, %r66, %r2507;
	or.pred  	%p792, %p790, %p791;
	@%p792 bra 	$L__BB5_671;
	add.s32 	%r4303, %r1096, %r7033;
	shl.b32 	%r4304, %r4303, 1;
	mov.u32 	%r4305, _ZZ14linear_forwardPfS_S_S_iiiE2Cs;
	add.s32 	%r4306, %r4305, %r4304;
	ld.shared.u16 	%rs569, [%r4306];
	// begin inline asm
	{  cvt.f32.f16 %f814, %rs569;}

	// end inline asm
	mul.wide.u32 	%rd906, %r66, 4;
	add.s64 	%rd907, %rd1966, %rd906;
	ld.global.f32 	%f817, [%rd907];
	add.f32 	%f815, %f814, %f817;
	// begin inline asm
	{  cvt.rn.f16.f32 %rs570, %f815;}

	// end inline asm
	st.shared.u16 	[%r4306], %rs570;
	// begin inline asm
	{  cvt.f32.f16 %f816, %rs570;}

	// end inline asm
	add.s32 	%r4307, %r66, %r1097;
	mul.wide.s32 	%rd908, %r4307, 4;
	add.s64 	%rd909, %rd3, %rd908;
	st.global.f32 	[%rd909], %f816;
$L__BB5_671:
	setp.eq.s32 	%p793, %r1098, 1;
	mov.u32 	%r6637, %r63;
	@%p793 bra 	$L__BB5_678;
	setp.ge.s32 	%p794, %r1095, %r2506;
	setp.ge.s32 	%p795, %r67, %r2507;
	or.pred  	%p796, %p794, %p795;
	@%p796 bra 	$L__BB5_674;
	add.s32 	%r4308, %r1096, %r63;
	shl.b32 	%r4309, %r4308, 1;
	mov.u32 	%r4310, _ZZ14linear_forwardPfS_S_S_iiiE2Cs;
	add.s32 	%r4311, %r4310, %r4309;
	ld.shared.u16 	%rs572, [%r4311];
	// begin inline asm
	{  cvt.f32.f16 %f818, %rs572;}

	// end inline asm
	ld.global.f32 	%f821, [%rd7];
	add.f32 	%f819, %f818, %f821;
	// begin inline asm
	{  cvt.rn.f16.f32 %rs573, %f819;}

	// end inline asm
	st.shared.u16 	[%r4311], %rs573;
	// begin inline asm
	{  cvt.f32.f16 %f820, %rs573;}

	// end inline asm
	add.s32 	%r4312, %r67, %r1097;
	mul.wide.s32 	%rd910, %r4312, 4;
	add.s64 	%rd911, %rd3, %rd910;
	st.global.f32 	[%rd911], %f820;
$L__BB5_674:
	setp.eq.s32 	%p797, %r1098, 2;
	mov.u32 	%r6637, %r68;
	@%p797 bra 	$L__BB5_678;
	setp.ge.s32 	%p798, %r1095, %r2506;
	setp.ge.s32 	%p799, %r69, %r2507;
	or.pred  	%p800, %p798, %p799;
	@%p800 bra 	$L__BB5_677;
	add.s32 	%r4313, %r1096, %r68;
	shl.b32 	%r4314, %r4313, 1;
	mov.u32 	%r4315, _ZZ14linear_forwardPfS_S_S_iiiE2Cs;
	add.s32 	%r4316, %r4315, %r4314;
	ld.shared.u16 	%rs575, [%r4316];
	// begin inline asm
	{  cvt.f32.f16 %f822, %rs575;}

	// end inline asm
	add.s64 	%rd913, %rd7, %rd180;
	ld.global.f32 	%f825, [%rd913];
	add.f32 	%f823, %f822, %f825;
	// begin inline asm
	{  cvt.rn.f16.f32 %rs576, %f823;}

	// end inline asm
	st.shared.u16 	[%r4316], %rs576;
	// begin inline asm
	{  cvt.f32.f16 %f824, %rs576;}

	// end inline asm
	add.s32 	%r4317, %r69, %r1097;
	mul.wide.s32 	%rd914, %r4317, 4;
	add.s64 	%rd915, %rd3, %rd914;
	st.global.f32 	[%rd915], %f824;
$L__BB5_677:
	add.s32 	%r6637, %r68, %r57;
$L__BB5_678:
	setp.lt.u32 	%p801, %r64, 3;
	@%p801 bra 	$L__BB5_689;
	shl.b32 	%r4319, %r57, 1;
	mul.lo.s32 	%r4320, %r57, 3;
	add.s32 	%r6638, %r6637, %r2;
	add.s32 	%r6645, %r6638, %r57;
	add.s32 	%r6644, %r6645, %r1097;
	add.s32 	%r6643, %r6638, %r4319;
	add.s32 	%r6639, %r6638, %r1097;
	add.s32 	%r6642, %r6639, %r4319;
	add.s32 	%r6641, %r6638, %r4320;
	add.s32 	%r6640, %r6639, %r4320;
	mov.u32 	%r6646, _ZZ14linear_forwardPfS_S_S_iiiE2Cs;
	mul.wide.u32 	%rd932, %r57, 16;
	mov.u64 	%rd1930, %rd1966;
	mov.u32 	%r6647, %r6637;
$L__BB5_680:
	setp.ge.s32 	%p802, %r1095, %r2506;
	setp.ge.s32 	%p803, %r6638, %r2507;
	or.pred  	%p804, %p802, %p803;
	@%p804 bra 	$L__BB5_682;
	mad.lo.s32 	%r4322, %r62, 864, %r6637;
	shl.b32 	%r4323, %r56, 5;
	add.s32 	%r4324, %r4322, %r4323;
	shl.b32 	%r4325, %r4324, 1;
	add.s32 	%r4326, %r6646, %r4325;
	ld.shared.u16 	%rs578, [%r4326];
	// begin inline asm
	{  cvt.f32.f16 %f826, %rs578;}

	// end inline asm
	add.s32 	%r4327, %r6637, %r2;
	mul.wide.u32 	%rd916, %r4327, 4;
	add.s64 	%rd917, %rd1930, %rd916;
	ld.global.f32 	%f829, [%rd917];
	add.f32 	%f827, %f826, %f829;
	// begin inline asm
	{  cvt.rn.f16.f32 %rs579, %f827;}

	// end inline asm
	st.shared.u16 	[%r4326], %rs579;
	// begin inline asm
	{  cvt.f32.f16 %f828, %rs579;}

	// end inline asm
	mul.wide.s32 	%rd918, %r6639, 4;
	add.s64 	%rd919, %rd3, %rd918;
	st.global.f32 	[%rd919], %f828;
$L__BB5_682:
	setp.ge.s32 	%p805, %r1095, %r2506;
	setp.ge.s32 	%p806, %r6645, %r2507;
	or.pred  	%p807, %p805, %p806;
	@%p807 bra 	$L__BB5_684;
	add.s32 	%r4328, %r57, %r6637;
	mad.lo.s32 	%r4329, %r62, 864, %r4328;
	shl.b32 	%r4330, %r56, 5;
	add.s32 	%r4331, %r4329, %r4330;
	shl.b32 	%r4332, %r4331, 1;
	add.s32 	%r4333, %r6646, %r4332;
	ld.shared.u16 	%rs581, [%r4333];
	// begin inline asm
	{  cvt.f32.f16 %f830, %rs581;}

	// end inline asm
	add.s32 	%r4334, %r4328, %r2;
	mul.wide.u32 	%rd920, %r4334, 4;
	add.s64 	%rd921, %rd1930, %rd920;
	ld.global.f32 	%f833, [%rd921];
	add.f32 	%f831, %f830, %f833;
	// begin inline asm
	{  cvt.rn.f16.f32 %rs582, %f831;}

	// end inline asm
	st.shared.u16 	[%r4333], %rs582;
	// begin inline asm
	{  cvt.f32.f16 %f832, %rs582;}

	// end inline asm
	mul.wide.s32 	%rd922, %r6644, 4;
	add.s64 	%rd923, %rd3, %rd922;
	st.global.f32 	[%rd923], %f832;
$L__BB5_684:
	setp.ge.s32 	%p808, %r1095, %r2506;
	add.s32 	%r1120, %r6647, %r57;
	setp.ge.s32 	%p809, %r6643, %r2507;
	or.pred  	%p810, %p808, %p809;
	@%p810 bra 	$L__BB5_686;
	mad.lo.s32 	%r4335, %r62, 864, %r6637;
	shl.b32 	%r4336, %r56, 5;
	add.s32 	%r4337, %r4335, %r4336;
	add.s32 	%r4339, %r4337, %r4319;
	shl.b32 	%r4340, %r4339, 1;
	add.s32 	%r4341, %r6646, %r4340;
	ld.shared.u16 	%rs584, [%r4341];
	// begin inline asm
	{  cvt.f32.f16 %f834, %rs584;}

	// end inline asm
	add.s32 	%r4342, %r6637, %r2;
	add.s32 	%r4343, %r4342, %r4319;
	mul.wide.u32 	%rd924, %r4343, 4;
	add.s64 	%rd925, %rd1930, %rd924;
	ld.global.f32 	%f837, [%rd925];
	add.f32 	%f835, %f834, %f837;
	// begin inline asm
	{  cvt.rn.f16.f32 %rs585, %f835;}

	// end inline asm
	st.shared.u16 	[%r4341], %rs585;
	// begin inline asm
	{  cvt.f32.f16 %f836, %rs585;}

	// end inline asm
	mul.wide.s32 	%rd926, %r6642, 4;
	add.s64 	%rd927, %rd3, %rd926;
	st.global.f32 	[%rd927], %f836;
$L__BB5_686:
	setp.ge.s32 	%p811, %r1095, %r2506;
	add.s32 	%r1121, %r1120, %r57;
	setp.ge.s32 	%p812, %r6641, %r2507;
	or.pred  	%p813, %p811, %p812;
	@%p813 bra 	$L__BB5_688;
	mad.lo.s32 	%r4344, %r62, 864, %r6637;
	shl.b32 	%r4345, %r56, 5;
	add.s32 	%r4346, %r4344, %r4345;
	add.s32 	%r4348, %r4346, %r4320;
	shl.b32 	%r4349, %r4348, 1;
	add.s32 	%r4350, %r6646, %r4349;
	ld.shared.u16 	%rs587, [%r4350];
	// begin inline asm
	{  cvt.f32.f16 %f838, %rs587;}

	// end inline asm
	add.s32 	%r4351, %r6637, %r2;
	add.s32 	%r4352, %r4351, %r4320;
	mul.wide.u32 	%rd928, %r4352, 4;
	add.s64 	%rd929, %rd1930, %rd928;
	ld.global.f32 	%f841, [%rd929];
	add.f32 	%f839, %f838, %f841;
	// begin inline asm
	{  cvt.rn.f16.f32 %rs588, %f839;}

	// end inline asm
	st.shared.u16 	[%r4350], %rs588;
	// begin inline asm
	{  cvt.f32.f16 %f840, %rs588;}

	// end inline asm
	mul.wide.s32 	%rd930, %r6640, 4;
	add.s64 	%rd931, %rd3, %rd930;
	st.global.f32 	[%rd931], %f840;
$L__BB5_688:
	add.s32 	%r4353, %r1121, %r57;
	add.s32 	%r6647, %r4353, %r57;
	shl.b32 	%r4354, %r57, 3;
	add.s32 	%r6646, %r6646, %r4354;
	shl.b32 	%r4355, %r57, 2;
	add.s32 	%r6645, %r6645, %r4355;
	add.s64 	%rd1930, %rd1930, %rd932;
	add.s32 	%r6644, %r6644, %r4355;
	add.s32 	%r6643, %r6643, %r4355;
	add.s32 	%r6642, %r6642, %r4355;
	add.s32 	%r6641, %r6641, %r4355;
	add.s32 	%r6640, %r6640, %r4355;
	add.s32 	%r6639, %r6639, %r4355;
	add.s32 	%r6638, %r6638, %r4355;
	setp.lt.u32 	%p814, %r6647, 32;
	@%p814 bra 	$L__BB5_680;
$L__BB5_689:
	add.s32 	%r1132, %r1094, %r62;
	setp.gt.u32 	%p815, %r1132, 63;
	@%p815 bra 	$L__BB5_1516;
	setp.gt.u32 	%p816, %r7033, 31;
	@%p816 bra 	$L__BB5_712;
	add.s32 	%r1133, %r1132, %r1;
	shl.b32 	%r1134, %r1132, 5;
	mul.lo.s32 	%r1135, %r1133, %r2507;
	and.b32  	%r1136, %r65, 3;
	setp.eq.s32 	%p817, %r1136, 0;
	mov.u32 	%r6648, %r7033;
	@%p817 bra 	$L__BB5_701;
	setp.ge.s32 	%p818, %r1133, %r2506;
	setp.ge.s32 	%p819, %r66, %r2507;
	or.pred  	%p820, %p818, %p819;
	@%p820 bra 	$L__BB5_694;
	add.s32 	%r4358, %r1134, %r7033;
	shl.b32 	%r4359, %r4358, 1;
	mov.u32 	%r4360, _ZZ14linear_forwardPfS_S_S_iiiE2Cs;
	add.s32 	%r4361, %r4360, %r4359;
	ld.shared.u16 	%rs590, [%r4361];
	// begin inline asm
	{  cvt.f32.f16 %f842, %rs590;}

	// end inline asm
	mul.wide.u32 	%rd933, %r66, 4;
	add.s64 	%rd934, %rd1966, %rd933;
	ld.global.f32 	%f845, [%rd934];
	add.f32 	%f843, %f842, %f845;
	// begin inline asm
	{  cvt.rn.f16.f32 %rs591, %f843;}

	// end inline asm
	st.shared.u16 	[%r4361], %rs591;
	// begin inline asm
	{  cvt.f32.f16 %f844, %rs591;}

	// end inline asm
	add.s32 	%r4362, %r66, %r1135;
	mul.wide.s32 	%rd935, %r4362, 4;
	add.s64 	%rd936, %rd3, %rd935;
	st.global.f32 	[%rd936], %f844;
$L__BB5_694:
	setp.eq.s32 	%p821, %r1136, 1;
	mov.u32 	%r6648, %r63;
	@%p821 bra 	$L__BB5_701;
	setp.ge.s32 	%p822, %r1133, %r2506;
	setp.ge.s32 	%p823, %r67, %r2507;
	or.pred  	%p824, %p822, %p823;
	@%p824 bra 	$L__BB5_697;
	add.s32 	%r4363, %r1134, %r63;
	shl.b32 	%r4364, %r4363, 1;
	mov.u32 	%r4365, _ZZ14linear_forwardPfS_S_S_iiiE2Cs;
	add.s32 	%r4366, %r4365, %r4364;
	ld.shared.u16 	%rs593, [%r4366];
	// begin inline asm
	{  cvt.f32.f16 %f846, %rs593;}

	// end inline asm
	ld.global.f32 	%f849, [%rd7];
	add.f32 	%f847, %f846, %f849;
	// begin inline asm
	{  cvt.rn.f16.f32 %rs594, %f847;}

	// end inline asm
	st.shared.u16 	[%r4366], %rs594;
	// begin inline asm
	{  cvt.f32.f16 %f848, %rs594;}

	// end inline asm
	add.s32 	%r4367, %r67, %r1135;
	mul.wide.s32 	%rd937, %r4367, 4;
	add.s64 	%rd938, %rd3, %rd937;
	st.global.f32 	[%rd938], %f848;
$L__BB5_697:
	setp.eq.s32 	%p825, %r1136, 2;
	mov.u32 	%r6648, %r68;
	@%p825 bra 	$L__BB5_701;
	setp.ge.s32 	%p826, %r1133, %r2506;
	setp.ge.s32 	%p827, %r69, %r2507;
	or.pred  	%p828, %p826, %p827;
	@%p828 bra 	$L__BB5_700;
	add.s32 	%r4368, %r1134, %r68;
	shl.b32 	%r4369, %r4368, 1;
	mov.u32 	%r4370, _ZZ14linear_forwardPfS_S_S_iiiE2Cs;
	add.s32 	%r4371, %r4370, %r4369;
	ld.shared.u16 	%rs596, [%r4371];
	// begin inline asm
	{  cvt.f32.f16 %f850, %rs596;}

	// end inline asm
	add.s64 	%rd940, %rd7, %rd180;
	ld.global.f32 	%f853, [%rd940];
	add.f32 	%f851, %f850, %f853;
	// begin inline asm
	{  cvt.rn.f16.f32 %rs597, %f851;}

	// end inline asm
	st.shared.u16 	[%r4371], %rs597;
	// begin inline asm
	{  cvt.f32.f16 %f852, %rs597;}

	// end inline asm
	add.s32 	%r4372, %r69, %r1135;
	mul.wide.s32 	%rd941, %r4372, 4;
	add.s64 	%rd942, %rd3, %rd941;
	st.global.f32 	[%rd942], %f852;
$L__BB5_700:
	add.s32 	%r6648, %r68, %r57;
$L__BB5_701:
	setp.lt.u32 	%p829, %r64, 3;
	@%p829 bra 	$L__BB5_712;
	shl.b32 	%r4374, %r57, 1;
	mul.lo.s32 	%r4375, %r57, 3;
	add.s32 	%r6649, %r6648, %r2;
	add.s32 	%r6656, %r6649, %r57;
	add.s32 	%r6655, %r6656, %r1135;
	add.s32 	%r6654, %r6649, %r4374;
	add.s32 	%r6650, %r6649, %r1135;
	add.s32 	%r6653, %r6650, %r4374;
	add.s32 	%r6652, %r6649, %r4375;
	add.s32 	%r6651, %r6650, %r4375;
	mov.u32 	%r6657, _ZZ14linear_forwardPfS_S_S_iiiE2Cs;
	mul.wide.u32 	%rd959, %r57, 16;
	mov.u64 	%rd1931, %rd1966;
	mov.u32 	%r6658, %r6648;
$L__BB5_703:
	setp.ge.s32 	%p830, %r1133, %r2506;
	setp.ge.s32 	%p831, %r6649, %r2507;
	or.pred  	%p832, %p830, %p831;
	@%p832 bra 	$L__BB5_705;
	mad.lo.s32 	%r4377, %r62, 896, %r6648;
	shl.b32 	%r4378, %r56, 5;
	add.s32 	%r4379, %r4377, %r4378;
	shl.b32 	%r4380, %r4379, 1;
	add.s32 	%r4381, %r6657, %r4380;
	ld.shared.u16 	%rs599, [%r4381];
	// begin inline asm
	{  cvt.f32.f16 %f854, %rs599;}

	// end inline asm
	add.s32 	%r4382, %r6648, %r2;
	mul.wide.u32 	%rd943, %r4382, 4;
	add.s64 	%rd944, %rd1931, %rd943;
	ld.global.f32 	%f857, [%rd944];
	add.f32 	%f855, %f854, %f857;
	// begin inline asm
	{  cvt.rn.f16.f32 %rs600, %f855;}

	// end inline asm
	st.shared.u16 	[%r4381], %rs600;
	// begin inline asm
	{  cvt.f32.f16 %f856, %rs600;}

	// end inline asm
	mul.wide.s32 	%rd945, %r6650, 4;
	add.s64 	%rd946, %rd3, %rd945;
	st.global.f32 	[%rd946], %f856;
$L__BB5_705:
	setp.ge.s32 	%p833, %r1133, %r2506;
	setp.ge.s32 	%p834, %r6656, %r2507;
	or.pred  	%p835, %p833, %p834;
	@%p835 bra 	$L__BB5_707;
	add.s32 	%r4383, %r57, %r6648;
	mad.lo.s32 	%r4384, %r62, 896, %r4383;
	shl.b32 	%r4385, %r56, 5;
	add.s32 	%r4386, %r4384, %r4385;
	shl.b32 	%r4387, %r4386, 1;
	add.s32 	%r4388, %r6657, %r4387;
	ld.shared.u16 	%rs602, [%r4388];
	// begin inline asm
	{  cvt.f32.f16 %f858, %rs602;}

	// end inline asm
	add.s32 	%r4389, %r4383, %r2;
	mul.wide.u32 	%rd947, %r4389, 4;
	add.s64 	%rd948, %rd1931, %rd947;
	ld.global.f32 	%f861, [%rd948];
	add.f32 	%f859, %f858, %f861;
	// begin inline asm
	{  cvt.rn.f16.f32 %rs603, %f859;}

	// end inline asm
	st.shared.u16 	[%r4388], %rs603;
	// begin inline asm
	{  cvt.f32.f16 %f860, %rs603;}

	// end inline asm
	mul.wide.s32 	%rd949, %r6655, 4;
	add.s64 	%rd950, %rd3, %rd949;
	st.global.f32 	[%rd950], %f860;
$L__BB5_707:
	setp.ge.s32 	%p836, %r1133, %r2506;
	add.s32 	%r1158, %r6658, %r57;
	setp.ge.s32 	%p837, %r6654, %r2507;
	or.pred  	%p838, %p836, %p837;
	@%p838 bra 	$L__BB5_709;
	mad.lo.s32 	%r4390, %r62, 896, %r6648;
	shl.b32 	%r4391, %r56, 5;
	add.s32 	%r4392, %r4390, %r4391;
	add.s32 	%r4394, %r4392, %r4374;
	shl.b32 	%r4395, %r4394, 1;
	add.s32 	%r4396, %r6657, %r4395;
	ld.shared.u16 	%rs605, [%r4396];
	// begin inline asm
	{  cvt.f32.f16 %f862, %rs605;}

	// end inline asm
	add.s32 	%r4397, %r6648, %r2;
	add.s32 	%r4398, %r4397, %r4374;
	mul.wide.u32 	%rd951, %r4398, 4;
	add.s64 	%rd952, %rd1931, %rd951;
	ld.global.f32 	%f865, [%rd952];
	add.f32 	%f863, %f862, %f865;
	// begin inline asm
	{  cvt.rn.f16.f32 %rs606, %f863;}

	// end inline asm
	st.shared.u16 	[%r4396], %rs606;
	// begin inline asm
	{  cvt.f32.f16 %f864, %rs606;}

	// end inline asm
	mul.wide.s32 	%rd953, %r6653, 4;
	add.s64 	%rd954, %rd3, %rd953;
	st.global.f32 	[%rd954], %f864;
$L__BB5_709:
	setp.ge.s32 	%p839, %r1133, %r2506;
	add.s32 	%r1159, %r1158, %r57;
	setp.ge.s32 	%p840, %r6652, %r2507;
	or.pred  	%p841, %p839, %p840;
	@%p841 bra 	$L__BB5_711;
	mad.lo.s32 	%r4399, %r62, 896, %r6648;
	shl.b32 	%r4400, %r56, 5;
	add.s32 	%r4401, %r4399, %r4400;
	add.s32 	%r4403, %r4401, %r4375;
	shl.b32 	%r4404, %r4403, 1;
	add.s32 	%r4405, %r6657, %r4404;
	ld.shared.u16 	%rs608, [%r4405];
	// begin inline asm
	{  cvt.f32.f16 %f866, %rs608;}

	// end inline asm
	add.s32 	%r4406, %r6648, %r2;
	add.s32 	%r4407, %r4406, %r4375;
	mul.wide.u32 	%rd955, %r4407, 4;
	add.s64 	%rd956, %rd1931, %rd955;
	ld.global.f32 	%f869, [%rd956];
	add.f32 	%f867, %f866, %f869;
	// begin inline asm
	{  cvt.rn.f16.f32 %rs609, %f867;}

	// end inline asm
	st.shared.u16 	[%r4405], %rs609;
	// begin inline asm
	{  cvt.f32.f16 %f868, %rs609;}

	// end inline asm
	mul.wide.s32 	%rd957, %r6651, 4;
	add.s64 	%rd958, %rd3, %rd957;
	st.global.f32 	[%rd958], %f868;
$L__BB5_711:
	add.s32 	%r4408, %r1159, %r57;
	add.s32 	%r6658, %r4408, %r57;
	shl.b32 	%r4409, %r57, 3;
	add.s32 	%r6657, %r6657, %r4409;
	shl.b32 	%r4410, %r57, 2;
	add.s32 	%r6656, %r6656, %r4410;
	add.s64 	%rd1931, %rd1931, %rd959;
	add.s32 	%r6655, %r6655, %r4410;
	add.s32 	%r6654, %r6654, %r4410;
	add.s32 	%r6653, %r6653, %r4410;
	add.s32 	%r6652, %r6652, %r4410;
	add.s32 	%r6651, %r6651, %r4410;
	add.s32 	%r6650, %r6650, %r4410;
	add.s32 	%r6649, %r6649, %r4410;
	setp.lt.u32 	%p842, %r6658, 32;
	@%p842 bra 	$L__BB5_703;
$L__BB5_712:
	add.s32 	%r1170, %r1132, %r62;
	setp.gt.u32 	%p843, %r1170, 63;
	@%p843 bra 	$L__BB5_1516;
	setp.gt.u32 	%p844, %r7033, 31;
	@%p844 bra 	$L__BB5_735;
	add.s32 	%r1171, %r1170, %r1;
	shl.b32 	%r1172, %r1170, 5;
	mul.lo.s32 	%r1173, %r1171, %r2507;
	and.b32  	%r1174, %r65, 3;
	setp.eq.s32 	%p845, %r1174, 0;
	mov.u32 	%r6659, %r7033;
	@%p845 bra 	$L__BB5_724;
	setp.ge.s32 	%p846, %r1171, %r2506;
	setp.ge.s32 	%p847, %r66, %r2507;
	or.pred  	%p848, %p846, %p847;
	@%p848 bra 	$L__BB5_717;
	add.s32 	%r4413, %r1172, %r7033;
	shl.b32 	%r4414, %r4413, 1;
	mov.u32 	%r4415, _ZZ14linear_forwardPfS_S_S_iiiE2Cs;
	add.s32 	%r4416, %r4415, %r4414;
	ld.shared.u16 	%rs611, [%r4416];
	// begin inline asm
	{  cvt.f32.f16 %f870, %rs611;}

	// end inline asm
	mul.wide.u32 	%rd960, %r66, 4;
	add.s64 	%rd961, %rd1966, %rd960;
	ld.global.f32 	%f873, [%rd961];
	add.f32 	%f871, %f870, %f873;
	// begin inline asm
	{  cvt.rn.f16.f32 %rs612, %f871;}

	// end inline asm
	st.shared.u16 	[%r4416], %rs612;
	// begin inline asm
	{  cvt.f32.f16 %f872, %rs612;}

	// end inline asm
	add.s32 	%r4417, %r66, %r1173;
	mul.wide.s32 	%rd962, %r4417, 4;
	add.s64 	%rd963, %rd3, %rd962;
	st.global.f32 	[%rd963], %f872;
$L__BB5_717:
	setp.eq.s32 	%p849, %r1174, 1;
	mov.u32 	%r6659, %r63;
	@%p849 bra 	$L__BB5_724;
	setp.ge.s32 	%p850, %r1171, %r2506;
	setp.ge.s32 	%p851, %r67, %r2507;
	or.pred  	%p852, %p850, %p851;
	@%p852 bra 	$L__BB5_720;
	add.s32 	%r4418, %r1172, %r63;
	shl.b32 	%r4419, %r4418, 1;
	mov.u32 	%r4420, _ZZ14linear_forwardPfS_S_S_iiiE2Cs;
	add.s32 	%r4421, %r4420, %r4419;
	ld.shared.u16 	%rs614, [%r4421];
	// begin inline asm
	{  cvt.f32.f16 %f874, %rs614;}

	// end inline asm
	ld.global.f32 	%f877, [%rd7];
	add.f32 	%f875, %f874, %f877;
	// begin inline asm
	{  cvt.rn.f16.f32 %rs615, %f875;}

	// end inline asm
	st.shared.u16 	[%r4421], %rs615;
	// begin inline asm
	{  cvt.f32.f16 %f876, %rs615;}

	// end inline asm
	add.s32 	%r4422, %r67, %r1173;
	mul.wide.s32 	%rd964, %r4422, 4;
	add.s64 	%rd965, %rd3, %rd964;
	st.global.f32 	[%rd965], %f876;
$L__BB5_720:
	setp.eq.s32 	%p853, %r1174, 2;
	mov.u32 	%r6659, %r68;
	@%p853 bra 	$L__BB5_724;
	setp.ge.s32 	%p854, %r1171, %r2506;
	setp.ge.s32 	%p855, %r69, %r2507;
	or.pred  	%p856, %p854, %p855;
	@%p856 bra 	$L__BB5_723;
	add.s32 	%r4423, %r1172, %r68;
	shl.b32 	%r4424, %r4423, 1;
	mov.u32 	%r4425, _ZZ14linear_forwardPfS_S_S_iiiE2Cs;
	add.s32 	%r4426, %r4425, %r4424;
	ld.shared.u16 	%rs617, [%r4426];
	// begin inline asm
	{  cvt.f32.f16 %f878, %rs617;}

	// end inline asm
	add.s64 	%rd967, %rd7, %rd180;
	ld.global.f32 	%f881, [%rd967];
	add.f32 	%f879, %f878, %f881;
	// begin inline asm
	{  cvt.rn.f16.f32 %rs618, %f879;}

	// end inline asm
	st.shared.u16 	[%r4426], %rs618;
	// begin inline asm
	{  cvt.f32.f16 %f880, %rs618;}

	// end inline asm
	add.s32 	%r4427, %r69, %r1173;
	mul.wide.s32 	%rd968, %r4427, 4;
	add.s64 	%rd969, %rd3, %rd968;
	st.global.f32 	[%rd969], %f880;
$L__BB5_723:
	add.s32 	%r6659, %r68, %r57;
$L__BB5_724:
	setp.lt.u32 	%p857, %r64, 3;
	@%p857 bra 	$L__BB5_735;
	shl.b32 	%r4429, %r57, 1;
	mul.lo.s32 	%r4430, %r57, 3;
	add.s32 	%r6660, %r6659, %r2;
	add.s32 	%r6667, %r6660, %r57;
	add.s32 	%r6666, %r6667, %r1173;
	add.s32 	%r6665, %r6660, %r4429;
	add.s32 	%r6661, %r6660, %r1173;
	add.s32 	%r6664, %r6661, %r4429;
	add.s32 	%r6663, %r6660, %r4430;
	add.s32 	%r6662, %r6661, %r4430;
	mov.u32 	%r6668, _ZZ14linear_forwardPfS_S_S_iiiE2Cs;
	mul.wide.u32 	%rd986, %r57, 16;
	mov.u64 	%rd1932, %rd1966;
	mov.u32 	%r6669, %r6659;
$L__BB5_726:
	setp.ge.s32 	%p858, %r1171, %r2506;
	setp.ge.s32 	%p859, %r6660, %r2507;
	or.pred  	%p860, %p858, %p859;
	@%p860 bra 	$L__BB5_728;
	mad.lo.s32 	%r4432, %r62, 928, %r6659;
	shl.b32 	%r4433, %r56, 5;
	add.s32 	%r4434, %r4432, %r4433;
	shl.b32 	%r4435, %r4434, 1;
	add.s32 	%r4436, %r6668, %r4435;
	ld.shared.u16 	%rs620, [%r4436];
	// begin inline asm
	{  cvt.f32.f16 %f882, %rs620;}

	// end inline asm
	add.s32 	%r4437, %r6659, %r2;
	mul.wide.u32 	%rd970, %r4437, 4;
	add.s64 	%rd971, %rd1932, %rd970;
	ld.global.f32 	%f885, [%rd971];
	add.f32 	%f883, %f882, %f885;
	// begin inline asm
	{  cvt.rn.f16.f32 %rs621, %f883;}

	// end inline asm
	st.shared.u16 	[%r4436], %rs621;
	// begin inline asm
	{  cvt.f32.f16 %f884, %rs621;}

	// end inline asm
	mul.wide.s32 	%rd972, %r6661, 4;
	add.s64 	%rd973, %rd3, %rd972;
	st.global.f32 	[%rd973], %f884;
$L__BB5_728:
	setp.ge.s32 	%p861, %r1171, %r2506;
	setp.ge.s32 	%p862, %r6667, %r2507;
	or.pred  	%p863, %p861, %p862;
	@%p863 bra 	$L__BB5_730;
	add.s32 	%r4438, %r57, %r6659;
	mad.lo.s32 	%r4439, %r62, 928, %r4438;
	shl.b32 	%r4440, %r56, 5;
	add.s32 	%r4441, %r4439, %r4440;
	shl.b32 	%r4442, %r4441, 1;
	add.s32 	%r4443, %r6668, %r4442;
	ld.shared.u16 	%rs623, [%r4443];
	// begin inline asm
	{  cvt.f32.f16 %f886, %rs623;}

	// end inline asm
	add.s32 	%r4444, %r4438, %r2;
	mul.wide.u32 	%rd974, %r4444, 4;
	add.s64 	%rd975, %rd1932, %rd974;
	ld.global.f32 	%f889, [%rd975];
	add.f32 	%f887, %f886, %f889;
	// begin inline asm
	{  cvt.rn.f16.f32 %rs624, %f887;}

	// end inline asm
	st.shared.u16 	[%r4443], %rs624;
	// begin inline asm
	{  cvt.f32.f16 %f888, %rs624;}

	// end inline asm
	mul.wide.s32 	%rd976, %r6666, 4;
	add.s64 	%rd977, %rd3, %rd976;
	st.global.f32 	[%rd977], %f888;
$L__BB5_730:
	setp.ge.s32 	%p864, %r1171, %r2506;
	add.s32 	%r1196, %r6669, %r57;
	setp.ge.s32 	%p865, %r6665, %r2507;
	or.pred  	%p866, %p864, %p865;
	@%p866 bra 	$L__BB5_732;
	mad.lo.s32 	%r4445, %r62, 928, %r6659;
	shl.b32 	%r4446, %r56, 5;
	add.s32 	%r4447, %r4445, %r4446;
	add.s32 	%r4449, %r4447, %r4429;
	shl.b32 	%r4450, %r4449, 1;
	add.s32 	%r4451, %r6668, %r4450;
	ld.shared.u16 	%rs626, [%r4451];
	// begin inline asm
	{  cvt.f32.f16 %f890, %rs626;}

	// end inline asm
	add.s32 	%r4452, %r6659, %r2;
	add.s32 	%r4453, %r4452, %r4429;
	mul.wide.u32 	%rd978, %r4453, 4;
	add.s64 	%rd979, %rd1932, %rd978;
	ld.global.f32 	%f893, [%rd979];
	add.f32 	%f891, %f890, %f893;
	// begin inline asm
	{  cvt.rn.f16.f32 %rs627, %f891;}

	// end inline asm
	st.shared.u16 	[%r4451], %rs627;
	// begin inline asm
	{  cvt.f32.f16 %f892, %rs627;}

	// end inline asm
	mul.wide.s32 	%rd980, %r6664, 4;
	add.s64 	%rd981, %rd3, %rd980;
	st.global.f32 	[%rd981], %f892;
$L__BB5_732:
	setp.ge.s32 	%p867, %r1171, %r2506;
	add.s32 	%r1197, %r1196, %r57;
	setp.ge.s32 	%p868, %r6663, %r2507;
	or.pred  	%p869, %p867, %p868;
	@%p869 bra 	$L__BB5_734;
	mad.lo.s32 	%r4454, %r62, 928, %r6659;
	shl.b32 	%r4455, %r56, 5;
	add.s32 	%r4456, %r4454, %r4455;
	add.s32 	%r4458, %r4456, %r4430;
	shl.b32 	%r4459, %r4458, 1;
	add.s32 	%r4460, %r6668, %r4459;
	ld.shared.u16 	%rs629, [%r4460];
	// begin inline asm
	{  cvt.f32.f16 %f894, %rs629;}

	// end inline asm
	add.s32 	%r4461, %r6659, %r2;
	add.s32 	%r4462, %r4461, %r4430;
	mul.wide.u32 	%rd982, %r4462, 4;
	add.s64 	%rd983, %rd1932, %rd982;
	ld.global.f32 	%f897, [%rd983];
	add.f32 	%f895, %f894, %f897;
	// begin inline asm
	{  cvt.rn.f16.f32 %rs630, %f895;}

	// end inline asm
	st.shared.u16 	[%r4460], %rs630;
	// begin inline asm
	{  cvt.f32.f16 %f896, %rs630;}

	// end inline asm
	mul.wide.s32 	%rd984, %r6662, 4;
	add.s64 	%rd985, %rd3, %rd984;
	st.global.f32 	[%rd985], %f896;
$L__BB5_734:
	add.s32 	%r4463, %r1197, %r57;
	add.s32 	%r6669, %r4463, %r57;
	shl.b32 	%r4464, %r57, 3;
	add.s32 	%r6668, %r6668, %r4464;
	shl.b32 	%r4465, %r57, 2;
	add.s32 	%r6667, %r6667, %r4465;
	add.s64 	%rd1932, %rd1932, %rd986;
	add.s32 	%r6666, %r6666, %r4465;
	add.s32 	%r6665, %r6665, %r4465;
	add.s32 	%r6664, %r6664, %r4465;
	add.s32 	%r6663, %r6663, %r4465;
	add.s32 	%r6662, %r6662, %r4465;
	add.s32 	%r6661, %r6661, %r4465;
	add.s32 	%r6660, %r6660, %r4465;
	setp.lt.u32 	%p870, %r6669, 32;
	@%p870 bra 	$L__BB5_726;
$L__BB5_735:
	add.s32 	%r1208, %r1170, %r62;
	setp.gt.u32 	%p871, %r1208, 63;
	@%p871 bra 	$L__BB5_1516;
	setp.gt.u32 	%p872, %r7033, 31;
	@%p872 bra 	$L__BB5_758;
	add.s32 	%r1209, %r1208, %r1;
	shl.b32 	%r1210, %r1208, 5;
	mul.lo.s32 	%r1211, %r1209, %r2507;
	and.b32  	%r1212, %r65, 3;
	setp.eq.s32 	%p873, %r1212, 0;
	mov.u32 	%r6670, %r7033;
	@%p873 bra 	$L__BB5_747;
	setp.ge.s32 	%p874, %r1209, %r2506;
	setp.ge.s32 	%p875, %r66, %r2507;
	or.pred  	%p876, %p874, %p875;
	@%p876 bra 	$L__BB5_740;
	add.s32 	%r4468, %r1210, %r7033;
	shl.b32 	%r4469, %r4468, 1;
	mov.u32 	%r4470, _ZZ14linear_forwardPfS_S_S_iiiE2Cs;
	add.s32 	%r4471, %r4470, %r4469;
	ld.shared.u16 	%rs632, [%r4471];
	// begin inline asm
	{  cvt.f32.f16 %f898, %rs632;}

	// end inline asm
	mul.wide.u32 	%rd987, %r66, 4;
	add.s64 	%rd988, %rd1966, %rd987;
	ld.global.f32 	%f901, [%rd988];
	add.f32 	%f899, %f898, %f901;
	// begin inline asm
	{  cvt.rn.f16.f32 %rs633, %f899;}

	// end inline asm
	st.shared.u16 	[%r4471], %rs633;
	// begin inline asm
	{  cvt.f32.f16 %f900, %rs633;}

	// end inline asm
	add.s32 	%r4472, %r66, %r1211;
	mul.wide.s32 	%rd989, %r4472, 4;
	add.s64 	%rd990, %rd3, %rd989;
	st.global.f32 	[%rd990], %f900;
$L__BB5_740:
	setp.eq.s32 	%p877, %r1212, 1;
	mov.u32 	%r6670, %r63;
	@%p877 bra 	$L__BB5_747;
	setp.ge.s32 	%p878, %r1209, %r2506;
	setp.ge.s32 	%p879, %r67, %r2507;
	or.pred  	%p880, %p878, %p879;
	@%p880 bra 	$L__BB5_743;
	add.s32 	%r4473, %r1210, %r63;
	shl.b32 	%r4474, %r4473, 1;
	mov.u32 	%r4475, _ZZ14linear_forwardPfS_S_S_iiiE2Cs;
	add.s32 	%r4476, %r4475, %r4474;
	ld.shared.u16 	%rs635, [%r4476];
	// begin inline asm
	{  cvt.f32.f16 %f902, %rs635;}

	// end inline asm
	ld.global.f32 	%f905, [%rd7];
	add.f32 	%f903, %f902, %f905;
	// begin inline asm
	{  cvt.rn.f16.f32 %rs636, %f903;}

	// end inline asm
	st.shared.u16 	[%r4476], %rs636;
	// begin inline asm
	{  cvt.f32.f16 %f904, %rs636;}

	// end inline asm
	add.s32 	%r4477, %r67, %r1211;
	mul.wide.s32 	%rd991, %r4477, 4;
	add.s64 	%rd992, %rd3, %rd991;
	st.global.f32 	[%rd992], %f904;
$L__BB5_743:
	setp.eq.s32 	%p881, %r1212, 2;
	mov.u32 	%r6670, %r68;
	@%p881 bra 	$L__BB5_747;
	setp.ge.s32 	%p882, %r1209, %r2506;
	setp.ge.s32 	%p883, %r69, %r2507;
	or.pred  	%p884, %p882, %p883;
	@%p884 bra 	$L__BB5_746;
	add.s32 	%r4478, %r1210, %r68;
	shl.b32 	%r4479, %r4478, 1;
	mov.u32 	%r4480, _ZZ14linear_forwardPfS_S_S_iiiE2Cs;
	add.s32 	%r4481, %r4480, %r4479;
	ld.shared.u16 	%rs638, [%r4481];
	// begin inline asm
	{  cvt.f32.f16 %f906, %rs638;}

	// end inline asm
	add.s64 	%rd994, %rd7, %rd180;
	ld.global.f32 	%f909, [%rd994];
	add.f32 	%f907, %f906, %f909;
	// begin inline asm
	{  cvt.rn.f16.f32 %rs639, %f907;}

	// end inline asm
	st.shared.u16 	[%r4481], %rs639;
	// begin inline asm
	{  cvt.f32.f16 %f908, %rs639;}

	// end inline asm
	add.s32 	%r4482, %r69, %r1211;
	mul.wide.s32 	%rd995, %r4482, 4;
	add.s64 	%rd996, %rd3, %rd995;
	st.global.f32 	[%rd996], %f908;
$L__BB5_746:
	add.s32 	%r6670, %r68, %r57;
$L__BB5_747:
	setp.lt.u32 	%p885, %r64, 3;
	@%p885 bra 	$L__BB5_758;
	shl.b32 	%r4484, %r57, 1;
	mul.lo.s32 	%r4485, %r57, 3;
	add.s32 	%r6671, %r6670, %r2;
	add.s32 	%r6678, %r6671, %r57;
	add.s32 	%r6677, %r6678, %r1211;
	add.s32 	%r6676, %r6671, %r4484;
	add.s32 	%r6672, %r6671, %r1211;
	add.s32 	%r6675, %r6672, %r4484;
	add.s32 	%r6674, %r6671, %r4485;
	add.s32 	%r6673, %r6672, %r4485;
	mov.u32 	%r6679, _ZZ14linear_forwardPfS_S_S_iiiE2Cs;
	mul.wide.u32 	%rd1013, %r57, 16;
	mov.u64 	%rd1933, %rd1966;
	mov.u32 	%r6680, %r6670;
$L__BB5_749:
	setp.ge.s32 	%p886, %r1209, %r2506;
	setp.ge.s32 	%p887, %r6671, %r2507;
	or.pred  	%p888, %p886, %p887;
	@%p888 bra 	$L__BB5_751;
	mad.lo.s32 	%r4487, %r62, 960, %r6670;
	shl.b32 	%r4488, %r56, 5;
	add.s32 	%r4489, %r4487, %r4488;
	shl.b32 	%r4490, %r4489, 1;
	add.s32 	%r4491, %r6679, %r4490;
	ld.shared.u16 	%rs641, [%r4491];
	// begin inline asm
	{  cvt.f32.f16 %f910, %rs641;}

	// end inline asm
	add.s32 	%r4492, %r6670, %r2;
	mul.wide.u32 	%rd997, %r4492, 4;
	add.s64 	%rd998, %rd1933, %rd997;
	ld.global.f32 	%f913, [%rd998];
	add.f32 	%f911, %f910, %f913;
	// begin inline asm
	{  cvt.rn.f16.f32 %rs642, %f911;}

	// end inline asm
	st.shared.u16 	[%r4491], %rs642;
	// begin inline asm
	{  cvt.f32.f16 %f912, %rs642;}

	// end inline asm
	mul.wide.s32 	%rd999, %r6672, 4;
	add.s64 	%rd1000, %rd3, %rd999;
	st.global.f32 	[%rd1000], %f912;
$L__BB5_751:
	setp.ge.s32 	%p889, %r1209, %r2506;
	setp.ge.s32 	%p890, %r6678, %r2507;
	or.pred  	%p891, %p889, %p890;
	@%p891 bra 	$L__BB5_753;
	add.s32 	%r4493, %r57, %r6670;
	mad.lo.s32 	%r4494, %r62, 960, %r4493;
	shl.b32 	%r4495, %r56, 5;
	add.s32 	%r4496, %r4494, %r4495;
	shl.b32 	%r4497, %r4496, 1;
	add.s32 	%r4498, %r6679, %r4497;
	ld.shared.u16 	%rs644, [%r4498];
	// begin inline asm
	{  cvt.f32.f16 %f914, %rs644;}

	// end inline asm
	add.s32 	%r4499, %r4493, %r2;
	mul.wide.u32 	%rd1001, %r4499, 4;
	add.s64 	%rd1002, %rd1933, %rd1001;
	ld.global.f32 	%f917, [%rd1002];
	add.f32 	%f915, %f914, %f917;
	// begin inline asm
	{  cvt.rn.f16.f32 %rs645, %f915;}

	// end inline asm
	st.shared.u16 	[%r4498], %rs645;
	// begin inline asm
	{  cvt.f32.f16 %f916, %rs645;}

	// end inline asm
	mul.wide.s32 	%rd1003, %r6677, 4;
	add.s64 	%rd1004, %rd3, %rd1003;
	st.global.f32 	[%rd1004], %f916;
$L__BB5_753:
	setp.ge.s32 	%p892, %r1209, %r2506;
	add.s32 	%r1234, %r6680, %r57;
	setp.ge.s32 	%p893, %r6676, %r2507;
	or.pred  	%p894, %p892, %p893;
	@%p894 bra 	$L__BB5_755;
	mad.lo.s32 	%r4500, %r62, 960, %r6670;
	shl.b32 	%r4501, %r56, 5;
	add.s32 	%r4502, %r4500, %r4501;
	add.s32 	%r4504, %r4502, %r4484;
	shl.b32 	%r4505, %r4504, 1;
	add.s32 	%r4506, %r6679, %r4505;
	ld.shared.u16 	%rs647, [%r4506];
	// begin inline asm
	{  cvt.f32.f16 %f918, %rs647;}

	// end inline asm
	add.s32 	%r4507, %r6670, %r2;
	add.s32 	%r4508, %r4507, %r4484;
	mul.wide.u32 	%rd1005, %r4508, 4;
	add.s64 	%rd1006, %rd1933, %rd1005;
	ld.global.f32 	%f921, [%rd1006];
	add.f32 	%f919, %f918, %f921;
	// begin inline asm
	{  cvt.rn.f16.f32 %rs648, %f919;}

	// end inline asm
	st.shared.u16 	[%r4506], %rs648;
	// begin inline asm
	{  cvt.f32.f16 %f920, %rs648;}

	// end inline asm
	mul.wide.s32 	%rd1007, %r6675, 4;
	add.s64 	%rd1008, %rd3, %rd1007;
	st.global.f32 	[%rd1008], %f920;
$L__BB5_755:
	setp.ge.s32 	%p895, %r1209, %r2506;
	add.s32 	%r1235, %r1234, %r57;
	setp.ge.s32 	%p896, %r6674, %r2507;
	or.pred  	%p897, %p895, %p896;
	@%p897 bra 	$L__BB5_757;
	mad.lo.s32 	%r4509, %r62, 960, %r6670;
	shl.b32 	%r4510, %r56, 5;
	add.s32 	%r4511, %r4509, %r4510;
	add.s32 	%r4513, %r4511, %r4485;
	shl.b32 	%r4514, %r4513, 1;
	add.s32 	%r4515, %r6679, %r4514;
	ld.shared.u16 	%rs650, [%r4515];
	// begin inline asm
	{  cvt.f32.f16 %f922, %rs650;}

	// end inline asm
	add.s32 	%r4516, %r6670, %r2;
	add.s32 	%r4517, %r4516, %r4485;
	mul.wide.u32 	%rd1009, %r4517, 4;
	add.s64 	%rd1010, %rd1933, %rd1009;
	ld.global.f32 	%f925, [%rd1010];
	add.f32 	%f923, %f922, %f925;
	// begin inline asm
	{  cvt.rn.f16.f32 %rs651, %f923;}

	// end inline asm
	st.shared.u16 	[%r4515], %rs651;
	// begin inline asm
	{  cvt.f32.f16 %f924, %rs651;}

	// end inline asm
	mul.wide.s32 	%rd1011, %r6673, 4;
	add.s64 	%rd1012, %rd3, %rd1011;
	st.global.f32 	[%rd1012], %f924;
$L__BB5_757:
	add.s32 	%r4518, %r1235, %r57;
	add.s32 	%r6680, %r4518, %r57;
	shl.b32 	%r4519, %r57, 3;
	add.s32 	%r6679, %r6679, %r4519;
	shl.b32 	%r4520, %r57, 2;
	add.s32 	%r6678, %r6678, %r4520;
	add.s64 	%rd1933, %rd1933, %rd1013;
	add.s32 	%r6677, %r6677, %r4520;
	add.s32 	%r6676, %r6676, %r4520;
	add.s32 	%r6675, %r6675, %r4520;
	add.s32 	%r6674, %r6674, %r4520;
	add.s32 	%r6673, %r6673, %r4520;
	add.s32 	%r6672, %r6672, %r4520;
	add.s32 	%r6671, %r6671, %r4520;
	setp.lt.u32 	%p898, %r6680, 32;
	@%p898 bra 	$L__BB5_749;
$L__BB5_758:
	add.s32 	%r1246, %r1208, %r62;
	setp.gt.u32 	%p899, %r1246, 63;
	@%p899 bra 	$L__BB5_1516;
	setp.gt.u32 	%p900, %r7033, 31;
	@%p900 bra 	$L__BB5_781;
	add.s32 	%r1247, %r1246, %r1;
	shl.b32 	%r1248, %r1246, 5;
	mul.lo.s32 	%r1249, %r1247, %r2507;
	and.b32  	%r1250, %r65, 3;
	setp.eq.s32 	%p901, %r1250, 0;
	mov.u32 	%r6681, %r7033;
	@%p901 bra 	$L__BB5_770;
	setp.ge.s32 	%p902, %r1247, %r2506;
	setp.ge.s32 	%p903, %r66, %r2507;
	or.pred  	%p904, %p902, %p903;
	@%p904 bra 	$L__BB5_763;
	add.s32 	%r4523, %r1248, %r7033;
	shl.b32 	%r4524, %r4523, 1;
	mov.u32 	%r4525, _ZZ14linear_forwardPfS_S_S_iiiE2Cs;
	add.s32 	%r4526, %r4525, %r4524;
	ld.shared.u16 	%rs653, [%r4526];
	// begin inline asm
	{  cvt.f32.f16 %f926, %rs653;}

	// end inline asm
	mul.wide.u32 	%rd1014, %r66, 4;
	add.s64 	%rd1015, %rd1966, %rd1014;
	ld.global.f32 	%f929, [%rd1015];
	add.f32 	%f927, %f926, %f929;
	// begin inline asm
	{  cvt.rn.f16.f32 %rs654, %f927;}

	// end inline asm
	st.shared.u16 	[%r4526], %rs654;
	// begin inline asm
	{  cvt.f32.f16 %f928, %rs654;}

	// end inline asm
	add.s32 	%r4527, %r66, %r1249;
	mul.wide.s32 	%rd1016, %r4527, 4;
	add.s64 	%rd1017, %rd3, %rd1016;
	st.global.f32 	[%rd1017], %f928;
$L__BB5_763:
	setp.eq.s32 	%p905, %r1250, 1;
	mov.u32 	%r6681, %r63;
	@%p905 bra 	$L__BB5_770;
	setp.ge.s32 	%p906, %r1247, %r2506;
	setp.ge.s32 	%p907, %r67, %r2507;
	or.pred  	%p908, %p906, %p907;
	@%p908 bra 	$L__BB5_766;
	add.s32 	%r4528, %r1248, %r63;
	shl.b32 	%r4529, %r4528, 1;
	mov.u32 	%r4530, _ZZ14linear_forwardPfS_S_S_iiiE2Cs;
	add.s32 	%r4531, %r4530, %r4529;
	ld.shared.u16 	%rs656, [%r4531];
	// begin inline asm
	{  cvt.f32.f16 %f930, %rs656;}

	// end inline asm
	ld.global.f32 	%f933, [%rd7];
	add.f32 	%f931, %f930, %f933;
	// begin inline asm
	{  cvt.rn.f16.f32 %rs657, %f931;}

	// end inline asm
	st.shared.u16 	[%r4531], %rs657;
	// begin inline asm
	{  cvt.f32.f16 %f932, %rs657;}

	// end inline asm
	add.s32 	%r4532, %r67, %r1249;
	mul.wide.s32 	%rd1018, %r4532, 4;
	add.s64 	%rd1019, %rd3, %rd1018;
	st.global.f32 	[%rd1019], %f932;
$L__BB5_766:
	setp.eq.s32 	%p909, %r1250, 2;
	mov.u32 	%r6681, %r68;
	@%p909 bra 	$L__BB5_770;
	setp.ge.s32 	%p910, %r1247, %r2506;
	setp.ge.s32 	%p911, %r69, %r2507;
	or.pred  	%p912, %p910, %p911;
	@%p912 bra 	$L__BB5_769;
	add.s32 	%r4533, %r1248, %r68;
	shl.b32 	%r4534, %r4533, 1;
	mov.u32 	%r4535, _ZZ14linear_forwardPfS_S_S_iiiE2Cs;
	add.s32 	%r4536, %r4535, %r4534;
	ld.shared.u16 	%rs659, [%r4536];
	// begin inline asm
	{  cvt.f32.f16 %f934, %rs659;}

	// end inline asm
	add.s64 	%rd1021, %rd7, %rd180;
	ld.global.f32 	%f937, [%rd1021];
	add.f32 	%f935, %f934, %f937;
	// begin inline asm
	{  cvt.rn.f16.f32 %rs660, %f935;}

	// end inline asm
	st.shared.u16 	[%r4536], %rs660;
	// begin inline asm
	{  cvt.f32.f16 %f936, %rs660;}

	// end inline asm
	add.s32 	%r4537, %r69, %r1249;
	mul.wide.s32 	%rd1022, %r4537, 4;
	add.s64 	%rd1023, %rd3, %rd1022;
	st.global.f32 	[%rd1023], %f936;
$L__BB5_769:
	add.s32 	%r6681, %r68, %r57;
$L__BB5_770:
	setp.lt.u32 	%p913, %r64, 3;
	@%p913 bra 	$L__BB5_781;
	shl.b32 	%r4539, %r57, 1;
	mul.lo.s32 	%r4540, %r57, 3;
	add.s32 	%r6682, %r6681, %r2;
	add.s32 	%r6689, %r6682, %r57;
	add.s32 	%r6688, %r6689, %r1249;
	add.s32 	%r6687, %r6682, %r4539;
	add.s32 	%r6683, %r6682, %r1249;
	add.s32 	%r6686, %r6683, %r4539;
	add.s32 	%r6685, %r6682, %r4540;
	add.s32 	%r6684, %r6683, %r4540;
	mov.u32 	%r6690, _ZZ14linear_forwardPfS_S_S_iiiE2Cs;
	mul.wide.u32 	%rd1040, %r57, 16;
	mov.u64 	%rd1934, %rd1966;
	mov.u32 	%r6691, %r6681;
$L__BB5_772:
	setp.ge.s32 	%p914, %r1247, %r2506;
	setp.ge.s32 	%p915, %r6682, %r2507;
	or.pred  	%p916, %p914, %p915;
	@%p916 bra 	$L__BB5_774;
	mad.lo.s32 	%r4542, %r62, 992, %r6681;
	shl.b32 	%r4543, %r56, 5;
	add.s32 	%r4544, %r4542, %r4543;
	shl.b32 	%r4545, %r4544, 1;
	add.s32 	%r4546, %r6690, %r4545;
	ld.shared.u16 	%rs662, [%r4546];
	// begin inline asm
	{  cvt.f32.f16 %f938, %rs662;}

	// end inline asm
	add.s32 	%r4547, %r6681, %r2;
	mul.wide.u32 	%rd1024, %r4547, 4;
	add.s64 	%rd1025, %rd1934, %rd1024;
	ld.global.f32 	%f941, [%rd1025];
	add.f32 	%f939, %f938, %f941;
	// begin inline asm
	{  cvt.rn.f16.f32 %rs663, %f939;}

	// end inline asm
	st.shared.u16 	[%r4546], %rs663;
	// begin inline asm
	{  cvt.f32.f16 %f940, %rs663;}

	// end inline asm
	mul.wide.s32 	%rd1026, %r6683, 4;
	add.s64 	%rd1027, %rd3, %rd1026;
	st.global.f32 	[%rd1027], %f940;
$L__BB5_774:
	setp.ge.s32 	%p917, %r1247, %r2506;
	setp.ge.s32 	%p918, %r6689, %r2507;
	or.pred  	%p919, %p917, %p918;
	@%p919 bra 	$L__BB5_776;
	add.s32 	%r4548, %r57, %r6681;
	mad.lo.s32 	%r4549, %r62, 992, %r4548;
	shl.b32 	%r4550, %r56, 5;
	add.s32 	%r4551, %r4549, %r4550;
	shl.b32 	%r4552, %r4551, 1;
	add.s32 	%r4553, %r6690, %r4552;
	ld.shared.u16 	%rs665, [%r4553];
	// begin inline asm
	{  cvt.f32.f16 %f942, %rs665;}

	// end inline asm
	add.s32 	%r4554, %r4548, %r2;
	mul.wide.u32 	%rd1028, %r4554, 4;
	add.s64 	%rd1029, %rd1934, %rd1028;
	ld.global.f32 	%f945, [%rd1029];
	add.f32 	%f943, %f942, %f945;
	// begin inline asm
	{  cvt.rn.f16.f32 %rs666, %f943;}

	// end inline asm
	st.shared.u16 	[%r4553], %rs666;
	// begin inline asm
	{  cvt.f32.f16 %f944, %rs666;}

	// end inline asm
	mul.wide.s32 	%rd1030, %r6688, 4;
	add.s64 	%rd1031, %rd3, %rd1030;
	st.global.f32 	[%rd1031], %f944;
$L__BB5_776:
	setp.ge.s32 	%p920, %r1247, %r2506;
	add.s32 	%r1272, %r6691, %r57;
	setp.ge.s32 	%p921, %r6687, %r2507;
	or.pred  	%p922, %p920, %p921;
	@%p922 bra 	$L__BB5_778;
	mad.lo.s32 	%r4555, %r62, 992, %r6681;
	shl.b32 	%r4556, %r56, 5;
	add.s32 	%r4557, %r4555, %r4556;
	add.s32 	%r4559, %r4557, %r4539;
	shl.b32 	%r4560, %r4559, 1;
	add.s32 	%r4561, %r6690, %r4560;
	ld.shared.u16 	%rs668, [%r4561];
	// begin inline asm
	{  cvt.f32.f16 %f946, %rs668;}

	// end inline asm
	add.s32 	%r4562, %r6681, %r2;
	add.s32 	%r4563, %r4562, %r4539;
	mul.wide.u32 	%rd1032, %r4563, 4;
	add.s64 	%rd1033, %rd1934, %rd1032;
	ld.global.f32 	%f949, [%rd1033];
	add.f32 	%f947, %f946, %f949;
	// begin inline asm
	{  cvt.rn.f16.f32 %rs669, %f947;}

	// end inline asm
	st.shared.u16 	[%r4561], %rs669;
	// begin inline asm
	{  cvt.f32.f16 %f948, %rs669;}

	// end inline asm
	mul.wide.s32 	%rd1034, %r6686, 4;
	add.s64 	%rd1035, %rd3, %rd1034;
	st.global.f32 	[%rd1035], %f948;
$L__BB5_778:
	setp.ge.s32 	%p923, %r1247, %r2506;
	add.s32 	%r1273, %r1272, %r57;
	setp.ge.s32 	%p924, %r6685, %r2507;
	or.pred  	%p925, %p923, %p924;
	@%p925 bra 	$L__BB5_780;
	mad.lo.s32 	%r4564, %r62, 992, %r6681;
	shl.b32 	%r4565, %r56, 5;
	add.s32 	%r4566, %r4564, %r4565;
	add.s32 	%r4568, %r4566, %r4540;
	shl.b32 	%r4569, %r4568, 1;
	add.s32 	%r4570, %r6690, %r4569;
	ld.shared.u16 	%rs671, [%r4570];
	// begin inline asm
	{  cvt.f32.f16 %f950, %rs671;}

	// end inline asm
	add.s32 	%r4571, %r6681, %r2;
	add.s32 	%r4572, %r4571, %r4540;
	mul.wide.u32 	%rd1036, %r4572, 4;
	add.s64 	%rd1037, %rd1934, %rd1036;
	ld.global.f32 	%f953, [%rd1037];
	add.f32 	%f951, %f950, %f953;
	// begin inline asm
	{  cvt.rn.f16.f32 %rs672, %f951;}

	// end inline asm
	st.shared.u16 	[%r4570], %rs672;
	// begin inline asm
	{  cvt.f32.f16 %f952, %rs672;}

	// end inline asm
	mul.wide.s32 	%rd1038, %r6684, 4;
	add.s64 	%rd1039, %rd3, %rd1038;
	st.global.f32 	[%rd1039], %f952;
$L__BB5_780:
	add.s32 	%r4573, %r1273, %r57;
	add.s32 	%r6691, %r4573, %r57;
	shl.b32 	%r4574, %r57, 3;
	add.s32 	%r6690, %r6690, %r4574;
	shl.b32 	%r4575, %r57, 2;
	add.s32 	%r6689, %r6689, %r4575;
	add.s64 	%rd1934, %rd1934, %rd1040;
	add.s32 	%r6688, %r6688, %r4575;
	add.s32 	%r6687, %r6687, %r4575;
	add.s32 	%r6686, %r6686, %r4575;
	add.s32 	%r6685, %r6685, %r4575;
	add.s32 	%r6684, %r6684, %r4575;
	add.s32 	%r6683, %r6683, %r4575;
	add.s32 	%r6682, %r6682, %r4575;
	setp.lt.u32 	%p926, %r6691, 32;
	@%p926 bra 	$L__BB5_772;
$L__BB5_781:
	add.s32 	%r1284, %r1246, %r62;
	setp.gt.u32 	%p927, %r1284, 63;
	@%p927 bra 	$L__BB5_1516;
	setp.gt.u32 	%p928, %r7033, 31;
	@%p928 bra 	$L__BB5_804;
	add.s32 	%r1285, %r1284, %r1;
	shl.b32 	%r1286, %r1284, 5;
	mul.lo.s32 	%r1287, %r1285, %r2507;
	and.b32  	%r1288, %r65, 3;
	setp.eq.s32 	%p929, %r1288, 0;
	mov.u32 	%r6692, %r7033;
	@%p929 bra 	$L__BB5_793;
	setp.ge.s32 	%p930, %r1285, %r2506;
	setp.ge.s32 	%p931, %r66, %r2507;
	or.pred  	%p932, %p930, %p931;
	@%p932 bra 	$L__BB5_786;
	add.s32 	%r4578, %r1286, %r7033;
	shl.b32 	%r4579, %r4578, 1;
	mov.u32 	%r4580, _ZZ14linear_forwardPfS_S_S_iiiE2Cs;
	add.s32 	%r4581, %r4580, %r4579;
	ld.shared.u16 	%rs674, [%r4581];
	// begin inline asm
	{  cvt.f32.f16 %f954, %rs674;}

	// end inline asm
	mul.wide.u32 	%rd1041, %r66, 4;
	add.s64 	%rd1042, %rd1966, %rd1041;
	ld.global.f32 	%f957, [%rd1042];
	add.f32 	%f955, %f954, %f957;
	// begin inline asm
	{  cvt.rn.f16.f32 %rs675, %f955;}

	// end inline asm
	st.shared.u16 	[%r4581], %rs675;
	// begin inline asm
	{  cvt.f32.f16 %f956, %rs675;}

	// end inline asm
	add.s32 	%r4582, %r66, %r1287;
	mul.wide.s32 	%rd1043, %r4582, 4;
	add.s64 	%rd1044, %rd3, %rd1043;
	st.global.f32 	[%rd1044], %f956;
$L__BB5_786:
	setp.eq.s32 	%p933, %r1288, 1;
	mov.u32 	%r6692, %r63;
	@%p933 bra 	$L__BB5_793;
	setp.ge.s32 	%p934, %r1285, %r2506;
	setp.ge.s32 	%p935, %r67, %r2507;
	or.pred  	%p936, %p934, %p935;
	@%p936 bra 	$L__BB5_789;
	add.s32 	%r4583, %r1286, %r63;
	shl.b32 	%r4584, %r4583, 1;
	mov.u32 	%r4585, _ZZ14linear_forwardPfS_S_S_iiiE2Cs;
	add.s32 	%r4586, %r4585, %r4584;
	ld.shared.u16 	%rs677, [%r4586];
	// begin inline asm
	{  cvt.f32.f16 %f958, %rs677;}

	// end inline asm
	ld.global.f32 	%f961, [%rd7];
	add.f32 	%f959, %f958, %f961;
	// begin inline asm
	{  cvt.rn.f16.f32 %rs678, %f959;}

	// end inline asm
	st.shared.u16 	[%r4586], %rs678;
	// begin inline asm
	{  cvt.f32.f16 %f960, %rs678;}

	// end inline asm
	add.s32 	%r4587, %r67, %r1287;
	mul.wide.s32 	%rd1045, %r4587, 4;
	add.s64 	%rd1046, %rd3, %rd1045;
	st.global.f32 	[%rd1046], %f960;
$L__BB5_789:
	setp.eq.s32 	%p937, %r1288, 2;
	mov.u32 	%r6692, %r68;
	@%p937 bra 	$L__BB5_793;
	setp.ge.s32 	%p938, %r1285, %r2506;
	setp.ge.s32 	%p939, %r69, %r2507;
	or.pred  	%p940, %p938, %p939;
	@%p940 bra 	$L__BB5_792;
	add.s32 	%r4588, %r1286, %r68;
	shl.b32 	%r4589, %r4588, 1;
	mov.u32 	%r4590, _ZZ14linear_forwardPfS_S_S_iiiE2Cs;
	add.s32 	%r4591, %r4590, %r4589;
	ld.shared.u16 	%rs680, [%r4591];
	// begin inline asm
	{  cvt.f32.f16 %f962, %rs680;}

	// end inline asm
	add.s64 	%rd1048, %rd7, %rd180;
	ld.global.f32 	%f965, [%rd1048];
	add.f32 	%f963, %f962, %f965;
	// begin inline asm
	{  cvt.rn.f16.f32 %rs681, %f963;}

	// end inline asm
	st.shared.u16 	[%r4591], %rs681;
	// begin inline asm
	{  cvt.f32.f16 %f964, %rs681;}

	// end inline asm
	add.s32 	%r4592, %r69, %r1287;
	mul.wide.s32 	%rd1049, %r4592, 4;
	add.s64 	%rd1050, %rd3, %rd1049;
	st.global.f32 	[%rd1050], %f964;
$L__BB5_792:
	add.s32 	%r6692, %r68, %r57;
$L__BB5_793:
	setp.lt.u32 	%p941, %r64, 3;
	@%p941 bra 	$L__BB5_804;
	shl.b32 	%r4594, %r57, 1;
	mul.lo.s32 	%r4595, %r57, 3;
	add.s32 	%r6693, %r6692, %r2;
	add.s32 	%r6700, %r6693, %r57;
	add.s32 	%r6699, %r6700, %r1287;
	add.s32 	%r6698, %r6693, %r4594;
	add.s32 	%r6694, %r6693, %r1287;
	add.s32 	%r6697, %r6694, %r4594;
	add.s32 	%r6696, %r6693, %r4595;
	add.s32 	%r6695, %r6694, %r4595;
	mov.u32 	%r6701, _ZZ14linear_forwardPfS_S_S_iiiE2Cs;
	mul.wide.u32 	%rd1067, %r57, 16;
	mov.u64 	%rd1935, %rd1966;
	mov.u32 	%r6702, %r6692;
$L__BB5_795:
	setp.ge.s32 	%p942, %r1285, %r2506;
	setp.ge.s32 	%p943, %r6693, %r2507;
	or.pred  	%p944, %p942, %p943;
	@%p944 bra 	$L__BB5_797;
	shl.b32 	%r4597, %r62, 10;
	add.s32 	%r4598, %r6692, %r4597;
	shl.b32 	%r4599, %r56, 5;
	add.s32 	%r4600, %r4598, %r4599;
	shl.b32 	%r4601, %r4600, 1;
	add.s32 	%r4602, %r6701, %r4601;
	ld.shared.u16 	%rs683, [%r4602];
	// begin inline asm
	{  cvt.f32.f16 %f966, %rs683;}

	// end inline asm
	add.s32 	%r4603, %r6692, %r2;
	mul.wide.u32 	%rd1051, %r4603, 4;
	add.s64 	%rd1052, %rd1935, %rd1051;
	ld.global.f32 	%f969, [%rd1052];
	add.f32 	%f967, %f966, %f969;
	// begin inline asm
	{  cvt.rn.f16.f32 %rs684, %f967;}

	// end inline asm
	st.shared.u16 	[%r4602], %rs684;
	// begin inline asm
	{  cvt.f32.f16 %f968, %rs684;}

	// end inline asm
	mul.wide.s32 	%rd1053, %r6694, 4;
	add.s64 	%rd1054, %rd3, %rd1053;
	st.global.f32 	[%rd1054], %f968;
$L__BB5_797:
	setp.ge.s32 	%p945, %r1285, %r2506;
	setp.ge.s32 	%p946, %r6700, %r2507;
	or.pred  	%p947, %p945, %p946;
	@%p947 bra 	$L__BB5_799;
	add.s32 	%r4604, %r57, %r6692;
	shl.b32 	%r4605, %r62, 10;
	add.s32 	%r4606, %r4604, %r4605;
	shl.b32 	%r4607, %r56, 5;
	add.s32 	%r4608, %r4606, %r4607;
	shl.b32 	%r4609, %r4608, 1;
	add.s32 	%r4610, %r6701, %r4609;
	ld.shared.u16 	%rs686, [%r4610];
	// begin inline asm
	{  cvt.f32.f16 %f970, %rs686;}

	// end inline asm
	add.s32 	%r4611, %r4604, %r2;
	mul.wide.u32 	%rd1055, %r4611, 4;
	add.s64 	%rd1056, %rd1935, %rd1055;
	ld.global.f32 	%f973, [%rd1056];
	add.f32 	%f971, %f970, %f973;
	// begin inline asm
	{  cvt.rn.f16.f32 %rs687, %f971;}

	// end inline asm
	st.shared.u16 	[%r4610], %rs687;
	// begin inline asm
	{  cvt.f32.f16 %f972, %rs687;}

	// end inline asm
	mul.wide.s32 	%rd1057, %r6699, 4;
	add.s64 	%rd1058, %rd3, %rd1057;
	st.global.f32 	[%rd1058], %f972;
$L__BB5_799:
	setp.ge.s32 	%p948, %r1285, %r2506;
	add.s32 	%r1310, %r6702, %r57;
	setp.ge.s32 	%p949, %r6698, %r2507;
	or.pred  	%p950, %p948, %p949;
	@%p950 bra 	$L__BB5_801;
	shl.b32 	%r4612, %r62, 10;
	add.s32 	%r4613, %r6692, %r4612;
	shl.b32 	%r4614, %r56, 5;
	add.s32 	%r4615, %r4613, %r4614;
	add.s32 	%r4617, %r4615, %r4594;
	shl.b32 	%r4618, %r4617, 1;
	add.s32 	%r4619, %r6701, %r4618;
	ld.shared.u16 	%rs689, [%r4619];
	// begin inline asm
	{  cvt.f32.f16 %f974, %rs689;}

	// end inline asm
	add.s32 	%r4620, %r6692, %r2;
	add.s32 	%r4621, %r4620, %r4594;
	mul.wide.u32 	%rd1059, %r4621, 4;
	add.s64 	%rd1060, %rd1935, %rd1059;
	ld.global.f32 	%f977, [%rd1060];
	add.f32 	%f975, %f974, %f977;
	// begin inline asm
	{  cvt.rn.f16.f32 %rs690, %f975;}

	// end inline asm
	st.shared.u16 	[%r4619], %rs690;
	// begin inline asm
	{  cvt.f32.f16 %f976, %rs690;}

	// end inline asm
	mul.wide.s32 	%rd1061, %r6697, 4;
	add.s64 	%rd1062, %rd3, %rd1061;
	st.global.f32 	[%rd1062], %f976;
$L__BB5_801:
	setp.ge.s32 	%p951, %r1285, %r2506;
	add.s32 	%r1311, %r1310, %r57;
	setp.ge.s32 	%p952, %r6696, %r2507;
	or.pred  	%p953, %p951, %p952;
	@%p953 bra 	$L__BB5_803;
	shl.b32 	%r4622, %r62, 10;
	add.s32 	%r4623, %r6692, %r4622;
	shl.b32 	%r4624, %r56, 5;
	add.s32 	%r4625, %r4623, %r4624;
	add.s32 	%r4627, %r4625, %r4595;
	shl.b32 	%r4628, %r4627, 1;
	add.s32 	%r4629, %r6701, %r4628;
	ld.shared.u16 	%rs692, [%r4629];
	// begin inline asm
	{  cvt.f32.f16 %f978, %rs692;}

	// end inline asm
	add.s32 	%r4630, %r6692, %r2;
	add.s32 	%r4631, %r4630, %r4595;
	mul.wide.u32 	%rd1063, %r4631, 4;
	add.s64 	%rd1064, %rd1935, %rd1063;
	ld.global.f32 	%f981, [%rd1064];
	add.f32 	%f979, %f978, %f981;
	// begin inline asm
	{  cvt.rn.f16.f32 %rs693, %f979;}

	// end inline asm
	st.shared.u16 	[%r4629], %rs693;
	// begin inline asm
	{  cvt.f32.f16 %f980, %rs693;}

	// end inline asm
	mul.wide.s32 	%rd1065, %r6695, 4;
	add.s64 	%rd1066, %rd3, %rd1065;
	st.global.f32 	[%rd1066], %f980;
$L__BB5_803:
	add.s32 	%r4632, %r1311, %r57;
	add.s32 	%r6702, %r4632, %r57;
	shl.b32 	%r4633, %r57, 3;
	add.s32 	%r6701, %r6701, %r4633;
	shl.b32 	%r4634, %r57, 2;
	add.s32 	%r6700, %r6700, %r4634;
	add.s64 	%rd1935, %rd1935, %rd1067;
	add.s32 	%r6699, %r6699, %r4634;
	add.s32 	%r6698, %r6698, %r4634;
	add.s32 	%r6697, %r6697, %r4634;
	add.s32 	%r6696, %r6696, %r4634;
	add.s32 	%r6695, %r6695, %r4634;
	add.s32 	%r6694, %r6694, %r4634;
	add.s32 	%r6693, %r6693, %r4634;
	setp.lt.u32 	%p954, %r6702, 32;
	@%p954 bra 	$L__BB5_795;
$L__BB5_804:
	add.s32 	%r1322, %r1284, %r62;
	setp.gt.u32 	%p955, %r1322, 63;
	@%p955 bra 	$L__BB5_1516;
	setp.gt.u32 	%p956, %r7033, 31;
	@%p956 bra 	$L__BB5_827;
	add.s32 	%r1323, %r1322, %r1;
	shl.b32 	%r1324, %r1322, 5;
	mul.lo.s32 	%r1325, %r1323, %r2507;
	and.b32  	%r1326, %r65, 3;
	setp.eq.s32 	%p957, %r1326, 0;
	mov.u32 	%r6703, %r7033;
	@%p957 bra 	$L__BB5_816;
	setp.ge.s32 	%p958, %r1323, %r2506;
	setp.ge.s32 	%p959, %r66, %r2507;
	or.pred  	%p960, %p958, %p959;
	@%p960 bra 	$L__BB5_809;
	add.s32 	%r4637, %r1324, %r7033;
	shl.b32 	%r4638, %r4637, 1;
	mov.u32 	%r4639, _ZZ14linear_forwardPfS_S_S_iiiE2Cs;
	add.s32 	%r4640, %r4639, %r4638;
	ld.shared.u16 	%rs695, [%r4640];
	// begin inline asm
	{  cvt.f32.f16 %f982, %rs695;}

	// end inline asm
	mul.wide.u32 	%rd1068, %r66, 4;
	add.s64 	%rd1069, %rd1966, %rd1068;
	ld.global.f32 	%f985, [%rd1069];
	add.f32 	%f983, %f982, %f985;
	// begin inline asm
	{  cvt.rn.f16.f32 %rs696, %f983;}

	// end inline asm
	st.shared.u16 	[%r4640], %rs696;
	// begin inline asm
	{  cvt.f32.f16 %f984, %rs696;}

	// end inline asm
	add.s32 	%r4641, %r66, %r1325;
	mul.wide.s32 	%rd1070, %r4641, 4;
	add.s64 	%rd1071, %rd3, %rd1070;
	st.global.f32 	[%rd1071], %f984;
$L__BB5_809:
	setp.eq.s32 	%p961, %r1326, 1;
	mov.u32 	%r6703, %r63;
	@%p961 bra 	$L__BB5_816;
	setp.ge.s32 	%p962, %r1323, %r2506;
	setp.ge.s32 	%p963, %r67, %r2507;
	or.pred  	%p964, %p962, %p963;
	@%p964 bra 	$L__BB5_812;
	add.s32 	%r4642, %r1324, %r63;
	shl.b32 	%r4643, %r4642, 1;
	mov.u32 	%r4644, _ZZ14linear_forwardPfS_S_S_iiiE2Cs;
	add.s32 	%r4645, %r4644, %r4643;
	ld.shared.u16 	%rs698, [%r4645];
	// begin inline asm
	{  cvt.f32.f16 %f986, %rs698;}

	// end inline asm
	ld.global.f32 	%f989, [%rd7];
	add.f32 	%f987, %f986, %f989;
	// begin inline asm
	{  cvt.rn.f16.f32 %rs699, %f987;}

	// end inline asm
	st.shared.u16 	[%r4645], %rs699;
	// begin inline asm
	{  cvt.f32.f16 %f988, %rs699;}

	// end inline asm
	add.s32 	%r4646, %r67, %r1325;
	mul.wide.s32 	%rd1072, %r4646, 4;
	add.s64 	%rd1073, %rd3, %rd1072;
	st.global.f32 	[%rd1073], %f988;
$L__BB5_812:
	setp.eq.s32 	%p965, %r1326, 2;
	mov.u32 	%r6703, %r68;
	@%p965 bra 	$L__BB5_816;
	setp.ge.s32 	%p966, %r1323, %r2506;
	setp.ge.s32 	%p967, %r69, %r2507;
	or.pred  	%p968, %p966, %p967;
	@%p968 bra 	$L__BB5_815;
	add.s32 	%r4647, %r1324, %r68;
	shl.b32 	%r4648, %r4647, 1;
	mov.u32 	%r4649, _ZZ14linear_forwardPfS_S_S_iiiE2Cs;
	add.s32 	%r4650, %r4649, %r4648;
	ld.shared.u16 	%rs701, [%r4650];
	// begin inline asm
	{  cvt.f32.f16 %f990, %rs701;}

	// end inline asm
	add.s64 	%rd1075, %rd7, %rd180;
	ld.global.f32 	%f993, [%rd1075];
	add.f32 	%f991, %f990, %f993;
	// begin inline asm
	{  cvt.rn.f16.f32 %rs702, %f991;}

	// end inline asm
	st.shared.u16 	[%r4650], %rs702;
	// begin inline asm
	{  cvt.f32.f16 %f992, %rs702;}

	// end inline asm
	add.s32 	%r4651, %r69, %r1325;
	mul.wide.s32 	%rd1076, %r4651, 4;
	add.s64 	%rd1077, %rd3, %rd1076;
	st.global.f32 	[%rd1077], %f992;
$L__BB5_815:
	add.s32 	%r6703, %r68, %r57;
$L__BB5_816:
	setp.lt.u32 	%p969, %r64, 3;
	@%p969 bra 	$L__BB5_827;
	shl.b32 	%r4653, %r57, 1;
	mul.lo.s32 	%r4654, %r57, 3;
	add.s32 	%r6704, %r6703, %r2;
	add.s32 	%r6711, %r6704, %r57;
	add.s32 	%r6710, %r6711, %r1325;
	add.s32 	%r6709, %r6704, %r4653;
	add.s32 	%r6705, %r6704, %r1325;
	add.s32 	%r6708, %r6705, %r4653;
	add.s32 	%r6707, %r6704, %r4654;
	add.s32 	%r6706, %r6705, %r4654;
	mov.u32 	%r6712, _ZZ14linear_forwardPfS_S_S_iiiE2Cs;
	mul.wide.u32 	%rd1094, %r57, 16;
	mov.u64 	%rd1936, %rd1966;
	mov.u32 	%r6713, %r6703;
$L__BB5_818:
	setp.ge.s32 	%p970, %r1323, %r2506;
	setp.ge.s32 	%p971, %r6704, %r2507;
	or.pred  	%p972, %p970, %p971;
	@%p972 bra 	$L__BB5_820;
	mad.lo.s32 	%r4656, %r62, 1056, %r6703;
	shl.b32 	%r4657, %r56, 5;
	add.s32 	%r4658, %r4656, %r4657;
	shl.b32 	%r4659, %r4658, 1;
	add.s32 	%r4660, %r6712, %r4659;
	ld.shared.u16 	%rs704, [%r4660];
	// begin inline asm
	{  cvt.f32.f16 %f994, %rs704;}

	// end inline asm
	add.s32 	%r4661, %r6703, %r2;
	mul.wide.u32 	%rd1078, %r4661, 4;
	add.s64 	%rd1079, %rd1936, %rd1078;
	ld.global.f32 	%f997, [%rd1079];
	add.f32 	%f995, %f994, %f997;
	// begin inline asm
	{  cvt.rn.f16.f32 %rs705, %f995;}

	// end inline asm
	st.shared.u16 	[%r4660], %rs705;
	// begin inline asm
	{  cvt.f32.f16 %f996, %rs705;}

	// end inline asm
	mul.wide.s32 	%rd1080, %r6705, 4;
	add.s64 	%rd1081, %rd3, %rd1080;
	st.global.f32 	[%rd1081], %f996;
$L__BB5_820:
	setp.ge.s32 	%p973, %r1323, %r2506;
	setp.ge.s32 	%p974, %r6711, %r2507;
	or.pred  	%p975, %p973, %p974;
	@%p975 bra 	$L__BB5_822;
	add.s32 	%r4662, %r57, %r6703;
	mad.lo.s32 	%r4663, %r62, 1056, %r4662;
	shl.b32 	%r4664, %r56, 5;
	add.s32 	%r4665, %r4663, %r4664;
	shl.b32 	%r4666, %r4665, 1;
	add.s32 	%r4667, %r6712, %r4666;
	ld.shared.u16 	%rs707, [%r4667];
	// begin inline asm
	{  cvt.f32.f16 %f998, %rs707;}

	// end inline asm
	add.s32 	%r4668, %r4662, %r2;
	mul.wide.u32 	%rd1082, %r4668, 4;
	add.s64 	%rd1083, %rd1936, %rd1082;
	ld.global.f32 	%f1001, [%rd1083];
	add.f32 	%f999, %f998, %f1001;
	// begin inline asm
	{  cvt.rn.f16.f32 %rs708, %f999;}

	// end inline asm
	st.shared.u16 	[%r4667], %rs708;
	// begin inline asm
	{  cvt.f32.f16 %f1000, %rs708;}

	// end inline asm
	mul.wide.s32 	%rd1084, %r6710, 4;
	add.s64 	%rd1085, %rd3, %rd1084;
	st.global.f32 	[%rd1085], %f1000;
$L__BB5_822:
	setp.ge.s32 	%p976, %r1323, %r2506;
	add.s32 	%r1348, %r6713, %r57;
	setp.ge.s32 	%p977, %r6709, %r2507;
	or.pred  	%p978, %p976, %p977;
	@%p978 bra 	$L__BB5_824;
	mad.lo.s32 	%r4669, %r62, 1056, %r6703;
	shl.b32 	%r4670, %r56, 5;
	add.s32 	%r4671, %r4669, %r4670;
	add.s32 	%r4673, %r4671, %r4653;
	shl.b32 	%r4674, %r4673, 1;
	add.s32 	%r4675, %r6712, %r4674;
	ld.shared.u16 	%rs710, [%r4675];
	// begin inline asm
	{  cvt.f32.f16 %f1002, %rs710;}

	// end inline asm
	add.s32 	%r4676, %r6703, %r2;
	add.s32 	%r4677, %r4676, %r4653;
	mul.wide.u32 	%rd1086, %r4677, 4;
	add.s64 	%rd1087, %rd1936, %rd1086;
	ld.global.f32 	%f1005, [%rd1087];
	add.f32 	%f1003, %f1002, %f1005;
	// begin inline asm
	{  cvt.rn.f16.f32 %rs711, %f1003;}

	// end inline asm
	st.shared.u16 	[%r4675], %rs711;
	// begin inline asm
	{  cvt.f32.f16 %f1004, %rs711;}

	// end inline asm
	mul.wide.s32 	%rd1088, %r6708, 4;
	add.s64 	%rd1089, %rd3, %rd1088;
	st.global.f32 	[%rd1089], %f1004;
$L__BB5_824:
	setp.ge.s32 	%p979, %r1323, %r2506;
	add.s32 	%r1349, %r1348, %r57;
	setp.ge.s32 	%p980, %r6707, %r2507;
	or.pred  	%p981, %p979, %p980;
	@%p981 bra 	$L__BB5_826;
	mad.lo.s32 	%r4678, %r62, 1056, %r6703;
	shl.b32 	%r4679, %r56, 5;
	add.s32 	%r4680, %r4678, %r4679;
	add.s32 	%r4682, %r4680, %r4654;
	shl.b32 	%r4683, %r4682, 1;
	add.s32 	%r4684, %r6712, %r4683;
	ld.shared.u16 	%rs713, [%r4684];
	// begin inline asm
	{  cvt.f32.f16 %f1006, %rs713;}

	// end inline asm
	add.s32 	%r4685, %r6703, %r2;
	add.s32 	%r4686, %r4685, %r4654;
	mul.wide.u32 	%rd1090, %r4686, 4;
	add.s64 	%rd1091, %rd1936, %rd1090;
	ld.global.f32 	%f1009, [%rd1091];
	add.f32 	%f1007, %f1006, %f1009;
	// begin inline asm
	{  cvt.rn.f16.f32 %rs714, %f1007;}

	// end inline asm
	st.shared.u16 	[%r4684], %rs714;
	// begin inline asm
	{  cvt.f32.f16 %f1008, %rs714;}

	// end inline asm
	mul.wide.s32 	%rd1092, %r6706, 4;
	add.s64 	%rd1093, %rd3, %rd1092;
	st.global.f32 	[%rd1093], %f1008;
$L__BB5_826:
	add.s32 	%r4687, %r1349, %r57;
	add.s32 	%r6713, %r4687, %r57;
	shl.b32 	%r4688, %r57, 3;
	add.s32 	%r6712, %r6712, %r4688;
	shl.b32 	%r4689, %r57, 2;
	add.s32 	%r6711, %r6711, %r4689;
	add.s64 	%rd1936, %rd1936, %rd1094;
	add.s32 	%r6710, %r6710, %r4689;
	add.s32 	%r6709, %r6709, %r4689;
	add.s32 	%r6708, %r6708, %r4689;
	add.s32 	%r6707, %r6707, %r4689;
	add.s32 	%r6706, %r6706, %r4689;
	add.s32 	%r6705, %r6705, %r4689;
	add.s32 	%r6704, %r6704, %r4689;
	setp.lt.u32 	%p982, %r6713, 32;
	@%p982 bra 	$L__BB5_818;
$L__BB5_827:
	add.s32 	%r1360, %r1322, %r62;
	setp.gt.u32 	%p983, %r1360, 63;
	@%p983 bra 	$L__BB5_1516;
	setp.gt.u32 	%p984, %r7033, 31;
	@%p984 bra 	$L__BB5_850;
	add.s32 	%r1361, %r1360, %r1;
	shl.b32 	%r1362, %r1360, 5;
	mul.lo.s32 	%r1363, %r1361, %r2507;
	and.b32  	%r1364, %r65, 3;
	setp.eq.s32 	%p985, %r1364, 0;
	mov.u32 	%r6714, %r7033;
	@%p985 bra 	$L__BB5_839;
	setp.ge.s32 	%p986, %r1361, %r2506;
	setp.ge.s32 	%p987, %r66, %r2507;
	or.pred  	%p988, %p986, %p987;
	@%p988 bra 	$L__BB5_832;
	add.s32 	%r4692, %r1362, %r7033;
	shl.b32 	%r4693, %r4692, 1;
	mov.u32 	%r4694, _ZZ14linear_forwardPfS_S_S_iiiE2Cs;
	add.s32 	%r4695, %r4694, %r4693;
	ld.shared.u16 	%rs716, [%r4695];
	// begin inline asm
	{  cvt.f32.f16 %f1010, %rs716;}

	// end inline asm
	mul.wide.u32 	%rd1095, %r66, 4;
	add.s64 	%rd1096, %rd1966, %rd1095;
	ld.global.f32 	%f1013, [%rd1096];
	add.f32 	%f1011, %f1010, %f1013;
	// begin inline asm
	{  cvt.rn.f16.f32 %rs717, %f1011;}

	// end inline asm
	st.shared.u16 	[%r4695], %rs717;
	// begin inline asm
	{  cvt.f32.f16 %f1012, %rs717;}

	// end inline asm
	add.s32 	%r4696, %r66, %r1363;
	mul.wide.s32 	%rd1097, %r4696, 4;
	add.s64 	%rd1098, %rd3, %rd1097;
	st.global.f32 	[%rd1098], %f1012;
$L__BB5_832:
	setp.eq.s32 	%p989, %r1364, 1;
	mov.u32 	%r6714, %r63;
	@%p989 bra 	$L__BB5_839;
	setp.ge.s32 	%p990, %r1361, %r2506;
	setp.ge.s32 	%p991, %r67, %r2507;
	or.pred  	%p992, %p990, %p991;
	@%p992 bra 	$L__BB5_835;
	add.s32 	%r4697, %r1362, %r63;
	shl.b32 	%r4698, %r4697, 1;
	mov.u32 	%r4699, _ZZ14linear_forwardPfS_S_S_iiiE2Cs;
	add.s32 	%r4700, %r4699, %r4698;
	ld.shared.u16 	%rs719, [%r4700];
	// begin inline asm
	{  cvt.f32.f16 %f1014, %rs719;}

	// end inline asm
	ld.global.f32 	%f1017, [%rd7];
	add.f32 	%f1015, %f1014, %f1017;
	// begin inline asm
	{  cvt.rn.f16.f32 %rs720, %f1015;}

	// end inline asm
	st.shared.u16 	[%r4700], %rs720;
	// begin inline asm
	{  cvt.f32.f16 %f1016, %rs720;}

	// end inline asm
	add.s32 	%r4701, %r67, %r1363;
	mul.wide.s32 	%rd1099, %r4701, 4;
	add.s64 	%rd1100, %rd3, %rd1099;
	st.global.f32 	[%rd1100], %f1016;
$L__BB5_835:
	setp.eq.s32 	%p993, %r1364, 2;
	mov.u32 	%r6714, %r68;
	@%p993 bra 	$L__BB5_839;
	setp.ge.s32 	%p994, %r1361, %r2506;
	setp.ge.s32 	%p995, %r69, %r2507;
	or.pred  	%p996, %p994, %p995;
	@%p996 bra 	$L__BB5_838;
	add.s32 	%r4702, %r1362, %r68;
	shl.b32 	%r4703, %r4702, 1;
	mov.u32 	%r4704, _ZZ14linear_forwardPfS_S_S_iiiE2Cs;
	add.s32 	%r4705, %r4704, %r4703;
	ld.shared.u16 	%rs722, [%r4705];
	// begin inline asm
	{  cvt.f32.f16 %f1018, %rs722;}

	// end inline asm
	add.s64 	%rd1102, %rd7, %rd180;
	ld.global.f32 	%f1021, [%rd1102];
	add.f32 	%f1019, %f1018, %f1021;
	// begin inline asm
	{  cvt.rn.f16.f32 %rs723, %f1019;}

	// end inline asm
	st.shared.u16 	[%r4705], %rs723;
	// begin inline asm
	{  cvt.f32.f16 %f1020, %rs723;}

	// end inline asm
	add.s32 	%r4706, %r69, %r1363;
	mul.wide.s32 	%rd1103, %r4706, 4;
	add.s64 	%rd1104, %rd3, %rd1103;
	st.global.f32 	[%rd1104], %f1020;
$L__BB5_838:
	add.s32 	%r6714, %r68, %r57;
$L__BB5_839:
	setp.lt.u32 	%p997, %r64, 3;
	@%p997 bra 	$L__BB5_850;
	shl.b32 	%r4708, %r57, 1;
	mul.lo.s32 	%r4709, %r57, 3;
	add.s32 	%r6715, %r6714, %r2;
	add.s32 	%r6722, %r6715, %r57;
	add.s32 	%r6721, %r6722, %r1363;
	add.s32 	%r6720, %r6715, %r4708;
	add.s32 	%r6716, %r6715, %r1363;
	add.s32 	%r6719, %r6716, %r4708;
	add.s32 	%r6718, %r6715, %r4709;
	add.s32 	%r6717, %r6716, %r4709;
	mov.u32 	%r6723, _ZZ14linear_forwardPfS_S_S_iiiE2Cs;
	mul.wide.u32 	%rd1121, %r57, 16;
	mov.u64 	%rd1937, %rd1966;
	mov.u32 	%r6724, %r6714;
$L__BB5_841:
	setp.ge.s32 	%p998, %r1361, %r2506;
	setp.ge.s32 	%p999, %r6715, %r2507;
	or.pred  	%p1000, %p998, %p999;
	@%p1000 bra 	$L__BB5_843;
	mad.lo.s32 	%r4711, %r62, 1088, %r6714;
	shl.b32 	%r4712, %r56, 5;
	add.s32 	%r4713, %r4711, %r4712;
	shl.b32 	%r4714, %r4713, 1;
	add.s32 	%r4715, %r6723, %r4714;
	ld.shared.u16 	%rs725, [%r4715];
	// begin inline asm
	{  cvt.f32.f16 %f1022, %rs725;}

	// end inline asm
	add.s32 	%r4716, %r6714, %r2;
	mul.wide.u32 	%rd1105, %r4716, 4;
	add.s64 	%rd1106, %rd1937, %rd1105;
	ld.global.f32 	%f1025, [%rd1106];
	add.f32 	%f1023, %f1022, %f1025;
	// begin inline asm
	{  cvt.rn.f16.f32 %rs726, %f1023;}

	// end inline asm
	st.shared.u16 	[%r4715], %rs726;
	// begin inline asm
	{  cvt.f32.f16 %f1024, %rs726;}

	// end inline asm
	mul.wide.s32 	%rd1107, %r6716, 4;
	add.s64 	%rd1108, %rd3, %rd1107;
	st.global.f32 	[%rd1108], %f1024;
$L__BB5_843:
	setp.ge.s32 	%p1001, %r1361, %r2506;
	setp.ge.s32 	%p1002, %r6722, %r2507;
	or.pred  	%p1003, %p1001, %p1002;
	@%p1003 bra 	$L__BB5_845;
	add.s32 	%r4717, %r57, %r6714;
	mad.lo.s32 	%r4718, %r62, 1088, %r4717;
	shl.b32 	%r4719, %r56, 5;
	add.s32 	%r4720, %r4718, %r4719;
	shl.b32 	%r4721, %r4720, 1;
	add.s32 	%r4722, %r6723, %r4721;
	ld.shared.u16 	%rs728, [%r4722];
	// begin inline asm
	{  cvt.f32.f16 %f1026, %rs728;}

	// end inline asm
	add.s32 	%r4723, %r4717, %r2;
	mul.wide.u32 	%rd1109, %r4723, 4;
	add.s64 	%rd1110, %rd1937, %rd1109;
	ld.global.f32 	%f1029, [%rd1110];
	add.f32 	%f1027, %f1026, %f1029;
	// begin inline asm
	{  cvt.rn.f16.f32 %rs729, %f1027;}

	// end inline asm
	st.shared.u16 	[%r4722], %rs729;
	// begin inline asm
	{  cvt.f32.f16 %f1028, %rs729;}

	// end inline asm
	mul.wide.s32 	%rd1111, %r6721, 4;
	add.s64 	%rd1112, %rd3, %rd1111;
	st.global.f32 	[%rd1112], %f1028;
$L__BB5_845:
	setp.ge.s32 	%p1004, %r1361, %r2506;
	add.s32 	%r1386, %r6724, %r57;
	setp.ge.s32 	%p1005, %r6720, %r2507;
	or.pred  	%p1006, %p1004, %p1005;
	@%p1006 bra 	$L__BB5_847;
	mad.lo.s32 	%r4724, %r62, 1088, %r6714;
	shl.b32 	%r4725, %r56, 5;
	add.s32 	%r4726, %r4724, %r4725;
	add.s32 	%r4728, %r4726, %r4708;
	shl.b32 	%r4729, %r4728, 1;
	add.s32 	%r4730, %r6723, %r4729;
	ld.shared.u16 	%rs731, [%r4730];
	// begin inline asm
	{  cvt.f32.f16 %f1030, %rs731;}

	// end inline asm
	add.s32 	%r4731, %r6714, %r2;
	add.s32 	%r4732, %r4731, %r4708;
	mul.wide.u32 	%rd1113, %r4732, 4;
	add.s64 	%rd1114, %rd1937, %rd1113;
	ld.global.f32 	%f1033, [%rd1114];
	add.f32 	%f1031, %f1030, %f1033;
	// begin inline asm
	{  cvt.rn.f16.f32 %rs732, %f1031;}

	// end inline asm
	st.shared.u16 	[%r4730], %rs732;
	// begin inline asm
	{  cvt.f32.f16 %f1032, %rs732;}

	// end inline asm
	mul.wide.s32 	%rd1115, %r6719, 4;
	add.s64 	%rd1116, %rd3, %rd1115;
	st.global.f32 	[%rd1116], %f1032;
$L__BB5_847:
	setp.ge.s32 	%p1007, %r1361, %r2506;
	add.s32 	%r1387, %r1386, %r57;
	setp.ge.s32 	%p1008, %r6718, %r2507;
	or.pred  	%p1009, %p1007, %p1008;
	@%p1009 bra 	$L__BB5_849;
	mad.lo.s32 	%r4733, %r62, 1088, %r6714;
	shl.b32 	%r4734, %r56, 5;
	add.s32 	%r4735, %r4733, %r4734;
	add.s32 	%r4737, %r4735, %r4709;
	shl.b32 	%r4738, %r4737, 1;
	add.s32 	%r4739, %r6723, %r4738;
	ld.shared.u16 	%rs734, [%r4739];
	// begin inline asm
	{  cvt.f32.f16 %f1034, %rs734;}

	// end inline asm
	add.s32 	%r4740, %r6714, %r2;
	add.s32 	%r4741, %r4740, %r4709;
	mul.wide.u32 	%rd1117, %r4741, 4;
	add.s64 	%rd1118, %rd1937, %rd1117;
	ld.global.f32 	%f1037, [%rd1118];
	add.f32 	%f1035, %f1034, %f1037;
	// begin inline asm
	{  cvt.rn.f16.f32 %rs735, %f1035;}

	// end inline asm
	st.shared.u16 	[%r4739], %rs735;
	// begin inline asm
	{  cvt.f32.f16 %f1036, %rs735;}

	// end inline asm
	mul.wide.s32 	%rd1119, %r6717, 4;
	add.s64 	%rd1120, %rd3, %rd1119;
	st.global.f32 	[%rd1120], %f1036;
$L__BB5_849:
	add.s32 	%r4742, %r1387, %r57;
	add.s32 	%r6724, %r4742, %r57;
	shl.b32 	%r4743, %r57, 3;
	add.s32 	%r6723, %r6723, %r4743;
	shl.b32 	%r4744, %r57, 2;
	add.s32 	%r6722, %r6722, %r4744;
	add.s64 	%rd1937, %rd1937, %rd1121;
	add.s32 	%r6721, %r6721, %r4744;
	add.s32 	%r6720, %r6720, %r4744;
	add.s32 	%r6719, %r6719, %r4744;
	add.s32 	%r6718, %r6718, %r4744;
	add.s32 	%r6717, %r6717, %r4744;
	add.s32 	%r6716, %r6716, %r4744;
	add.s32 	%r6715, %r6715, %r4744;
	setp.lt.u32 	%p1010, %r6724, 32;
	@%p1010 bra 	$L__BB5_841;
$L__BB5_850:
	add.s32 	%r1398, %r1360, %r62;
	setp.gt.u32 	%p1011, %r1398, 63;
	@%p1011 bra 	$L__BB5_1516;
	setp.gt.u32 	%p1012, %r7033, 31;
	@%p1012 bra 	$L__BB5_873;
	add.s32 	%r1399, %r1398, %r1;
	shl.b32 	%r1400, %r1398, 5;
	mul.lo.s32 	%r1401, %r1399, %r2507;
	and.b32  	%r1402, %r65, 3;
	setp.eq.s32 	%p1013, %r1402, 0;
	mov.u32 	%r6725, %r7033;
	@%p1013 bra 	$L__BB5_862;
	setp.ge.s32 	%p1014, %r1399, %r2506;
	setp.ge.s32 	%p1015, %r66, %r2507;
	or.pred  	%p1016, %p1014, %p1015;
	@%p1016 bra 	$L__BB5_855;
	add.s32 	%r4747, %r1400, %r7033;
	shl.b32 	%r4748, %r4747, 1;
	mov.u32 	%r4749, _ZZ14linear_forwardPfS_S_S_iiiE2Cs;
	add.s32 	%r4750, %r4749, %r4748;
	ld.shared.u16 	%rs737, [%r4750];
	// begin inline asm
	{  cvt.f32.f16 %f1038, %rs737;}

	// end inline asm
	mul.wide.u32 	%rd1122, %r66, 4;
	add.s64 	%rd1123, %rd1966, %rd1122;
	ld.global.f32 	%f1041, [%rd1123];
	add.f32 	%f1039, %f1038, %f1041;
	// begin inline asm
	{  cvt.rn.f16.f32 %rs738, %f1039;}

	// end inline asm
	st.shared.u16 	[%r4750], %rs738;
	// begin inline asm
	{  cvt.f32.f16 %f1040, %rs738;}

	// end inline asm
	add.s32 	%r4751, %r66, %r1401;
	mul.wide.s32 	%rd1124, %r4751, 4;
	add.s64 	%rd1125, %rd3, %rd1124;
	st.global.f32 	[%rd1125], %f1040;
$L__BB5_855:
	setp.eq.s32 	%p1017, %r1402, 1;
	mov.u32 	%r6725, %r63;
	@%p1017 bra 	$L__BB5_862;
	setp.ge.s32 	%p1018, %r1399, %r2506;
	setp.ge.s32 	%p1019, %r67, %r2507;
	or.pred  	%p1020, %p1018, %p1019;
	@%p1020 bra 	$L__BB5_858;
	add.s32 	%r4752, %r1400, %r63;
	shl.b32 	%r4753, %r4752, 1;
	mov.u32 	%r4754, _ZZ14linear_forwardPfS_S_S_iiiE2Cs;
	add.s32 	%r4755, %r4754, %r4753;
	ld.shared.u16 	%rs740, [%r4755];
	// begin inline asm
	{  cvt.f32.f16 %f1042, %rs740;}

	// end inline asm
	ld.global.f32 	%f1045, [%rd7];
	add.f32 	%f1043, %f1042, %f1045;
	// begin inline asm
	{  cvt.rn.f16.f32 %rs741, %f1043;}

	// end inline asm
	st.shared.u16 	[%r4755], %rs741;
	// begin inline asm
	{  cvt.f32.f16 %f1044, %rs741;}

	// end inline asm
	add.s32 	%r4756, %r67, %r1401;
	mul.wide.s32 	%rd1126, %r4756, 4;
	add.s64 	%rd1127, %rd3, %rd1126;
	st.global.f32 	[%rd1127], %f1044;
$L__BB5_858:
	setp.eq.s32 	%p1021, %r1402, 2;
	mov.u32 	%r6725, %r68;
	@%p1021 bra 	$L__BB5_862;
	setp.ge.s32 	%p1022, %r1399, %r2506;
	setp.ge.s32 	%p1023, %r69, %r2507;
	or.pred  	%p1024, %p1022, %p1023;
	@%p1024 bra 	$L__BB5_861;
	add.s32 	%r4757, %r1400, %r68;
	shl.b32 	%r4758, %r4757, 1;
	mov.u32 	%r4759, _ZZ14linear_forwardPfS_S_S_iiiE2Cs;
	add.s32 	%r4760, %r4759, %r4758;
	ld.shared.u16 	%rs743, [%r4760];
	// begin inline asm
	{  cvt.f32.f16 %f1046, %rs743;}

	// end inline asm
	add.s64 	%rd1129, %rd7, %rd180;
	ld.global.f32 	%f1049, [%rd1129];
	add.f32 	%f1047, %f1046, %f1049;
	// begin inline asm
	{  cvt.rn.f16.f32 %rs744, %f1047;}

	// end inline asm
	st.shared.u16 	[%r4760], %rs744;
	// begin inline asm
	{  cvt.f32.f16 %f1048, %rs744;}

	// end inline asm
	add.s32 	%r4761, %r69, %r1401;
	mul.wide.s32 	%rd1130, %r4761, 4;
	add.s64 	%rd1131, %rd3, %rd1130;
	st.global.f32 	[%rd1131], %f1048;
$L__BB5_861:
	add.s32 	%r6725, %r68, %r57;
$L__BB5_862:
	setp.lt.u32 	%p1025, %r64, 3;
	@%p1025 bra 	$L__BB5_873;
	shl.b32 	%r4763, %r57, 1;
	mul.lo.s32 	%r4764, %r57, 3;
	add.s32 	%r6726, %r6725, %r2;
	add.s32 	%r6733, %r6726, %r57;
	add.s32 	%r6732, %r6733, %r1401;
	add.s32 	%r6731, %r6726, %r4763;
	add.s32 	%r6727, %r6726, %r1401;
	add.s32 	%r6730, %r6727, %r4763;
	add.s32 	%r6729, %r6726, %r4764;
	add.s32 	%r6728, %r6727, %r4764;
	mov.u32 	%r6734, _ZZ14linear_forwardPfS_S_S_iiiE2Cs;
	mul.wide.u32 	%rd1148, %r57, 16;
	mov.u64 	%rd1938, %rd1966;
	mov.u32 	%r6735, %r6725;
$L__BB5_864:
	setp.ge.s32 	%p1026, %r1399, %r2506;
	setp.ge.s32 	%p1027, %r6726, %r2507;
	or.pred  	%p1028, %p1026, %p1027;
	@%p1028 bra 	$L__BB5_866;
	mad.lo.s32 	%r4766, %r62, 1120, %r6725;
	shl.b32 	%r4767, %r56, 5;
	add.s32 	%r4768, %r4766, %r4767;
	shl.b32 	%r4769, %r4768, 1;
	add.s32 	%r4770, %r6734, %r4769;
	ld.shared.u16 	%rs746, [%r4770];
	// begin inline asm
	{  cvt.f32.f16 %f1050, %rs746;}

	// end inline asm
	add.s32 	%r4771, %r6725, %r2;
	mul.wide.u32 	%rd1132, %r4771, 4;
	add.s64 	%rd1133, %rd1938, %rd1132;
	ld.global.f32 	%f1053, [%rd1133];
	add.f32 	%f1051, %f1050, %f1053;
	// begin inline asm
	{  cvt.rn.f16.f32 %rs747, %f1051;}

	// end inline asm
	st.shared.u16 	[%r4770], %rs747;
	// begin inline asm
	{  cvt.f32.f16 %f1052, %rs747;}

	// end inline asm
	mul.wide.s32 	%rd1134, %r6727, 4;
	add.s64 	%rd1135, %rd3, %rd1134;
	st.global.f32 	[%rd1135], %f1052;
$L__BB5_866:
	setp.ge.s32 	%p1029, %r1399, %r2506;
	setp.ge.s32 	%p1030, %r6733, %r2507;
	or.pred  	%p1031, %p1029, %p1030;
	@%p1031 bra 	$L__BB5_868;
	add.s32 	%r4772, %r57, %r6725;
	mad.lo.s32 	%r4773, %r62, 1120, %r4772;
	shl.b32 	%r4774, %r56, 5;
	add.s32 	%r4775, %r4773, %r4774;
	shl.b32 	%r4776, %r4775, 1;
	add.s32 	%r4777, %r6734, %r4776;
	ld.shared.u16 	%rs749, [%r4777];
	// begin inline asm
	{  cvt.f32.f16 %f1054, %rs749;}

	// end inline asm
	add.s32 	%r4778, %r4772, %r2;
	mul.wide.u32 	%rd1136, %r4778, 4;
	add.s64 	%rd1137, %rd1938, %rd1136;
	ld.global.f32 	%f1057, [%rd1137];
	add.f32 	%f1055, %f1054, %f1057;
	// begin inline asm
	{  cvt.rn.f16.f32 %rs750, %f1055;}

	// end inline asm
	st.shared.u16 	[%r4777], %rs750;
	// begin inline asm
	{  cvt.f32.f16 %f1056, %rs750;}

	// end inline asm
	mul.wide.s32 	%rd1138, %r6732, 4;
	add.s64 	%rd1139, %rd3, %rd1138;
	st.global.f32 	[%rd1139], %f1056;
$L__BB5_868:
	setp.ge.s32 	%p1032, %r1399, %r2506;
	add.s32 	%r1424, %r6735, %r57;
	setp.ge.s32 	%p1033, %r6731, %r2507;
	or.pred  	%p1034, %p1032, %p1033;
	@%p1034 bra 	$L__BB5_870;
	mad.lo.s32 	%r4779, %r62, 1120, %r6725;
	shl.b32 	%r4780, %r56, 5;
	add.s32 	%r4781, %r4779, %r4780;
	add.s32 	%r4783, %r4781, %r4763;
	shl.b32 	%r4784, %r4783, 1;
	add.s32 	%r4785, %r6734, %r4784;
	ld.shared.u16 	%rs752, [%r4785];
	// begin inline asm
	{  cvt.f32.f16 %f1058, %rs752;}

	// end inline asm
	add.s32 	%r4786, %r6725, %r2;
	add.s32 	%r4787, %r4786, %r4763;
	mul.wide.u32 	%rd1140, %r4787, 4;
	add.s64 	%rd1141, %rd1938, %rd1140;
	ld.global.f32 	%f1061, [%rd1141];
	add.f32 	%f1059, %f1058, %f1061;
	// begin inline asm
	{  cvt.rn.f16.f32 %rs753, %f1059;}

	// end inline asm
	st.shared.u16 	[%r4785], %rs753;
	// begin inline asm
	{  cvt.f32.f16 %f1060, %rs753;}

	// end inline asm
	mul.wide.s32 	%rd1142, %r6730, 4;
	add.s64 	%rd1143, %rd3, %rd1142;
	st.global.f32 	[%rd1143], %f1060;
$L__BB5_870:
	setp.ge.s32 	%p1035, %r1399, %r2506;
	add.s32 	%r1425, %r1424, %r57;
	setp.ge.s32 	%p1036, %r6729, %r2507;
	or.pred  	%p1037, %p1035, %p1036;
	@%p1037 bra 	$L__BB5_872;
	mad.lo.s32 	%r4788, %r62, 1120, %r6725;
	shl.b32 	%r4789, %r56, 5;
	add.s32 	%r4790, %r4788, %r4789;
	add.s32 	%r4792, %r4790, %r4764;
	shl.b32 	%r4793, %r4792, 1;
	add.s32 	%r4794, %r6734, %r4793;
	ld.shared.u16 	%rs755, [%r4794];
	// begin inline asm
	{  cvt.f32.f16 %f1062, %rs755;}

	// end inline asm
	add.s32 	%r4795, %r6725, %r2;
	add.s32 	%r4796, %r4795, %r4764;
	mul.wide.u32 	%rd1144, %r4796, 4;
	add.s64 	%rd1145, %rd1938, %rd1144;
	ld.global.f32 	%f1065, [%rd1145];
	add.f32 	%f1063, %f1062, %f1065;
	// begin inline asm
	{  cvt.rn.f16.f32 %rs756, %f1063;}

	// end inline asm
	st.shared.u16 	[%r4794], %rs756;
	// begin inline asm
	{  cvt.f32.f16 %f1064, %rs756;}

	// end inline asm
	mul.wide.s32 	%rd1146, %r6728, 4;
	add.s64 	%rd1147, %rd3, %rd1146;
	st.global.f32 	[%rd1147], %f1064;
$L__BB5_872:
	add.s32 	%r4797, %r1425, %r57;
	add.s32 	%r6735, %r4797, %r57;
	shl.b32 	%r4798, %r57, 3;
	add.s32 	%r6734, %r6734, %r4798;
	shl.b32 	%r4799, %r57, 2;
	add.s32 	%r6733, %r6733, %r4799;
	add.s64 	%rd1938, %rd1938, %rd1148;
	add.s32 	%r6732, %r6732, %r4799;
	add.s32 	%r6731, %r6731, %r4799;
	add.s32 	%r6730, %r6730, %r4799;
	add.s32 	%r6729, %r6729, %r4799;
	add.s32 	%r6728, %r6728, %r4799;
	add.s32 	%r6727, %r6727, %r4799;
	add.s32 	%r6726, %r6726, %r4799;
	setp.lt.u32 	%p1038, %r6735, 32;
	@%p1038 bra 	$L__BB5_864;
$L__BB5_873:
	add.s32 	%r1436, %r1398, %r62;
	setp.gt.u32 	%p1039, %r1436, 63;
	@%p1039 bra 	$L__BB5_1516;
	setp.gt.u32 	%p1040, %r7033, 31;
	@%p1040 bra 	$L__BB5_896;
	add.s32 	%r1437, %r1436, %r1;
	shl.b32 	%r1438, %r1436, 5;
	mul.lo.s32 	%r1439, %r1437, %r2507;
	and.b32  	%r1440, %r65, 3;
	setp.eq.s32 	%p1041, %r1440, 0;
	mov.u32 	%r6736, %r7033;
	@%p1041 bra 	$L__BB5_885;
	setp.ge.s32 	%p1042, %r1437, %r2506;
	setp.ge.s32 	%p1043, %r66, %r2507;
	or.pred  	%p1044, %p1042, %p1043;
	@%p1044 bra 	$L__BB5_878;
	add.s32 	%r4802, %r1438, %r7033;
	shl.b32 	%r4803, %r4802, 1;
	mov.u32 	%r4804, _ZZ14linear_forwardPfS_S_S_iiiE2Cs;
	add.s32 	%r4805, %r4804, %r4803;
	ld.shared.u16 	%rs758, [%r4805];
	// begin inline asm
	{  cvt.f32.f16 %f1066, %rs758;}

	// end inline asm
	mul.wide.u32 	%rd1149, %r66, 4;
	add.s64 	%rd1150, %rd1966, %rd1149;
	ld.global.f32 	%f1069, [%rd1150];
	add.f32 	%f1067, %f1066, %f1069;
	// begin inline asm
	{  cvt.rn.f16.f32 %rs759, %f1067;}

	// end inline asm
	st.shared.u16 	[%r4805], %rs759;
	// begin inline asm
	{  cvt.f32.f16 %f1068, %rs759;}

	// end inline asm
	add.s32 	%r4806, %r66, %r1439;
	mul.wide.s32 	%rd1151, %r4806, 4;
	add.s64 	%rd1152, %rd3, %rd1151;
	st.global.f32 	[%rd1152], %f1068;
$L__BB5_878:
	setp.eq.s32 	%p1045, %r1440, 1;
	mov.u32 	%r6736, %r63;
	@%p1045 bra 	$L__BB5_885;
	setp.ge.s32 	%p1046, %r1437, %r2506;
	setp.ge.s32 	%p1047, %r67, %r2507;
	or.pred  	%p1048, %p1046, %p1047;
	@%p1048 bra 	$L__BB5_881;
	add.s32 	%r4807, %r1438, %r63;
	shl.b32 	%r4808, %r4807, 1;
	mov.u32 	%r4809, _ZZ14linear_forwardPfS_S_S_iiiE2Cs;
	add.s32 	%r4810, %r4809, %r4808;
	ld.shared.u16 	%rs761, [%r4810];
	// begin inline asm
	{  cvt.f32.f16 %f1070, %rs761;}

	// end inline asm
	ld.global.f32 	%f1073, [%rd7];
	add.f32 	%f1071, %f1070, %f1073;
	// begin inline asm
	{  cvt.rn.f16.f32 %rs762, %f1071;}

	// end inline asm
	st.shared.u16 	[%r4810], %rs762;
	// begin inline asm
	{  cvt.f32.f16 %f1072, %rs762;}

	// end inline asm
	add.s32 	%r4811, %r67, %r1439;
	mul.wide.s32 	%rd1153, %r4811, 4;
	add.s64 	%rd1154, %rd3, %rd1153;
	st.global.f32 	[%rd1154], %f1072;
$L__BB5_881:
	setp.eq.s32 	%p1049, %r1440, 2;
	mov.u32 	%r6736, %r68;
	@%p1049 bra 	$L__BB5_885;
	setp.ge.s32 	%p1050, %r1437, %r2506;
	setp.ge.s32 	%p1051, %r69, %r2507;
	or.pred  	%p1052, %p1050, %p1051;
	@%p1052 bra 	$L__BB5_884;
	add.s32 	%r4812, %r1438, %r68;
	shl.b32 	%r4813, %r4812, 1;
	mov.u32 	%r4814, _ZZ14linear_forwardPfS_S_S_iiiE2Cs;
	add.s32 	%r4815, %r4814, %r4813;
	ld.shared.u16 	%rs764, [%r4815];
	// begin inline asm
	{  cvt.f32.f16 %f1074, %rs764;}

	// end inline asm
	add.s64 	%rd1156, %rd7, %rd180;
	ld.global.f32 	%f1077, [%rd1156];
	add.f32 	%f1075, %f1074, %f1077;
	// begin inline asm
	{  cvt.rn.f16.f32 %rs765, %f1075;}

	// end inline asm
	st.shared.u16 	[%r4815], %rs765;
	// begin inline asm
	{  cvt.f32.f16 %f1076, %rs765;}

	// end inline asm
	add.s32 	%r4816, %r69, %r1439;
	mul.wide.s32 	%rd1157, %r4816, 4;
	add.s64 	%rd1158, %rd3, %rd1157;
	st.global.f32 	[%rd1158], %f1076;
$L__BB5_884:
	add.s32 	%r6736, %r68, %r57;
$L__BB5_885:
	setp.lt.u32 	%p1053, %r64, 3;
	@%p1053 bra 	$L__BB5_896;
	shl.b32 	%r4818, %r57, 1;
	mul.lo.s32 	%r4819, %r57, 3;
	add.s32 	%r6737, %r6736, %r2;
	add.s32 	%r6744, %r6737, %r57;
	add.s32 	%r6743, %r6744, %r1439;
	add.s32 	%r6742, %r6737, %r4818;
	add.s32 	%r6738, %r6737, %r1439;
	add.s32 	%r6741, %r6738, %r4818;
	add.s32 	%r6740, %r6737, %r4819;
	add.s32 	%r6739, %r6738, %r4819;
	mov.u32 	%r6745, _ZZ14linear_forwardPfS_S_S_iiiE2Cs;
	mul.wide.u32 	%rd1175, %r57, 16;
	mov.u64 	%rd1939, %rd1966;
	mov.u32 	%r6746, %r6736;
$L__BB5_887:
	setp.ge.s32 	%p1054, %r1437, %r2506;
	setp.ge.s32 	%p1055, %r6737, %r2507;
	or.pred  	%p1056, %p1054, %p1055;
	@%p1056 bra 	$L__BB5_889;
	mad.lo.s32 	%r4821, %r62, 1152, %r6736;
	shl.b32 	%r4822, %r56, 5;
	add.s32 	%r4823, %r4821, %r4822;
	shl.b32 	%r4824, %r4823, 1;
	add.s32 	%r4825, %r6745, %r4824;
	ld.shared.u16 	%rs767, [%r4825];
	// begin inline asm
	{  cvt.f32.f16 %f1078, %rs767;}

	// end inline asm
	add.s32 	%r4826, %r6736, %r2;
	mul.wide.u32 	%rd1159, %r4826, 4;
	add.s64 	%rd1160, %rd1939, %rd1159;
	ld.global.f32 	%f1081, [%rd1160];
	add.f32 	%f1079, %f1078, %f1081;
	// begin inline asm
	{  cvt.rn.f16.f32 %rs768, %f1079;}

	// end inline asm
	st.shared.u16 	[%r4825], %rs768;
	// begin inline asm
	{  cvt.f32.f16 %f1080, %rs768;}

	// end inline asm
	mul.wide.s32 	%rd1161, %r6738, 4;
	add.s64 	%rd1162, %rd3, %rd1161;
	st.global.f32 	[%rd1162], %f1080;
$L__BB5_889:
	setp.ge.s32 	%p1057, %r1437, %r2506;
	setp.ge.s32 	%p1058, %r6744, %r2507;
	or.pred  	%p1059, %p1057, %p1058;
	@%p1059 bra 	$L__BB5_891;
	add.s32 	%r4827, %r57, %r6736;
	mad.lo.s32 	%r4828, %r62, 1152, %r4827;
	shl.b32 	%r4829, %r56, 5;
	add.s32 	%r4830, %r4828, %r4829;
	shl.b32 	%r4831, %r4830, 1;
	add.s32 	%r4832, %r6745, %r4831;
	ld.shared.u16 	%rs770, [%r4832];
	// begin inline asm
	{  cvt.f32.f16 %f1082, %rs770;}

	// end inline asm
	add.s32 	%r4833, %r4827, %r2;
	mul.wide.u32 	%rd1163, %r4833, 4;
	add.s64 	%rd1164, %rd1939, %rd1163;
	ld.global.f32 	%f1085, [%rd1164];
	add.f32 	%f1083, %f1082, %f1085;
	// begin inline asm
	{  cvt.rn.f16.f32 %rs771, %f1083;}

	// end inline asm
	st.shared.u16 	[%r4832], %rs771;
	// begin inline asm
	{  cvt.f32.f16 %f1084, %rs771;}

	// end inline asm
	mul.wide.s32 	%rd1165, %r6743, 4;
	add.s64 	%rd1166, %rd3, %rd1165;
	st.global.f32 	[%rd1166], %f1084;
$L__BB5_891:
	setp.ge.s32 	%p1060, %r1437, %r2506;
	add.s32 	%r1462, %r6746, %r57;
	setp.ge.s32 	%p1061, %r6742, %r2507;
	or.pred  	%p1062, %p1060, %p1061;
	@%p1062 bra 	$L__BB5_893;
	mad.lo.s32 	%r4834, %r62, 1152, %r6736;
	shl.b32 	%r4835, %r56, 5;
	add.s32 	%r4836, %r4834, %r4835;
	add.s32 	%r4838, %r4836, %r4818;
	shl.b32 	%r4839, %r4838, 1;
	add.s32 	%r4840, %r6745, %r4839;
	ld.shared.u16 	%rs773, [%r4840];
	// begin inline asm
	{  cvt.f32.f16 %f1086, %rs773;}

	// end inline asm
	add.s32 	%r4841, %r6736, %r2;
	add.s32 	%r4842, %r4841, %r4818;
	mul.wide.u32 	%rd1167, %r4842, 4;
	add.s64 	%rd1168, %rd1939, %rd1167;
	ld.global.f32 	%f1089, [%rd1168];
	add.f32 	%f1087, %f1086, %f1089;
	// begin inline asm
	{  cvt.rn.f16.f32 %rs774, %f1087;}

	// end inline asm
	st.shared.u16 	[%r4840], %rs774;
	// begin inline asm
	{  cvt.f32.f16 %f1088, %rs774;}

	// end inline asm
	mul.wide.s32 	%rd1169, %r6741, 4;
	add.s64 	%rd1170, %rd3, %rd1169;
	st.global.f32 	[%rd1170], %f1088;
$L__BB5_893:
	setp.ge.s32 	%p1063, %r1437, %r2506;
	add.s32 	%r1463, %r1462, %r57;
	setp.ge.s32 	%p1064, %r6740, %r2507;
	or.pred  	%p1065, %p1063, %p1064;
	@%p1065 bra 	$L__BB5_895;
	mad.lo.s32 	%r4843, %r62, 1152, %r6736;
	shl.b32 	%r4844, %r56, 5;
	add.s32 	%r4845, %r4843, %r4844;
	add.s32 	%r4847, %r4845, %r4819;
	shl.b32 	%r4848, %r4847, 1;
	add.s32 	%r4849, %r6745, %r4848;
	ld.shared.u16 	%rs776, [%r4849];
	// begin inline asm
	{  cvt.f32.f16 %f1090, %rs776;}

	// end inline asm
	add.s32 	%r4850, %r6736, %r2;
	add.s32 	%r4851, %r4850, %r4819;
	mul.wide.u32 	%rd1171, %r4851, 4;
	add.s64 	%rd1172, %rd1939, %rd1171;
	ld.global.f32 	%f1093, [%rd1172];
	add.f32 	%f1091, %f1090, %f1093;
	// begin inline asm
	{  cvt.rn.f16.f32 %rs777, %f1091;}

	// end inline asm
	st.shared.u16 	[%r4849], %rs777;
	// begin inline asm
	{  cvt.f32.f16 %f1092, %rs777;}

	// end inline asm
	mul.wide.s32 	%rd1173, %r6739, 4;
	add.s64 	%rd1174, %rd3, %rd1173;
	st.global.f32 	[%rd1174], %f1092;
$L__BB5_895:
	add.s32 	%r4852, %r1463, %r57;
	add.s32 	%r6746, %r4852, %r57;
	shl.b32 	%r4853, %r57, 3;
	add.s32 	%r6745, %r6745, %r4853;
	shl.b32 	%r4854, %r57, 2;
	add.s32 	%r6744, %r6744, %r4854;
	add.s64 	%rd1939, %rd1939, %rd1175;
	add.s32 	%r6743, %r6743, %r4854;
	add.s32 	%r6742, %r6742, %r4854;
	add.s32 	%r6741, %r6741, %r4854;
	add.s32 	%r6740, %r6740, %r4854;
	add.s32 	%r6739, %r6739, %r4854;
	add.s32 	%r6738, %r6738, %r4854;
	add.s32 	%r6737, %r6737, %r4854;
	setp.lt.u32 	%p1066, %r6746, 32;
	@%p1066 bra 	$L__BB5_887;
$L__BB5_896:
	add.s32 	%r1474, %r1436, %r62;
	setp.gt.u32 	%p1067, %r1474, 63;
	@%p1067 bra 	$L__BB5_1516;
	setp.gt.u32 	%p1068, %r7033, 31;
	@%p1068 bra 	$L__BB5_919;
	add.s32 	%r1475, %r1474, %r1;
	shl.b32 	%r1476, %r1474, 5;
	mul.lo.s32 	%r1477, %r1475, %r2507;
	and.b32  	%r1478, %r65, 3;
	setp.eq.s32 	%p1069, %r1478, 0;
	mov.u32 	%r6747, %r7033;
	@%p1069 bra 	$L__BB5_908;
	setp.ge.s32 	%p1070, %r1475, %r2506;
	setp.ge.s32 	%p1071, %r66, %r2507;
	or.pred  	%p1072, %p1070, %p1071;
	@%p1072 bra 	$L__BB5_901;
	add.s32 	%r4857, %r1476, %r7033;
	shl.b32 	%r4858, %r4857, 1;
	mov.u32 	%r4859, _ZZ14linear_forwardPfS_S_S_iiiE2Cs;
	add.s32 	%r4860, %r4859, %r4858;
	ld.shared.u16 	%rs779, [%r4860];
	// begin inline asm
	{  cvt.f32.f16 %f1094, %rs779;}

	// end inline asm
	mul.wide.u32 	%rd1176, %r66, 4;
	add.s64 	%rd1177, %rd1966, %rd1176;
	ld.global.f32 	%f1097, [%rd1177];
	add.f32 	%f1095, %f1094, %f1097;
	// begin inline asm
	{  cvt.rn.f16.f32 %rs780, %f1095;}

	// end inline asm
	st.shared.u16 	[%r4860], %rs780;
	// begin inline asm
	{  cvt.f32.f16 %f1096, %rs780;}

	// end inline asm
	add.s32 	%r4861, %r66, %r1477;
	mul.wide.s32 	%rd1178, %r4861, 4;
	add.s64 	%rd1179, %rd3, %rd1178;
	st.global.f32 	[%rd1179], %f1096;
$L__BB5_901:
	setp.eq.s32 	%p1073, %r1478, 1;
	mov.u32 	%r6747, %r63;
	@%p1073 bra 	$L__BB5_908;
	setp.ge.s32 	%p1074, %r1475, %r2506;
	setp.ge.s32 	%p1075, %r67, %r2507;
	or.pred  	%p1076, %p1074, %p1075;
	@%p1076 bra 	$L__BB5_904;
	add.s32 	%r4862, %r1476, %r63;
	shl.b32 	%r4863, %r4862, 1;
	mov.u32 	%r4864, _ZZ14linear_forwardPfS_S_S_iiiE2Cs;
	add.s32 	%r4865, %r4864, %r4863;
	ld.shared.u16 	%rs782, [%r4865];
	// begin inline asm
	{  cvt.f32.f16 %f1098, %rs782;}

	// end inline asm
	ld.global.f32 	%f1101, [%rd7];
	add.f32 	%f1099, %f1098, %f1101;
	// begin inline asm
	{  cvt.rn.f16.f32 %rs783, %f1099;}

	// end inline asm
	st.shared.u16 	[%r4865], %rs783;
	// begin inline asm
	{  cvt.f32.f16 %f1100, %rs783;}

	// end inline asm
	add.s32 	%r4866, %r67, %r1477;
	mul.wide.s32 	%rd1180, %r4866, 4;
	add.s64 	%rd1181, %rd3, %rd1180;
	st.global.f32 	[%rd1181], %f1100;
$L__BB5_904:
	setp.eq.s32 	%p1077, %r1478, 2;
	mov.u32 	%r6747, %r68;
	@%p1077 bra 	$L__BB5_908;
	setp.ge.s32 	%p1078, %r1475, %r2506;
	setp.ge.s32 	%p1079, %r69, %r2507;
	or.pred  	%p1080, %p1078, %p1079;
	@%p1080 bra 	$L__BB5_907;
	add.s32 	%r4867, %r1476, %r68;
	shl.b32 	%r4868, %r4867, 1;
	mov.u32 	%r4869, _ZZ14linear_forwardPfS_S_S_iiiE2Cs;
	add.s32 	%r4870, %r4869, %r4868;
	ld.shared.u16 	%rs785, [%r4870];
	// begin inline asm
	{  cvt.f32.f16 %f1102, %rs785;}

	// end inline asm
	add.s64 	%rd1183, %rd7, %rd180;
	ld.global.f32 	%f1105, [%rd1183];
	add.f32 	%f1103, %f1102, %f1105;
	// begin inline asm
	{  cvt.rn.f16.f32 %rs786, %f1103;}

	// end inline asm
	st.shared.u16 	[%r4870], %rs786;
	// begin inline asm
	{  cvt.f32.f16 %f1104, %rs786;}

	// end inline asm
	add.s32 	%r4871, %r69, %r1477;
	mul.wide.s32 	%rd1184, %r4871, 4;
	add.s64 	%rd1185, %rd3, %rd1184;
	st.global.f32 	[%rd1185], %f1104;
$L__BB5_907:
	add.s32 	%r6747, %r68, %r57;
$L__BB5_908:
	setp.lt.u32 	%p1081, %r64, 3;
	@%p1081 bra 	$L__BB5_919;
	shl.b32 	%r4873, %r57, 1;
	mul.lo.s32 	%r4874, %r57, 3;
	add.s32 	%r6748, %r6747, %r2;
	add.s32 	%r6755, %r6748, %r57;
	add.s32 	%r6754, %r6755, %r1477;
	add.s32 	%r6753, %r6748, %r4873;
	add.s32 	%r6749, %r6748, %r1477;
	add.s32 	%r6752, %r6749, %r4873;
	add.s32 	%r6751, %r6748, %r4874;
	add.s32 	%r6750, %r6749, %r4874;
	mov.u32 	%r6756, _ZZ14linear_forwardPfS_S_S_iiiE2Cs;
	mul.wide.u32 	%rd1202, %r57, 16;
	mov.u64 	%rd1940, %rd1966;
	mov.u32 	%r6757, %r6747;
$L__BB5_910:
	setp.ge.s32 	%p1082, %r1475, %r2506;
	setp.ge.s32 	%p1083, %r6748, %r2507;
	or.pred  	%p1084, %p1082, %p1083;
	@%p1084 bra 	$L__BB5_912;
	mad.lo.s32 	%r4876, %r62, 1184, %r6747;
	shl.b32 	%r4877, %r56, 5;
	add.s32 	%r4878, %r4876, %r4877;
	shl.b32 	%r4879, %r4878, 1;
	add.s32 	%r4880, %r6756, %r4879;
	ld.shared.u16 	%rs788, [%r4880];
	// begin inline asm
	{  cvt.f32.f16 %f1106, %rs788;}

	// end inline asm
	add.s32 	%r4881, %r6747, %r2;
	mul.wide.u32 	%rd1186, %r4881, 4;
	add.s64 	%rd1187, %rd1940, %rd1186;
	ld.global.f32 	%f1109, [%rd1187];
	add.f32 	%f1107, %f1106, %f1109;
	// begin inline asm
	{  cvt.rn.f16.f32 %rs789, %f1107;}

	// end inline asm
	st.shared.u16 	[%r4880], %rs789;
	// begin inline asm
	{  cvt.f32.f16 %f1108, %rs789;}

	// end inline asm
	mul.wide.s32 	%rd1188, %r6749, 4;
	add.s64 	%rd1189, %rd3, %rd1188;
	st.global.f32 	[%rd1189], %f1108;
$L__BB5_912:
	setp.ge.s32 	%p1085, %r1475, %r2506;
	setp.ge.s32 	%p1086, %r6755, %r2507;
	or.pred  	%p1087, %p1085, %p1086;
	@%p1087 bra 	$L__BB5_914;
	add.s32 	%r4882, %r57, %r6747;
	mad.lo.s32 	%r4883, %r62, 1184, %r4882;
	shl.b32 	%r4884, %r56, 5;
	add.s32 	%r4885, %r4883, %r4884;
	shl.b32 	%r4886, %r4885, 1;
	add.s32 	%r4887, %r6756, %r4886;
	ld.shared.u16 	%rs791, [%r4887];
	// begin inline asm
	{  cvt.f32.f16 %f1110, %rs791;}

	// end inline asm
	add.s32 	%r4888, %r4882, %r2;
	mul.wide.u32 	%rd1190, %r4888, 4;
	add.s64 	%rd1191, %rd1940, %rd1190;
	ld.global.f32 	%f1113, [%rd1191];
	add.f32 	%f1111, %f1110, %f1113;
	// begin inline asm
	{  cvt.rn.f16.f32 %rs792, %f1111;}

	// end inline asm
	st.shared.u16 	[%r4887], %rs792;
	// begin inline asm
	{  cvt.f32.f16 %f1112, %rs792;}

	// end inline asm
	mul.wide.s32 	%rd1192, %r6754, 4;
	add.s64 	%rd1193, %rd3, %rd1192;
	st.global.f32 	[%rd1193], %f1112;
$L__BB5_914:
	setp.ge.s32 	%p1088, %r1475, %r2506;
	add.s32 	%r1500, %r6757, %r57;
	setp.ge.s32 	%p1089, %r6753, %r2507;
	or.pred  	%p1090, %p1088, %p1089;
	@%p1090 bra 	$L__BB5_916;
	mad.lo.s32 	%r4889, %r62, 1184, %r6747;
	shl.b32 	%r4890, %r56, 5;
	add.s32 	%r4891, %r4889, %r4890;
	add.s32 	%r4893, %r4891, %r4873;
	shl.b32 	%r4894, %r4893, 1;
	add.s32 	%r4895, %r6756, %r4894;
	ld.shared.u16 	%rs794, [%r4895];
	// begin inline asm
	{  cvt.f32.f16 %f1114, %rs794;}

	// end inline asm
	add.s32 	%r4896, %r6747, %r2;
	add.s32 	%r4897, %r4896, %r4873;
	mul.wide.u32 	%rd1194, %r4897, 4;
	add.s64 	%rd1195, %rd1940, %rd1194;
	ld.global.f32 	%f1117, [%rd1195];
	add.f32 	%f1115, %f1114, %f1117;
	// begin inline asm
	{  cvt.rn.f16.f32 %rs795, %f1115;}

	// end inline asm
	st.shared.u16 	[%r4895], %rs795;
	// begin inline asm
	{  cvt.f32.f16 %f1116, %rs795;}

	// end inline asm
	mul.wide.s32 	%rd1196, %r6752, 4;
	add.s64 	%rd1197, %rd3, %rd1196;
	st.global.f32 	[%rd1197], %f1116;
$L__BB5_916:
	setp.ge.s32 	%p1091, %r1475, %r2506;
	add.s32 	%r1501, %r1500, %r57;
	setp.ge.s32 	%p1092, %r6751, %r2507;
	or.pred  	%p1093, %p1091, %p1092;
	@%p1093 bra 	$L__BB5_918;
	mad.lo.s32 	%r4898, %r62, 1184, %r6747;
	shl.b32 	%r4899, %r56, 5;
	add.s32 	%r4900, %r4898, %r4899;
	add.s32 	%r4902, %r4900, %r4874;
	shl.b32 	%r4903, %r4902, 1;
	add.s32 	%r4904, %r6756, %r4903;
	ld.shared.u16 	%rs797, [%r4904];
	// begin inline asm
	{  cvt.f32.f16 %f1118, %rs797;}

	// end inline asm
	add.s32 	%r4905, %r6747, %r2;
	add.s32 	%r4906, %r4905, %r4874;
	mul.wide.u32 	%rd1198, %r4906, 4;
	add.s64 	%rd1199, %rd1940, %rd1198;
	ld.global.f32 	%f1121, [%rd1199];
	add.f32 	%f1119, %f1118, %f1121;
	// begin inline asm
	{  cvt.rn.f16.f32 %rs798, %f1119;}

	// end inline asm
	st.shared.u16 	[%r4904], %rs798;
	// begin inline asm
	{  cvt.f32.f16 %f1120, %rs798;}

	// end inline asm
	mul.wide.s32 	%rd1200, %r6750, 4;
	add.s64 	%rd1201, %rd3, %rd1200;
	st.global.f32 	[%rd1201], %f1120;
$L__BB5_918:
	add.s32 	%r4907, %r1501, %r57;
	add.s32 	%r6757, %r4907, %r57;
	shl.b32 	%r4908, %r57, 3;
	add.s32 	%r6756, %r6756, %r4908;
	shl.b32 	%r4909, %r57, 2;
	add.s32 	%r6755, %r6755, %r4909;
	add.s64 	%rd1940, %rd1940, %rd1202;
	add.s32 	%r6754, %r6754, %r4909;
	add.s32 	%r6753, %r6753, %r4909;
	add.s32 	%r6752, %r6752, %r4909;
	add.s32 	%r6751, %r6751, %r4909;
	add.s32 	%r6750, %r6750, %r4909;
	add.s32 	%r6749, %r6749, %r4909;
	add.s32 	%r6748, %r6748, %r4909;
	setp.lt.u32 	%p1094, %r6757, 32;
	@%p1094 bra 	$L__BB5_910;
$L__BB5_919:
	add.s32 	%r1512, %r1474, %r62;
	setp.gt.u32 	%p1095, %r1512, 63;
	@%p1095 bra 	$L__BB5_1516;
	setp.gt.u32 	%p1096, %r7033, 31;
	@%p1096 bra 	$L__BB5_942;
	add.s32 	%r1513, %r1512, %r1;
	shl.b32 	%r1514, %r1512, 5;
	mul.lo.s32 	%r1515, %r1513, %r2507;
	and.b32  	%r1516, %r65, 3;
	setp.eq.s32 	%p1097, %r1516, 0;
	mov.u32 	%r6758, %r7033;
	@%p1097 bra 	$L__BB5_931;
	setp.ge.s32 	%p1098, %r1513, %r2506;
	setp.ge.s32 	%p1099, %r66, %r2507;
	or.pred  	%p1100, %p1098, %p1099;
	@%p1100 bra 	$L__BB5_924;
	add.s32 	%r4912, %r1514, %r7033;
	shl.b32 	%r4913, %r4912, 1;
	mov.u32 	%r4914, _ZZ14linear_forwardPfS_S_S_iiiE2Cs;
	add.s32 	%r4915, %r4914, %r4913;
	ld.shared.u16 	%rs800, [%r4915];
	// begin inline asm
	{  cvt.f32.f16 %f1122, %rs800;}

	// end inline asm
	mul.wide.u32 	%rd1203, %r66, 4;
	add.s64 	%rd1204, %rd1966, %rd1203;
	ld.global.f32 	%f1125, [%rd1204];
	add.f32 	%f1123, %f1122, %f1125;
	// begin inline asm
	{  cvt.rn.f16.f32 %rs801, %f1123;}

	// end inline asm
	st.shared.u16 	[%r4915], %rs801;
	// begin inline asm
	{  cvt.f32.f16 %f1124, %rs801;}

	// end inline asm
	add.s32 	%r4916, %r66, %r1515;
	mul.wide.s32 	%rd1205, %r4916, 4;
	add.s64 	%rd1206, %rd3, %rd1205;
	st.global.f32 	[%rd1206], %f1124;
$L__BB5_924:
	setp.eq.s32 	%p1101, %r1516, 1;
	mov.u32 	%r6758, %r63;
	@%p1101 bra 	$L__BB5_931;
	setp.ge.s32 	%p1102, %r1513, %r2506;
	setp.ge.s32 	%p1103, %r67, %r2507;
	or.pred  	%p1104, %p1102, %p1103;
	@%p1104 bra 	$L__BB5_927;
	add.s32 	%r4917, %r1514, %r63;
	shl.b32 	%r4918, %r4917, 1;
	mov.u32 	%r4919, _ZZ14linear_forwardPfS_S_S_iiiE2Cs;
	add.s32 	%r4920, %r4919, %r4918;
	ld.shared.u16 	%rs803, [%r4920];
	// begin inline asm
	{  cvt.f32.f16 %f1126, %rs803;}

	// end inline asm
	ld.global.f32 	%f1129, [%rd7];
	add.f32 	%f1127, %f1126, %f1129;
	// begin inline asm
	{  cvt.rn.f16.f32 %rs804, %f1127;}

	// end inline asm
	st.shared.u16 	[%r4920], %rs804;
	// begin inline asm
	{  cvt.f32.f16 %f1128, %rs804;}

	// end inline asm
	add.s32 	%r4921, %r67, %r1515;
	mul.wide.s32 	%rd1207, %r4921, 4;
	add.s64 	%rd1208, %rd3, %rd1207;
	st.global.f32 	[%rd1208], %f1128;
$L__BB5_927:
	setp.eq.s32 	%p1105, %r1516, 2;
	mov.u32 	%r6758, %r68;
	@%p1105 bra 	$L__BB5_931;
	setp.ge.s32 	%p1106, %r1513, %r2506;
	setp.ge.s32 	%p1107, %r69, %r2507;
	or.pred  	%p1108, %p1106, %p1107;
	@%p1108 bra 	$L__BB5_930;
	add.s32 	%r4922, %r1514, %r68;
	shl.b32 	%r4923, %r4922, 1;
	mov.u32 	%r4924, _ZZ14linear_forwardPfS_S_S_iiiE2Cs;
	add.s32 	%r4925, %r4924, %r4923;
	ld.shared.u16 	%rs806, [%r4925];
	// begin inline asm
	{  cvt.f32.f16 %f1130, %rs806;}

	// end inline asm
	add.s64 	%rd1210, %rd7, %rd180;
	ld.global.f32 	%f1133, [%rd1210];
	add.f32 	%f1131, %f1130, %f1133;
	// begin inline asm
	{  cvt.rn.f16.f32 %rs807, %f1131;}

	// end inline asm
	st.shared.u16 	[%r4925], %rs807;
	// begin inline asm
	{  cvt.f32.f16 %f1132, %rs807;}

	// end inline asm
	add.s32 	%r4926, %r69, %r1515;
	mul.wide.s32 	%rd1211, %r4926, 4;
	add.s64 	%rd1212, %rd3, %rd1211;
	st.global.f32 	[%rd1212], %f1132;
$L__BB5_930:
	add.s32 	%r6758, %r68, %r57;
$L__BB5_931:
	setp.lt.u32 	%p1109, %r64, 3;
	@%p1109 bra 	$L__BB5_942;
	shl.b32 	%r4928, %r57, 1;
	mul.lo.s32 	%r4929, %r57, 3;
	add.s32 	%r6759, %r6758, %r2;
	add.s32 	%r6766, %r6759, %r57;
	add.s32 	%r6765, %r6766, %r1515;
	add.s32 	%r6764, %r6759, %r4928;
	add.s32 	%r6760, %r6759, %r1515;
	add.s32 	%r6763, %r6760, %r4928;
	add.s32 	%r6762, %r6759, %r4929;
	add.s32 	%r6761, %r6760, %r4929;
	mov.u32 	%r6767, _ZZ14linear_forwardPfS_S_S_iiiE2Cs;
	mul.wide.u32 	%rd1229, %r57, 16;
	mov.u64 	%rd1941, %rd1966;
	mov.u32 	%r6768, %r6758;
$L__BB5_933:
	setp.ge.s32 	%p1110, %r1513, %r2506;
	setp.ge.s32 	%p1111, %r6759, %r2507;
	or.pred  	%p1112, %p1110, %p1111;
	@%p1112 bra 	$L__BB5_935;
	mad.lo.s32 	%r4931, %r62, 1216, %r6758;
	shl.b32 	%r4932, %r56, 5;
	add.s32 	%r4933, %r4931, %r4932;
	shl.b32 	%r4934, %r4933, 1;
	add.s32 	%r4935, %r6767, %r4934;
	ld.shared.u16 	%rs809, [%r4935];
	// begin inline asm
	{  cvt.f32.f16 %f1134, %rs809;}

	// end inline asm
	add.s32 	%r4936, %r6758, %r2;
	mul.wide.u32 	%rd1213, %r4936, 4;
	add.s64 	%rd1214, %rd1941, %rd1213;
	ld.global.f32 	%f1137, [%rd1214];
	add.f32 	%f1135, %f1134, %f1137;
	// begin inline asm
	{  cvt.rn.f16.f32 %rs810, %f1135;}

	// end inline asm
	st.shared.u16 	[%r4935], %rs810;
	// begin inline asm
	{  cvt.f32.f16 %f1136, %rs810;}

	// end inline asm
	mul.wide.s32 	%rd1215, %r6760, 4;
	add.s64 	%rd1216, %rd3, %rd1215;
	st.global.f32 	[%rd1216], %f1136;
$L__BB5_935:
	setp.ge.s32 	%p1113, %r1513, %r2506;
	setp.ge.s32 	%p1114, %r6766, %r2507;
	or.pred  	%p1115, %p1113, %p1114;
	@%p1115 bra 	$L__BB5_937;
	add.s32 	%r4937, %r57, %r6758;
	mad.lo.s32 	%r4938, %r62, 1216, %r4937;
	shl.b32 	%r4939, %r56, 5;
	add.s32 	%r4940, %r4938, %r4939;
	shl.b32 	%r4941, %r4940, 1;
	add.s32 	%r4942, %r6767, %r4941;
	ld.shared.u16 	%rs812, [%r4942];
	// begin inline asm
	{  cvt.f32.f16 %f1138, %rs812;}

	// end inline asm
	add.s32 	%r4943, %r4937, %r2;
	mul.wide.u32 	%rd1217, %r4943, 4;
	add.s64 	%rd1218, %rd1941, %rd1217;
	ld.global.f32 	%f1141, [%rd1218];
	add.f32 	%f1139, %f1138, %f1141;
	// begin inline asm
	{  cvt.rn.f16.f32 %rs813, %f1139;}

	// end inline asm
	st.shared.u16 	[%r4942], %rs813;
	// begin inline asm
	{  cvt.f32.f16 %f1140, %rs813;}

	// end inline asm
	mul.wide.s32 	%rd1219, %r6765, 4;
	add.s64 	%rd1220, %rd3, %rd1219;
	st.global.f32 	[%rd1220], %f1140;
$L__BB5_937:
	setp.ge.s32 	%p1116, %r1513, %r2506;
	add.s32 	%r1538, %r6768, %r57;
	setp.ge.s32 	%p1117, %r6764, %r2507;
	or.pred  	%p1118, %p1116, %p1117;
	@%p1118 bra 	$L__BB5_939;
	mad.lo.s32 	%r4944, %r62, 1216, %r6758;
	shl.b32 	%r4945, %r56, 5;
	add.s32 	%r4946, %r4944, %r4945;
	add.s32 	%r4948, %r4946, %r4928;
	shl.b32 	%r4949, %r4948, 1;
	add.s32 	%r4950, %r6767, %r4949;
	ld.shared.u16 	%rs815, [%r4950];
	// begin inline asm
	{  cvt.f32.f16 %f1142, %rs815;}

	// end inline asm
	add.s32 	%r4951, %r6758, %r2;
	add.s32 	%r4952, %r4951, %r4928;
	mul.wide.u32 	%rd1221, %r4952, 4;
	add.s64 	%rd1222, %rd1941, %rd1221;
	ld.global.f32 	%f1145, [%rd1222];
	add.f32 	%f1143, %f1142, %f1145;
	// begin inline asm
	{  cvt.rn.f16.f32 %rs816, %f1143;}

	// end inline asm
	st.shared.u16 	[%r4950], %rs816;
	// begin inline asm
	{  cvt.f32.f16 %f1144, %rs816;}

	// end inline asm
	mul.wide.s32 	%rd1223, %r6763, 4;
	add.s64 	%rd1224, %rd3, %rd1223;
	st.global.f32 	[%rd1224], %f1144;
$L__BB5_939:
	setp.ge.s32 	%p1119, %r1513, %r2506;
	add.s32 	%r1539, %r1538, %r57;
	setp.ge.s32 	%p1120, %r6762, %r2507;
	or.pred  	%p1121, %p1119, %p1120;
	@%p1121 bra 	$L__BB5_941;
	mad.lo.s32 	%r4953, %r62, 1216, %r6758;
	shl.b32 	%r4954, %r56, 5;
	add.s32 	%r4955, %r4953, %r4954;
	add.s32 	%r4957, %r4955, %r4929;
	shl.b32 	%r4958, %r4957, 1;
	add.s32 	%r4959, %r6767, %r4958;
	ld.shared.u16 	%rs818, [%r4959];
	// begin inline asm
	{  cvt.f32.f16 %f1146, %rs818;}

	// end inline asm
	add.s32 	%r4960, %r6758, %r2;
	add.s32 	%r4961, %r4960, %r4929;
	mul.wide.u32 	%rd1225, %r4961, 4;
	add.s64 	%rd1226, %rd1941, %rd1225;
	ld.global.f32 	%f1149, [%rd1226];
	add.f32 	%f1147, %f1146, %f1149;
	// begin inline asm
	{  cvt.rn.f16.f32 %rs819, %f1147;}

	// end inline asm
	st.shared.u16 	[%r4959], %rs819;
	// begin inline asm
	{  cvt.f32.f16 %f1148, %rs819;}

	// end inline asm
	mul.wide.s32 	%rd1227, %r6761, 4;
	add.s64 	%rd1228, %rd3, %rd1227;
	st.global.f32 	[%rd1228], %f1148;
$L__BB5_941:
	add.s32 	%r4962, %r1539, %r57;
	add.s32 	%r6768, %r4962, %r57;
	shl.b32 	%r4963, %r57, 3;
	add.s32 	%r6767, %r6767, %r4963;
	shl.b32 	%r4964, %r57, 2;
	add.s32 	%r6766, %r6766, %r4964;
	add.s64 	%rd1941, %rd1941, %rd1229;
	add.s32 	%r6765, %r6765, %r4964;
	add.s32 	%r6764, %r6764, %r4964;
	add.s32 	%r6763, %r6763, %r4964;
	add.s32 	%r6762, %r6762, %r4964;
	add.s32 	%r6761, %r6761, %r4964;
	add.s32 	%r6760, %r6760, %r4964;
	add.s32 	%r6759, %r6759, %r4964;
	setp.lt.u32 	%p1122, %r6768, 32;
	@%p1122 bra 	$L__BB5_933;
$L__BB5_942:
	add.s32 	%r1550, %r1512, %r62;
	setp.gt.u32 	%p1123, %r1550, 63;
	@%p1123 bra 	$L__BB5_1516;
	setp.gt.u32 	%p1124, %r7033, 31;
	@%p1124 bra 	$L__BB5_965;
	add.s32 	%r1551, %r1550, %r1;
	shl.b32 	%r1552, %r1550, 5;
	mul.lo.s32 	%r1553, %r1551, %r2507;
	and.b32  	%r1554, %r65, 3;
	setp.eq.s32 	%p1125, %r1554, 0;
	mov.u32 	%r6769, %r7033;
	@%p1125 bra 	$L__BB5_954;
	setp.ge.s32 	%p1126, %r1551, %r2506;
	setp.ge.s32 	%p1127, %r66, %r2507;
	or.pred  	%p1128, %p1126, %p1127;
	@%p1128 bra 	$L__BB5_947;
	add.s32 	%r4967, %r1552, %r7033;
	shl.b32 	%r4968, %r4967, 1;
	mov.u32 	%r4969, _ZZ14linear_forwardPfS_S_S_iiiE2Cs;
	add.s32 	%r4970, %r4969, %r4968;
	ld.shared.u16 	%rs821, [%r4970];
	// begin inline asm
	{  cvt.f32.f16 %f1150, %rs821;}

	// end inline asm
	mul.wide.u32 	%rd1230, %r66, 4;
	add.s64 	%rd1231, %rd1966, %rd1230;
	ld.global.f32 	%f1153, [%rd1231];
	add.f32 	%f1151, %f1150, %f1153;
	// begin inline asm
	{  cvt.rn.f16.f32 %rs822, %f1151;}

	// end inline asm
	st.shared.u16 	[%r4970], %rs822;
	// begin inline asm
	{  cvt.f32.f16 %f1152, %rs822;}

	// end inline asm
	add.s32 	%r4971, %r66, %r1553;
	mul.wide.s32 	%rd1232, %r4971, 4;
	add.s64 	%rd1233, %rd3, %rd1232;
	st.global.f32 	[%rd1233], %f1152;
$L__BB5_947:
	setp.eq.s32 	%p1129, %r1554, 1;
	mov.u32 	%r6769, %r63;
	@%p1129 bra 	$L__BB5_954;
	setp.ge.s32 	%p1130, %r1551, %r2506;
	setp.ge.s32 	%p1131, %r67, %r2507;
	or.pred  	%p1132, %p1130, %p1131;
	@%p1132 bra 	$L__BB5_950;
	add.s32 	%r4972, %r1552, %r63;
	shl.b32 	%r4973, %r4972, 1;
	mov.u32 	%r4974, _ZZ14linear_forwardPfS_S_S_iiiE2Cs;
	add.s32 	%r4975, %r4974, %r4973;
	ld.shared.u16 	%rs824, [%r4975];
	// begin inline asm
	{  cvt.f32.f16 %f1154, %rs824;}

	// end inline asm
	ld.global.f32 	%f1157, [%rd7];
	add.f32 	%f1155, %f1154, %f1157;
	// begin inline asm
	{  cvt.rn.f16.f32 %rs825, %f1155;}

	// end inline asm
	st.shared.u16 	[%r4975], %rs825;
	// begin inline asm
	{  cvt.f32.f16 %f1156, %rs825;}

	// end inline asm
	add.s32 	%r4976, %r67, %r1553;
	mul.wide.s32 	%rd1234, %r4976, 4;
	add.s64 	%rd1235, %rd3, %rd1234;
	st.global.f32 	[%rd1235], %f1156;
$L__BB5_950:
	setp.eq.s32 	%p1133, %r1554, 2;
	mov.u32 	%r6769, %r68;
	@%p1133 bra 	$L__BB5_954;
	setp.ge.s32 	%p1134, %r1551, %r2506;
	setp.ge.s32 	%p1135, %r69, %r2507;
	or.pred  	%p1136, %p1134, %p1135;
	@%p1136 bra 	$L__BB5_953;
	add.s32 	%r4977, %r1552, %r68;
	shl.b32 	%r4978, %r4977, 1;
	mov.u32 	%r4979, _ZZ14linear_forwardPfS_S_S_iiiE2Cs;
	add.s32 	%r4980, %r4979, %r4978;
	ld.shared.u16 	%rs827, [%r4980];
	// begin inline asm
	{  cvt.f32.f16 %f1158, %rs827;}

	// end inline asm
	add.s64 	%rd1237, %rd7, %rd180;
	ld.global.f32 	%f1161, [%rd1237];
	add.f32 	%f1159, %f1158, %f1161;
	// begin inline asm
	{  cvt.rn.f16.f32 %rs828, %f1159;}

	// end inline asm
	st.shared.u16 	[%r4980], %rs828;
	// begin inline asm
	{  cvt.f32.f16 %f1160, %rs828;}

	// end inline asm
	add.s32 	%r4981, %r69, %r1553;
	mul.wide.s32 	%rd1238, %r4981, 4;
	add.s64 	%rd1239, %rd3, %rd1238;
	st.global.f32 	[%rd1239], %f1160;
$L__BB5_953:
	add.s32 	%r6769, %r68, %r57;
$L__BB5_954:
	setp.lt.u32 	%p1137, %r64, 3;
	@%p1137 bra 	$L__BB5_965;
	shl.b32 	%r4983, %r57, 1;
	mul.lo.s32 	%r4984, %r57, 3;
	add.s32 	%r6770, %r6769, %r2;
	add.s32 	%r6777, %r6770, %r57;
	add.s32 	%r6776, %r6777, %r1553;
	add.s32 	%r6775, %r6770, %r4983;
	add.s32 	%r6771, %r6770, %r1553;
	add.s32 	%r6774, %r6771, %r4983;
	add.s32 	%r6773, %r6770, %r4984;
	add.s32 	%r6772, %r6771, %r4984;
	mov.u32 	%r6778, _ZZ14linear_forwardPfS_S_S_iiiE2Cs;
	mul.wide.u32 	%rd1256, %r57, 16;
	mov.u64 	%rd1942, %rd1966;
	mov.u32 	%r6779, %r6769;
$L__BB5_956:
	setp.ge.s32 	%p1138, %r1551, %r2506;
	setp.ge.s32 	%p1139, %r6770, %r2507;
	or.pred  	%p1140, %p1138, %p1139;
	@%p1140 bra 	$L__BB5_958;
	mad.lo.s32 	%r4986, %r62, 1248, %r6769;
	shl.b32 	%r4987, %r56, 5;
	add.s32 	%r4988, %r4986, %r4987;
	shl.b32 	%r4989, %r4988, 1;
	add.s32 	%r4990, %r6778, %r4989;
	ld.shared.u16 	%rs830, [%r4990];
	// begin inline asm
	{  cvt.f32.f16 %f1162, %rs830;}

	// end inline asm
	add.s32 	%r4991, %r6769, %r2;
	mul.wide.u32 	%rd1240, %r4991, 4;
	add.s64 	%rd1241, %rd1942, %rd1240;
	ld.global.f32 	%f1165, [%rd1241];
	add.f32 	%f1163, %f1162, %f1165;
	// begin inline asm
	{  cvt.rn.f16.f32 %rs831, %f1163;}

	// end inline asm
	st.shared.u16 	[%r4990], %rs831;
	// begin inline asm
	{  cvt.f32.f16 %f1164, %rs831;}

	// end inline asm
	mul.wide.s32 	%rd1242, %r6771, 4;
	add.s64 	%rd1243, %rd3, %rd1242;
	st.global.f32 	[%rd1243], %f1164;
$L__BB5_958:
	setp.ge.s32 	%p1141, %r1551, %r2506;
	setp.ge.s32 	%p1142, %r6777, %r2507;
	or.pred  	%p1143, %p1141, %p1142;
	@%p1143 bra 	$L__BB5_960;
	add.s32 	%r4992, %r57, %r6769;
	mad.lo.s32 	%r4993, %r62, 1248, %r4992;
	shl.b32 	%r4994, %r56, 5;
	add.s32 	%r4995, %r4993, %r4994;
	shl.b32 	%r4996, %r4995, 1;
	add.s32 	%r4997, %r6778, %r4996;
	ld.shared.u16 	%rs833, [%r4997];
	// begin inline asm
	{  cvt.f32.f16 %f1166, %rs833;}

	// end inline asm
	add.s32 	%r4998, %r4992, %r2;
	mul.wide.u32 	%rd1244, %r4998, 4;
	add.s64 	%rd1245, %rd1942, %rd1244;
	ld.global.f32 	%f1169, [%rd1245];
	add.f32 	%f1167, %f1166, %f1169;
	// begin inline asm
	{  cvt.rn.f16.f32 %rs834, %f1167;}

	// end inline asm
	st.shared.u16 	[%r4997], %rs834;
	// begin inline asm
	{  cvt.f32.f16 %f1168, %rs834;}

	// end inline asm
	mul.wide.s32 	%rd1246, %r6776, 4;
	add.s64 	%rd1247, %rd3, %rd1246;
	st.global.f32 	[%rd1247], %f1168;
$L__BB5_960:
	setp.ge.s32 	%p1144, %r1551, %r2506;
	add.s32 	%r1576, %r6779, %r57;
	setp.ge.s32 	%p1145, %r6775, %r2507;
	or.pred  	%p1146, %p1144, %p1145;
	@%p1146 bra 	$L__BB5_962;
	mad.lo.s32 	%r4999, %r62, 1248, %r6769;
	shl.b32 	%r5000, %r56, 5;
	add.s32 	%r5001, %r4999, %r5000;
	add.s32 	%r5003, %r5001, %r4983;
	shl.b32 	%r5004, %r5003, 1;
	add.s32 	%r5005, %r6778, %r5004;
	ld.shared.u16 	%rs836, [%r5005];
	// begin inline asm
	{  cvt.f32.f16 %f1170, %rs836;}

	// end inline asm
	add.s32 	%r5006, %r6769, %r2;
	add.s32 	%r5007, %r5006, %r4983;
	mul.wide.u32 	%rd1248, %r5007, 4;
	add.s64 	%rd1249, %rd1942, %rd1248;
	ld.global.f32 	%f1173, [%rd1249];
	add.f32 	%f1171, %f1170, %f1173;
	// begin inline asm
	{  cvt.rn.f16.f32 %rs837, %f1171;}

	// end inline asm
	st.shared.u16 	[%r5005], %rs837;
	// begin inline asm
	{  cvt.f32.f16 %f1172, %rs837;}

	// end inline asm
	mul.wide.s32 	%rd1250, %r6774, 4;
	add.s64 	%rd1251, %rd3, %rd1250;
	st.global.f32 	[%rd1251], %f1172;
$L__BB5_962:
	setp.ge.s32 	%p1147, %r1551, %r2506;
	add.s32 	%r1577, %r1576, %r57;
	setp.ge.s32 	%p1148, %r6773, %r2507;
	or.pred  	%p1149, %p1147, %p1148;
	@%p1149 bra 	$L__BB5_964;
	mad.lo.s32 	%r5008, %r62, 1248, %r6769;
	shl.b32 	%r5009, %r56, 5;
	add.s32 	%r5010, %r5008, %r5009;
	add.s32 	%r5012, %r5010, %r4984;
	shl.b32 	%r5013, %r5012, 1;
	add.s32 	%r5014, %r6778, %r5013;
	ld.shared.u16 	%rs839, [%r5014];
	// begin inline asm
	{  cvt.f32.f16 %f1174, %rs839;}

	// end inline asm
	add.s32 	%r5015, %r6769, %r2;
	add.s32 	%r5016, %r5015, %r4984;
	mul.wide.u32 	%rd1252, %r5016, 4;
	add.s64 	%rd1253, %rd1942, %rd1252;
	ld.global.f32 	%f1177, [%rd1253];
	add.f32 	%f1175, %f1174, %f1177;
	// begin inline asm
	{  cvt.rn.f16.f32 %rs840, %f1175;}

	// end inline asm
	st.shared.u16 	[%r5014], %rs840;
	// begin inline asm
	{  cvt.f32.f16 %f1176, %rs840;}

	// end inline asm
	mul.wide.s32 	%rd1254, %r6772, 4;
	add.s64 	%rd1255, %rd3, %rd1254;
	st.global.f32 	[%rd1255], %f1176;
$L__BB5_964:
	add.s32 	%r5017, %r1577, %r57;
	add.s32 	%r6779, %r5017, %r57;
	shl.b32 	%r5018, %r57, 3;
	add.s32 	%r6778, %r6778, %r5018;
	shl.b32 	%r5019, %r57, 2;
	add.s32 	%r6777, %r6777, %r5019;
	add.s64 	%rd1942, %rd1942, %rd1256;
	add.s32 	%r6776, %r6776, %r5019;
	add.s32 	%r6775, %r6775, %r5019;
	add.s32 	%r6774, %r6774, %r5019;
	add.s32 	%r6773, %r6773, %r5019;
	add.s32 	%r6772, %r6772, %r5019;
	add.s32 	%r6771, %r6771, %r5019;
	add.s32 	%r6770, %r6770, %r5019;
	setp.lt.u32 	%p1150, %r6779, 32;
	@%p1150 bra 	$L__BB5_956;
$L__BB5_965:
	add.s32 	%r1588, %r1550, %r62;
	setp.gt.u32 	%p1151, %r1588, 63;
	@%p1151 bra 	$L__BB5_1516;
	setp.gt.u32 	%p1152, %r7033, 31;
	@%p1152 bra 	$L__BB5_988;
	add.s32 	%r1589, %r1588, %r1;
	shl.b32 	%r1590, %r1588, 5;
	mul.lo.s32 	%r1591, %r1589, %r2507;
	and.b32  	%r1592, %r65, 3;
	setp.eq.s32 	%p1153, %r1592, 0;
	mov.u32 	%r6780, %r7033;
	@%p1153 bra 	$L__BB5_977;
	setp.ge.s32 	%p1154, %r1589, %r2506;
	setp.ge.s32 	%p1155, %r66, %r2507;
	or.pred  	%p1156, %p1154, %p1155;
	@%p1156 bra 	$L__BB5_970;
	add.s32 	%r5022, %r1590, %r7033;
	shl.b32 	%r5023, %r5022, 1;
	mov.u32 	%r5024, _ZZ14linear_forwardPfS_S_S_iiiE2Cs;
	add.s32 	%r5025, %r5024, %r5023;
	ld.shared.u16 	%rs842, [%r5025];
	// begin inline asm
	{  cvt.f32.f16 %f1178, %rs842;}

	// end inline asm
	mul.wide.u32 	%rd1257, %r66, 4;
	add.s64 	%rd1258, %rd1966, %rd1257;
	ld.global.f32 	%f1181, [%rd1258];
	add.f32 	%f1179, %f1178, %f1181;
	// begin inline asm
	{  cvt.rn.f16.f32 %rs843, %f1179;}

	// end inline asm
	st.shared.u16 	[%r5025], %rs843;
	// begin inline asm
	{  cvt.f32.f16 %f1180, %rs843;}

	// end inline asm
	add.s32 	%r5026, %r66, %r1591;
	mul.wide.s32 	%rd1259, %r5026, 4;
	add.s64 	%rd1260, %rd3, %rd1259;
	st.global.f32 	[%rd1260], %f1180;
$L__BB5_970:
	setp.eq.s32 	%p1157, %r1592, 1;
	mov.u32 	%r6780, %r63;
	@%p1157 bra 	$L__BB5_977;
	setp.ge.s32 	%p1158, %r1589, %r2506;
	setp.ge.s32 	%p1159, %r67, %r2507;
	or.pred  	%p1160, %p1158, %p1159;
	@%p1160 bra 	$L__BB5_973;
	add.s32 	%r5027, %r1590, %r63;
	shl.b32 	%r5028, %r5027, 1;
	mov.u32 	%r5029, _ZZ14linear_forwardPfS_S_S_iiiE2Cs;
	add.s32 	%r5030, %r5029, %r5028;
	ld.shared.u16 	%rs845, [%r5030];
	// begin inline asm
	{  cvt.f32.f16 %f1182, %rs845;}

	// end inline asm
	ld.global.f32 	%f1185, [%rd7];
	add.f32 	%f1183, %f1182, %f1185;
	// begin inline asm
	{  cvt.rn.f16.f32 %rs846, %f1183;}

	// end inline asm
	st.shared.u16 	[%r5030], %rs846;
	// begin inline asm
	{  cvt.f32.f16 %f1184, %rs846;}

	// end inline asm
	add.s32 	%r5031, %r67, %r1591;
	mul.wide.s32 	%rd1261, %r5031, 4;
	add.s64 	%rd1262, %rd3, %rd1261;
	st.global.f32 	[%rd1262], %f1184;
$L__BB5_973:
	setp.eq.s32 	%p1161, %r1592, 2;
	mov.u32 	%r6780, %r68;
	@%p1161 bra 	$L__BB5_977;
	setp.ge.s32 	%p1162, %r1589, %r2506;
	setp.ge.s32 	%p1163, %r69, %r2507;
	or.pred  	%p1164, %p1162, %p1163;
	@%p1164 bra 	$L__BB5_976;
	add.s32 	%r5032, %r1590, %r68;
	shl.b32 	%r5033, %r5032, 1;
	mov.u32 	%r5034, _ZZ14linear_forwardPfS_S_S_iiiE2Cs;
	add.s32 	%r5035, %r5034, %r5033;
	ld.shared.u16 	%rs848, [%r5035];
	// begin inline asm
	{  cvt.f32.f16 %f1186, %rs848;}

	// end inline asm
	add.s64 	%rd1264, %rd7, %rd180;
	ld.global.f32 	%f1189, [%rd1264];
	add.f32 	%f1187, %f1186, %f1189;
	// begin inline asm
	{  cvt.rn.f16.f32 %rs849, %f1187;}

	// end inline asm
	st.shared.u16 	[%r5035], %rs849;
	// begin inline asm
	{  cvt.f32.f16 %f1188, %rs849;}

	// end inline asm
	add.s32 	%r5036, %r69, %r1591;
	mul.wide.s32 	%rd1265, %r5036, 4;
	add.s64 	%rd1266, %rd3, %rd1265;
	st.global.f32 	[%rd1266], %f1188;
$L__BB5_976:
	add.s32 	%r6780, %r68, %r57;
$L__BB5_977:
	setp.lt.u32 	%p1165, %r64, 3;
	@%p1165 bra 	$L__BB5_988;
	shl.b32 	%r5038, %r57, 1;
	mul.lo.s32 	%r5039, %r57, 3;
	add.s32 	%r6781, %r6780, %r2;
	add.s32 	%r6788, %r6781, %r57;
	add.s32 	%r6787, %r6788, %r1591;
	add.s32 	%r6786, %r6781, %r5038;
	add.s32 	%r6782, %r6781, %r1591;
	add.s32 	%r6785, %r6782, %r5038;
	add.s32 	%r6784, %r6781, %r5039;
	add.s32 	%r6783, %r6782, %r5039;
	mov.u32 	%r6789, _ZZ14linear_forwardPfS_S_S_iiiE2Cs;
	mul.wide.u32 	%rd1283, %r57, 16;
	mov.u64 	%rd1943, %rd1966;
	mov.u32 	%r6790, %r6780;
$L__BB5_979:
	setp.ge.s32 	%p1166, %r1589, %r2506;
	setp.ge.s32 	%p1167, %r6781, %r2507;
	or.pred  	%p1168, %p1166, %p1167;
	@%p1168 bra 	$L__BB5_981;
	mad.lo.s32 	%r5041, %r62, 1280, %r6780;
	shl.b32 	%r5042, %r56, 5;
	add.s32 	%r5043, %r5041, %r5042;
	shl.b32 	%r5044, %r5043, 1;
	add.s32 	%r5045, %r6789, %r5044;
	ld.shared.u16 	%rs851, [%r5045];
	// begin inline asm
	{  cvt.f32.f16 %f1190, %rs851;}

	// end inline asm
	add.s32 	%r5046, %r6780, %r2;
	mul.wide.u32 	%rd1267, %r5046, 4;
	add.s64 	%rd1268, %rd1943, %rd1267;
	ld.global.f32 	%f1193, [%rd1268];
	add.f32 	%f1191, %f1190, %f1193;
	// begin inline asm
	{  cvt.rn.f16.f32 %rs852, %f1191;}

	// end inline asm
	st.shared.u16 	[%r5045], %rs852;
	// begin inline asm
	{  cvt.f32.f16 %f1192, %rs852;}

	// end inline asm
	mul.wide.s32 	%rd1269, %r6782, 4;
	add.s64 	%rd1270, %rd3, %rd1269;
	st.global.f32 	[%rd1270], %f1192;
$L__BB5_981:
	setp.ge.s32 	%p1169, %r1589, %r2506;
	setp.ge.s32 	%p1170, %r6788, %r2507;
	or.pred  	%p1171, %p1169, %p1170;
	@%p1171 bra 	$L__BB5_983;
	add.s32 	%r5047, %r57, %r6780;
	mad.lo.s32 	%r5048, %r62, 1280, %r5047;
	shl.b32 	%r5049, %r56, 5;
	add.s32 	%r5050, %r5048, %r5049;
	shl.b32 	%r5051, %r5050, 1;
	add.s32 	%r5052, %r6789, %r5051;
	ld.shared.u16 	%rs854, [%r5052];
	// begin inline asm
	{  cvt.f32.f16 %f1194, %rs854;}

	// end inline asm
	add.s32 	%r5053, %r5047, %r2;
	mul.wide.u32 	%rd1271, %r5053, 4;
	add.s64 	%rd1272, %rd1943, %rd1271;
	ld.global.f32 	%f1197, [%rd1272];
	add.f32 	%f1195, %f1194, %f1197;
	// begin inline asm
	{  cvt.rn.f16.f32 %rs855, %f1195;}

	// end inline asm
	st.shared.u16 	[%r5052], %rs855;
	// begin inline asm
	{  cvt.f32.f16 %f1196, %rs855;}

	// end inline asm
	mul.wide.s32 	%rd1273, %r6787, 4;
	add.s64 	%rd1274, %rd3, %rd1273;
	st.global.f32 	[%rd1274], %f1196;
$L__BB5_983:
	setp.ge.s32 	%p1172, %r1589, %r2506;
	add.s32 	%r1614, %r6790, %r57;
	setp.ge.s32 	%p1173, %r6786, %r2507;
	or.pred  	%p1174, %p1172, %p1173;
	@%p1174 bra 	$L__BB5_985;
	mad.lo.s32 	%r5054, %r62, 1280, %r6780;
	shl.b32 	%r5055, %r56, 5;
	add.s32 	%r5056, %r5054, %r5055;
	add.s32 	%r5058, %r5056, %r5038;
	shl.b32 	%r5059, %r5058, 1;
	add.s32 	%r5060, %r6789, %r5059;
	ld.shared.u16 	%rs857, [%r5060];
	// begin inline asm
	{  cvt.f32.f16 %f1198, %rs857;}

	// end inline asm
	add.s32 	%r5061, %r6780, %r2;
	add.s32 	%r5062, %r5061, %r5038;
	mul.wide.u32 	%rd1275, %r5062, 4;
	add.s64 	%rd1276, %rd1943, %rd1275;
	ld.global.f32 	%f1201, [%rd1276];
	add.f32 	%f1199, %f1198, %f1201;
	// begin inline asm
	{  cvt.rn.f16.f32 %rs858, %f1199;}

	// end inline asm
	st.shared.u16 	[%r5060], %rs858;
	// begin inline asm
	{  cvt.f32.f16 %f1200, %rs858;}

	// end inline asm
	mul.wide.s32 	%rd1277, %r6785, 4;
	add.s64 	%rd1278, %rd3, %rd1277;
	st.global.f32 	[%rd1278], %f1200;
$L__BB5_985:
	setp.ge.s32 	%p1175, %r1589, %r2506;
	add.s32 	%r1615, %r1614, %r57;
	setp.ge.s32 	%p1176, %r6784, %r2507;
	or.pred  	%p1177, %p1175, %p1176;
	@%p1177 bra 	$L__BB5_987;
	mad.lo.s32 	%r5063, %r62, 1280, %r6780;
	shl.b32 	%r5064, %r56, 5;
	add.s32 	%r5065, %r5063, %r5064;
	add.s32 	%r5067, %r5065, %r5039;
	shl.b32 	%r5068, %r5067, 1;
	add.s32 	%r5069, %r6789, %r5068;
	ld.shared.u16 	%rs860, [%r5069];
	// begin inline asm
	{  cvt.f32.f16 %f1202, %rs860;}

	// end inline asm
	add.s32 	%r5070, %r6780, %r2;
	add.s32 	%r5071, %r5070, %r5039;
	mul.wide.u32 	%rd1279, %r5071, 4;
	add.s64 	%rd1280, %rd1943, %rd1279;
	ld.global.f32 	%f1205, [%rd1280];
	add.f32 	%f1203, %f1202, %f1205;
	// begin inline asm
	{  cvt.rn.f16.f32 %rs861, %f1203;}

	// end inline asm
	st.shared.u16 	[%r5069], %rs861;
	// begin inline asm
	{  cvt.f32.f16 %f1204, %rs861;}

	// end inline asm
	mul.wide.s32 	%rd1281, %r6783, 4;
	add.s64 	%rd1282, %rd3, %rd1281;
	st.global.f32 	[%rd1282], %f1204;
$L__BB5_987:
	add.s32 	%r5072, %r1615, %r57;
	add.s32 	%r6790, %r5072, %r57;
	shl.b32 	%r5073, %r57, 3;
	add.s32 	%r6789, %r6789, %r5073;
	shl.b32 	%r5074, %r57, 2;
	add.s32 	%r6788, %r6788, %r5074;
	add.s64 	%rd1943, %rd1943, %rd1283;
	add.s32 	%r6787, %r6787, %r5074;
	add.s32 	%r6786, %r6786, %r5074;
	add.s32 	%r6785, %r6785, %r5074;
	add.s32 	%r6784, %r6784, %r5074;
	add.s32 	%r6783, %r6783, %r5074;
	add.s32 	%r6782, %r6782, %r5074;
	add.s32 	%r6781, %r6781, %r5074;
	setp.lt.u32 	%p1178, %r6790, 32;
	@%p1178 bra 	$L__BB5_979;
$L__BB5_988:
	add.s32 	%r1626, %r1588, %r62;
	setp.gt.u32 	%p1179, %r1626, 63;
	@%p1179 bra 	$L__BB5_1516;
	setp.gt.u32 	%p1180, %r7033, 31;
	@%p1180 bra 	$L__BB5_1011;
	add.s32 	%r1627, %r1626, %r1;
	shl.b32 	%r1628, %r1626, 5;
	mul.lo.s32 	%r1629, %r1627, %r2507;
	and.b32  	%r1630, %r65, 3;
	setp.eq.s32 	%p1181, %r1630, 0;
	mov.u32 	%r6791, %r7033;
	@%p1181 bra 	$L__BB5_1000;
	setp.ge.s32 	%p1182, %r1627, %r2506;
	setp.ge.s32 	%p1183, %r66, %r2507;
	or.pred  	%p1184, %p1182, %p1183;
	@%p1184 bra 	$L__BB5_993;
	add.s32 	%r5077, %r1628, %r7033;
	shl.b32 	%r5078, %r5077, 1;
	mov.u32 	%r5079, _ZZ14linear_forwardPfS_S_S_iiiE2Cs;
	add.s32 	%r5080, %r5079, %r5078;
	ld.shared.u16 	%rs863, [%r5080];
	// begin inline asm
	{  cvt.f32.f16 %f1206, %rs863;}

	// end inline asm
	mul.wide.u32 	%rd1284, %r66, 4;
	add.s64 	%rd1285, %rd1966, %rd1284;
	ld.global.f32 	%f1209, [%rd1285];
	add.f32 	%f1207, %f1206, %f1209;
	// begin inline asm
	{  cvt.rn.f16.f32 %rs864, %f1207;}

	// end inline asm
	st.shared.u16 	[%r5080], %rs864;
	// begin inline asm
	{  cvt.f32.f16 %f1208, %rs864;}

	// end inline asm
	add.s32 	%r5081, %r66, %r1629;
	mul.wide.s32 	%rd1286, %r5081, 4;
	add.s64 	%rd1287, %rd3, %rd1286;
	st.global.f32 	[%rd1287], %f1208;
$L__BB5_993:
	setp.eq.s32 	%p1185, %r1630, 1;
	mov.u32 	%r6791, %r63;
	@%p1185 bra 	$L__BB5_1000;
	setp.ge.s32 	%p1186, %r1627, %r2506;
	setp.ge.s32 	%p1187, %r67, %r2507;
	or.pred  	%p1188, %p1186, %p1187;
	@%p1188 bra 	$L__BB5_996;
	add.s32 	%r5082, %r1628, %r63;
	shl.b32 	%r5083, %r5082, 1;
	mov.u32 	%r5084, _ZZ14linear_forwardPfS_S_S_iiiE2Cs;
	add.s32 	%r5085, %r5084, %r5083;
	ld.shared.u16 	%rs866, [%r5085];
	// begin inline asm
	{  cvt.f32.f16 %f1210, %rs866;}

	// end inline asm
	ld.global.f32 	%f1213, [%rd7];
	add.f32 	%f1211, %f1210, %f1213;
	// begin inline asm
	{  cvt.rn.f16.f32 %rs867, %f1211;}

	// end inline asm
	st.shared.u16 	[%r5085], %rs867;
	// begin inline asm
	{  cvt.f32.f16 %f1212, %rs867;}

	// end inline asm
	add.s32 	%r5086, %r67, %r1629;
	mul.wide.s32 	%rd1288, %r5086, 4;
	add.s64 	%rd1289, %rd3, %rd1288;
	st.global.f32 	[%rd1289], %f1212;
$L__BB5_996:
	setp.eq.s32 	%p1189, %r1630, 2;
	mov.u32 	%r6791, %r68;
	@%p1189 bra 	$L__BB5_1000;
	setp.ge.s32 	%p1190, %r1627, %r2506;
	setp.ge.s32 	%p1191, %r69, %r2507;
	or.pred  	%p1192, %p1190, %p1191;
	@%p1192 bra 	$L__BB5_999;
	add.s32 	%r5087, %r1628, %r68;
	shl.b32 	%r5088, %r5087, 1;
	mov.u32 	%r5089, _ZZ14linear_forwardPfS_S_S_iiiE2Cs;
	add.s32 	%r5090, %r5089, %r5088;
	ld.shared.u16 	%rs869, [%r5090];
	// begin inline asm
	{  cvt.f32.f16 %f1214, %rs869;}

	// end inline asm
	add.s64 	%rd1291, %rd7, %rd180;
	ld.global.f32 	%f1217, [%rd1291];
	add.f32 	%f1215, %f1214, %f1217;
	// begin inline asm
	{  cvt.rn.f16.f32 %rs870, %f1215;}

	// end inline asm
	st.shared.u16 	[%r5090], %rs870;
	// begin inline asm
	{  cvt.f32.f16 %f1216, %rs870;}

	// end inline asm
	add.s32 	%r5091, %r69, %r1629;
	mul.wide.s32 	%rd1292, %r5091, 4;
	add.s64 	%rd1293, %rd3, %rd1292;
	st.global.f32 	[%rd1293], %f1216;
$L__BB5_999:
	add.s32 	%r6791, %r68, %r57;
$L__BB5_1000:
	setp.lt.u32 	%p1193, %r64, 3;
	@%p1193 bra 	$L__BB5_1011;
	shl.b32 	%r5093, %r57, 1;
	mul.lo.s32 	%r5094, %r57, 3;
	add.s32 	%r6792, %r6791, %r2;
	add.s32 	%r6799, %r6792, %r57;
	add.s32 	%r6798, %r6799, %r1629;
	add.s32 	%r6797, %r6792, %r5093;
	add.s32 	%r6793, %r6792, %r1629;
	add.s32 	%r6796, %r6793, %r5093;
	add.s32 	%r6795, %r6792, %r5094;
	add.s32 	%r6794, %r6793, %r5094;
	mov.u32 	%r6800, _ZZ14linear_forwardPfS_S_S_iiiE2Cs;
	mul.wide.u32 	%rd1310, %r57, 16;
	mov.u64 	%rd1944, %rd1966;
	mov.u32 	%r6801, %r6791;
$L__BB5_1002:
	setp.ge.s32 	%p1194, %r1627, %r2506;
	setp.ge.s32 	%p1195, %r6792, %r2507;
	or.pred  	%p1196, %p1194, %p1195;
	@%p1196 bra 	$L__BB5_1004;
	mad.lo.s32 	%r5096, %r62, 1312, %r6791;
	shl.b32 	%r5097, %r56, 5;
	add.s32 	%r5098, %r5096, %r5097;
	shl.b32 	%r5099, %r5098, 1;
	add.s32 	%r5100, %r6800, %r5099;
	ld.shared.u16 	%rs872, [%r5100];
	// begin inline asm
	{  cvt.f32.f16 %f1218, %rs872;}

	// end inline asm
	add.s32 	%r5101, %r6791, %r2;
	mul.wide.u32 	%rd1294, %r5101, 4;
	add.s64 	%rd1295, %rd1944, %rd1294;
	ld.global.f32 	%f1221, [%rd1295];
	add.f32 	%f1219, %f1218, %f1221;
	// begin inline asm
	{  cvt.rn.f16.f32 %rs873, %f1219;}

	// end inline asm
	st.shared.u16 	[%r5100], %rs873;
	// begin inline asm
	{  cvt.f32.f16 %f1220, %rs873;}

	// end inline asm
	mul.wide.s32 	%rd1296, %r6793, 4;
	add.s64 	%rd1297, %rd3, %rd1296;
	st.global.f32 	[%rd1297], %f1220;
$L__BB5_1004:
	setp.ge.s32 	%p1197, %r1627, %r2506;
	setp.ge.s32 	%p1198, %r6799, %r2507;
	or.pred  	%p1199, %p1197, %p1198;
	@%p1199 bra 	$L__BB5_1006;
	add.s32 	%r5102, %r57, %r6791;
	mad.lo.s32 	%r5103, %r62, 1312, %r5102;
	shl.b32 	%r5104, %r56, 5;
	add.s32 	%r5105, %r5103, %r5104;
	shl.b32 	%r5106, %r5105, 1;
	add.s32 	%r5107, %r6800, %r5106;
	ld.shared.u16 	%rs875, [%r5107];
	// begin inline asm
	{  cvt.f32.f16 %f1222, %rs875;}

	// end inline asm
	add.s32 	%r5108, %r5102, %r2;
	mul.wide.u32 	%rd1298, %r5108, 4;
	add.s64 	%rd1299, %rd1944, %rd1298;
	ld.global.f32 	%f1225, [%rd1299];
	add.f32 	%f1223, %f1222, %f1225;
	// begin inline asm
	{  cvt.rn.f16.f32 %rs876, %f1223;}

	// end inline asm
	st.shared.u16 	[%r5107], %rs876;
	// begin inline asm
	{  cvt.f32.f16 %f1224, %rs876;}

	// end inline asm
	mul.wide.s32 	%rd1300, %r6798, 4;
	add.s64 	%rd1301, %rd3, %rd1300;
	st.global.f32 	[%rd1301], %f1224;
$L__BB5_1006:
	setp.ge.s32 	%p1200, %r1627, %r2506;
	add.s32 	%r1652, %r6801, %r57;
	setp.ge.s32 	%p1201, %r6797, %r2507;
	or.pred  	%p1202, %p1200, %p1201;
	@%p1202 bra 	$L__BB5_1008;
	mad.lo.s32 	%r5109, %r62, 1312, %r6791;
	shl.b32 	%r5110, %r56, 5;
	add.s32 	%r5111, %r5109, %r5110;
	add.s32 	%r5113, %r5111, %r5093;
	shl.b32 	%r5114, %r5113, 1;
	add.s32 	%r5115, %r6800, %r5114;
	ld.shared.u16 	%rs878, [%r5115];
	// begin inline asm
	{  cvt.f32.f16 %f1226, %rs878;}

	// end inline asm
	add.s32 	%r5116, %r6791, %r2;
	add.s32 	%r5117, %r5116, %r5093;
	mul.wide.u32 	%rd1302, %r5117, 4;
	add.s64 	%rd1303, %rd1944, %rd1302;
	ld.global.f32 	%f1229, [%rd1303];
	add.f32 	%f1227, %f1226, %f1229;
	// begin inline asm
	{  cvt.rn.f16.f32 %rs879, %f1227;}

	// end inline asm
	st.shared.u16 	[%r5115], %rs879;
	// begin inline asm
	{  cvt.f32.f16 %f1228, %rs879;}

	// end inline asm
	mul.wide.s32 	%rd1304, %r6796, 4;
	add.s64 	%rd1305, %rd3, %rd1304;
	st.global.f32 	[%rd1305], %f1228;
$L__BB5_1008:
	setp.ge.s32 	%p1203, %r1627, %r2506;
	add.s32 	%r1653, %r1652, %r57;
	setp.ge.s32 	%p1204, %r6795, %r2507;
	or.pred  	%p1205, %p1203, %p1204;
	@%p1205 bra 	$L__BB5_1010;
	mad.lo.s32 	%r5118, %r62, 1312, %r6791;
	shl.b32 	%r5119, %r56, 5;
	add.s32 	%r5120, %r5118, %r5119;
	add.s32 	%r5122, %r5120, %r5094;
	shl.b32 	%r5123, %r5122, 1;
	add.s32 	%r5124, %r6800, %r5123;
	ld.shared.u16 	%rs881, [%r5124];
	// begin inline asm
	{  cvt.f32.f16 %f1230, %rs881;}

	// end inline asm
	add.s32 	%r5125, %r6791, %r2;
	add.s32 	%r5126, %r5125, %r5094;
	mul.wide.u32 	%rd1306, %r5126, 4;
	add.s64 	%rd1307, %rd1944, %rd1306;
	ld.global.f32 	%f1233, [%rd1307];
	add.f32 	%f1231, %f1230, %f1233;
	// begin inline asm
	{  cvt.rn.f16.f32 %rs882, %f1231;}

	// end inline asm
	st.shared.u16 	[%r5124], %rs882;
	// begin inline asm
	{  cvt.f32.f16 %f1232, %rs882;}

	// end inline asm
	mul.wide.s32 	%rd1308, %r6794, 4;
	add.s64 	%rd1309, %rd3, %rd1308;
	st.global.f32 	[%rd1309], %f1232;
$L__BB5_1010:
	add.s32 	%r5127, %r1653, %r57;
	add.s32 	%r6801, %r5127, %r57;
	shl.b32 	%r5128, %r57, 3;
	add.s32 	%r6800, %r6800, %r5128;
	shl.b32 	%r5129, %r57, 2;
	add.s32 	%r6799, %r6799, %r5129;
	add.s64 	%rd1944, %rd1944, %rd1310;
	add.s32 	%r6798, %r6798, %r5129;
	add.s32 	%r6797, %r6797, %r5129;
	add.s32 	%r6796, %r6796, %r5129;
	add.s32 	%r6795, %r6795, %r5129;
	add.s32 	%r6794, %r6794, %r5129;
	add.s32 	%r6793, %r6793, %r5129;
	add.s32 	%r6792, %r6792, %r5129;
	setp.lt.u32 	%p1206, %r6801, 32;
	@%p1206 bra 	$L__BB5_1002;
$L__BB5_1011:
	add.s32 	%r1664, %r1626, %r62;
	setp.gt.u32 	%p1207, %r1664, 63;
	@%p1207 bra 	$L__BB5_1516;
	setp.gt.u32 	%p1208, %r7033, 31;
	@%p1208 bra 	$L__BB5_1034;
	add.s32 	%r1665, %r1664, %r1;
	shl.b32 	%r1666, %r1664, 5;
	mul.lo.s32 	%r1667, %r1665, %r2507;
	and.b32  	%r1668, %r65, 3;
	setp.eq.s32 	%p1209, %r1668, 0;
	mov.u32 	%r6802, %r7033;
	@%p1209 bra 	$L__BB5_1023;
	setp.ge.s32 	%p1210, %r1665, %r2506;
	setp.ge.s32 	%p1211, %r66, %r2507;
	or.pred  	%p1212, %p1210, %p1211;
	@%p1212 bra 	$L__BB5_1016;
	add.s32 	%r5132, %r1666, %r7033;
	shl.b32 	%r5133, %r5132, 1;
	mov.u32 	%r5134, _ZZ14linear_forwardPfS_S_S_iiiE2Cs;
	add.s32 	%r5135, %r5134, %r5133;
	ld.shared.u16 	%rs884, [%r5135];
	// begin inline asm
	{  cvt.f32.f16 %f1234, %rs884;}

	// end inline asm
	mul.wide.u32 	%rd1311, %r66, 4;
	add.s64 	%rd1312, %rd1966, %rd1311;
	ld.global.f32 	%f1237, [%rd1312];
	add.f32 	%f1235, %f1234, %f1237;
	// begin inline asm
	{  cvt.rn.f16.f32 %rs885, %f1235;}

	// end inline asm
	st.shared.u16 	[%r5135], %rs885;
	// begin inline asm
	{  cvt.f32.f16 %f1236, %rs885;}

	// end inline asm
	add.s32 	%r5136, %r66, %r1667;
	mul.wide.s32 	%rd1313, %r5136, 4;
	add.s64 	%rd1314, %rd3, %rd1313;
	st.global.f32 	[%rd1314], %f1236;
$L__BB5_1016:
	setp.eq.s32 	%p1213, %r1668, 1;
	mov.u32 	%r6802, %r63;
	@%p1213 bra 	$L__BB5_1023;
	setp.ge.s32 	%p1214, %r1665, %r2506;
	setp.ge.s32 	%p1215, %r67, %r2507;
	or.pred  	%p1216, %p1214, %p1215;
	@%p1216 bra 	$L__BB5_1019;
	add.s32 	%r5137, %r1666, %r63;
	shl.b32 	%r5138, %r5137, 1;
	mov.u32 	%r5139, _ZZ14linear_forwardPfS_S_S_iiiE2Cs;
	add.s32 	%r5140, %r5139, %r5138;
	ld.shared.u16 	%rs887, [%r5140];
	// begin inline asm
	{  cvt.f32.f16 %f1238, %rs887;}

	// end inline asm
	ld.global.f32 	%f1241, [%rd7];
	add.f32 	%f1239, %f1238, %f1241;
	// begin inline asm
	{  cvt.rn.f16.f32 %rs888, %f1239;}

	// end inline asm
	st.shared.u16 	[%r5140], %rs888;
	// begin inline asm
	{  cvt.f32.f16 %f1240, %rs888;}

	// end inline asm
	add.s32 	%r5141, %r67, %r1667;
	mul.wide.s32 	%rd1315, %r5141, 4;
	add.s64 	%rd1316, %rd3, %rd1315;
	st.global.f32 	[%rd1316], %f1240;
$L__BB5_1019:
	setp.eq.s32 	%p1217, %r1668, 2;
	mov.u32 	%r6802, %r68;
	@%p1217 bra 	$L__BB5_1023;
	setp.ge.s32 	%p1218, %r1665, %r2506;
	setp.ge.s32 	%p1219, %r69, %r2507;
	or.pred  	%p1220, %p1218, %p1219;
	@%p1220 bra 	$L__BB5_1022;
	add.s32 	%r5142, %r1666, %r68;
	shl.b32 	%r5143, %r5142, 1;
	mov.u32 	%r5144, _ZZ14linear_forwardPfS_S_S_iiiE2Cs;
	add.s32 	%r5145, %r5144, %r5143;
	ld.shared.u16 	%rs890, [%r5145];
	// begin inline asm
	{  cvt.f32.f16 %f1242, %rs890;}

	// end inline asm
	add.s64 	%rd1318, %rd7, %rd180;
	ld.global.f32 	%f1245, [%rd1318];
	add.f32 	%f1243, %f1242, %f1245;
	// begin inline asm
	{  cvt.rn.f16.f32 %rs891, %f1243;}

	// end inline asm
	st.shared.u16 	[%r5145], %rs891;
	// begin inline asm
	{  cvt.f32.f16 %f1244, %rs891;}

	// end inline asm
	add.s32 	%r5146, %r69, %r1667;
	mul.wide.s32 	%rd1319, %r5146, 4;
	add.s64 	%rd1320, %rd3, %rd1319;
	st.global.f32 	[%rd1320], %f1244;
$L__BB5_1022:
	add.s32 	%r6802, %r68, %r57;
$L__BB5_1023:
	setp.lt.u32 	%p1221, %r64, 3;
	@%p1221 bra 	$L__BB5_1034;
	shl.b32 	%r5148, %r57, 1;
	mul.lo.s32 	%r5149, %r57, 3;
	add.s32 	%r6803, %r6802, %r2;
	add.s32 	%r6810, %r6803, %r57;
	add.s32 	%r6809, %r6810, %r1667;
	add.s32 	%r6808, %r6803, %r5148;
	add.s32 	%r6804, %r6803, %r1667;
	add.s32 	%r6807, %r6804, %r5148;
	add.s32 	%r6806, %r6803, %r5149;
	add.s32 	%r6805, %r6804, %r5149;
	mov.u32 	%r6811, _ZZ14linear_forwardPfS_S_S_iiiE2Cs;
	mul.wide.u32 	%rd1337, %r57, 16;
	mov.u64 	%rd1945, %rd1966;
	mov.u32 	%r6812, %r6802;
$L__BB5_1025:
	setp.ge.s32 	%p1222, %r1665, %r2506;
	setp.ge.s32 	%p1223, %r6803, %r2507;
	or.pred  	%p1224, %p1222, %p1223;
	@%p1224 bra 	$L__BB5_1027;
	mad.lo.s32 	%r5151, %r62, 1344, %r6802;
	shl.b32 	%r5152, %r56, 5;
	add.s32 	%r5153, %r5151, %r5152;
	shl.b32 	%r5154, %r5153, 1;
	add.s32 	%r5155, %r6811, %r5154;
	ld.shared.u16 	%rs893, [%r5155];
	// begin inline asm
	{  cvt.f32.f16 %f1246, %rs893;}

	// end inline asm
	add.s32 	%r5156, %r6802, %r2;
	mul.wide.u32 	%rd1321, %r5156, 4;
	add.s64 	%rd1322, %rd1945, %rd1321;
	ld.global.f32 	%f1249, [%rd1322];
	add.f32 	%f1247, %f1246, %f1249;
	// begin inline asm
	{  cvt.rn.f16.f32 %rs894, %f1247;}

	// end inline asm
	st.shared.u16 	[%r5155], %rs894;
	// begin inline asm
	{  cvt.f32.f16 %f1248, %rs894;}

	// end inline asm
	mul.wide.s32 	%rd1323, %r6804, 4;
	add.s64 	%rd1324, %rd3, %rd1323;
	st.global.f32 	[%rd1324], %f1248;
$L__BB5_1027:
	setp.ge.s32 	%p1225, %r1665, %r2506;
	setp.ge.s32 	%p1226, %r6810, %r2507;
	or.pred  	%p1227, %p1225, %p1226;
	@%p1227 bra 	$L__BB5_1029;
	add.s32 	%r5157, %r57, %r6802;
	mad.lo.s32 	%r5158, %r62, 1344, %r5157;
	shl.b32 	%r5159, %r56, 5;
	add.s32 	%r5160, %r5158, %r5159;
	shl.b32 	%r5161, %r5160, 1;
	add.s32 	%r5162, %r6811, %r5161;
	ld.shared.u16 	%rs896, [%r5162];
	// begin inline asm
	{  cvt.f32.f16 %f1250, %rs896;}

	// end inline asm
	add.s32 	%r5163, %r5157, %r2;
	mul.wide.u32 	%rd1325, %r5163, 4;
	add.s64 	%rd1326, %rd1945, %rd1325;
	ld.global.f32 	%f1253, [%rd1326];
	add.f32 	%f1251, %f1250, %f1253;
	// begin inline asm
	{  cvt.rn.f16.f32 %rs897, %f1251;}

	// end inline asm
	st.shared.u16 	[%r5162], %rs897;
	// begin inline asm
	{  cvt.f32.f16 %f1252, %rs897;}

	// end inline asm
	mul.wide.s32 	%rd1327, %r6809, 4;
	add.s64 	%rd1328, %rd3, %rd1327;
	st.global.f32 	[%rd1328], %f1252;
$L__BB5_1029:
	setp.ge.s32 	%p1228, %r1665, %r2506;
	add.s32 	%r1690, %r6812, %r57;
	setp.ge.s32 	%p1229, %r6808, %r2507;
	or.pred  	%p1230, %p1228, %p1229;
	@%p1230 bra 	$L__BB5_1031;
	mad.lo.s32 	%r5164, %r62, 1344, %r6802;
	shl.b32 	%r5165, %r56, 5;
	add.s32 	%r5166, %r5164, %r5165;
	add.s32 	%r5168, %r5166, %r5148;
	shl.b32 	%r5169, %r5168, 1;
	add.s32 	%r5170, %r6811, %r5169;
	ld.shared.u16 	%rs899, [%r5170];
	// begin inline asm
	{  cvt.f32.f16 %f1254, %rs899;}

	// end inline asm
	add.s32 	%r5171, %r6802, %r2;
	add.s32 	%r5172, %r5171, %r5148;
	mul.wide.u32 	%rd1329, %r5172, 4;
	add.s64 	%rd1330, %rd1945, %rd1329;
	ld.global.f32 	%f1257, [%rd1330];
	add.f32 	%f1255, %f1254, %f1257;
	// begin inline asm
	{  cvt.rn.f16.f32 %rs900, %f1255;}

	// end inline asm
	st.shared.u16 	[%r5170], %rs900;
	// begin inline asm
	{  cvt.f32.f16 %f1256, %rs900;}

	// end inline asm
	mul.wide.s32 	%rd1331, %r6807, 4;
	add.s64 	%rd1332, %rd3, %rd1331;
	st.global.f32 	[%rd1332], %f1256;
$L__BB5_1031:
	setp.ge.s32 	%p1231, %r1665, %r2506;
	add.s32 	%r1691, %r1690, %r57;
	setp.ge.s32 	%p1232, %r6806, %r2507;
	or.pred  	%p1233, %p1231, %p1232;
	@%p1233 bra 	$L__BB5_1033;
	mad.lo.s32 	%r5173, %r62, 1344, %r6802;
	shl.b32 	%r5174, %r56, 5;
	add.s32 	%r5175, %r5173, %r5174;
	add.s32 	%r5177, %r5175, %r5149;
	shl.b32 	%r5178, %r5177, 1;
	add.s32 	%r5179, %r6811, %r5178;
	ld.shared.u16 	%rs902, [%r5179];
	// begin inline asm
	{  cvt.f32.f16 %f1258, %rs902;}

	// end inline asm
	add.s32 	%r5180, %r6802, %r2;
	add.s32 	%r5181, %r5180, %r5149;
	mul.wide.u32 	%rd1333, %r5181, 4;
	add.s64 	%rd1334, %rd1945, %rd1333;
	ld.global.f32 	%f1261, [%rd1334];
	add.f32 	%f1259, %f1258, %f1261;
	// begin inline asm
	{  cvt.rn.f16.f32 %rs903, %f1259;}

	// end inline asm
	st.shared.u16 	[%r5179], %rs903;
	// begin inline asm
	{  cvt.f32.f16 %f1260, %rs903;}

	// end inline asm
	mul.wide.s32 	%rd1335, %r6805, 4;
	add.s64 	%rd1336, %rd3, %rd1335;
	st.global.f32 	[%rd1336], %f1260;
$L__BB5_1033:
	add.s32 	%r5182, %r1691, %r57;
	add.s32 	%r6812, %r5182, %r57;
	shl.b32 	%r5183, %r57, 3;
	add.s32 	%r6811, %r6811, %r5183;
	shl.b32 	%r5184, %r57, 2;
	add.s32 	%r6810, %r6810, %r5184;
	add.s64 	%rd1945, %rd1945, %rd1337;
	add.s32 	%r6809, %r6809, %r5184;
	add.s32 	%r6808, %r6808, %r5184;
	add.s32 	%r6807, %r6807, %r5184;
	add.s32 	%r6806, %r6806, %r5184;
	add.s32 	%r6805, %r6805, %r5184;
	add.s32 	%r6804, %r6804, %r5184;
	add.s32 	%r6803, %r6803, %r5184;
	setp.lt.u32 	%p1234, %r6812, 32;
	@%p1234 bra 	$L__BB5_1025;
$L__BB5_1034:
	add.s32 	%r1702, %r1664, %r62;
	setp.gt.u32 	%p1235, %r1702, 63;
	@%p1235 bra 	$L__BB5_1516;
	setp.gt.u32 	%p1236, %r7033, 31;
	@%p1236 bra 	$L__BB5_1057;
	add.s32 	%r1703, %r1702, %r1;
	shl.b32 	%r1704, %r1702, 5;
	mul.lo.s32 	%r1705, %r1703, %r2507;
	and.b32  	%r1706, %r65, 3;
	setp.eq.s32 	%p1237, %r1706, 0;
	mov.u32 	%r6813, %r7033;
	@%p1237 bra 	$L__BB5_1046;
	setp.ge.s32 	%p1238, %r1703, %r2506;
	setp.ge.s32 	%p1239, %r66, %r2507;
	or.pred  	%p1240, %p1238, %p1239;
	@%p1240 bra 	$L__BB5_1039;
	add.s32 	%r5187, %r1704, %r7033;
	shl.b32 	%r5188, %r5187, 1;
	mov.u32 	%r5189, _ZZ14linear_forwardPfS_S_S_iiiE2Cs;
	add.s32 	%r5190, %r5189, %r5188;
	ld.shared.u16 	%rs905, [%r5190];
	// begin inline asm
	{  cvt.f32.f16 %f1262, %rs905;}

	// end inline asm
	mul.wide.u32 	%rd1338, %r66, 4;
	add.s64 	%rd1339, %rd1966, %rd1338;
	ld.global.f32 	%f1265, [%rd1339];
	add.f32 	%f1263, %f1262, %f1265;
	// begin inline asm
	{  cvt.rn.f16.f32 %rs906, %f1263;}

	// end inline asm
	st.shared.u16 	[%r5190], %rs906;
	// begin inline asm
	{  cvt.f32.f16 %f1264, %rs906;}

	// end inline asm
	add.s32 	%r5191, %r66, %r1705;
	mul.wide.s32 	%rd1340, %r5191, 4;
	add.s64 	%rd1341, %rd3, %rd1340;
	st.global.f32 	[%rd1341], %f1264;
$L__BB5_1039:
	setp.eq.s32 	%p1241, %r1706, 1;
	mov.u32 	%r6813, %r63;
	@%p1241 bra 	$L__BB5_1046;
	setp.ge.s32 	%p1242, %r1703, %r2506;
	setp.ge.s32 	%p1243, %r67, %r2507;
	or.pred  	%p1244, %p1242, %p1243;
	@%p1244 bra 	$L__BB5_1042;
	add.s32 	%r5192, %r1704, %r63;
	shl.b32 	%r5193, %r5192, 1;
	mov.u32 	%r5194, _ZZ14linear_forwardPfS_S_S_iiiE2Cs;
	add.s32 	%r5195, %r5194, %r5193;
	ld.shared.u16 	%rs908, [%r5195];
	// begin inline asm
	{  cvt.f32.f16 %f1266, %rs908;}

	// end inline asm
	ld.global.f32 	%f1269, [%rd7];
	add.f32 	%f1267, %f1266, %f1269;
	// begin inline asm
	{  cvt.rn.f16.f32 %rs909, %f1267;}

	// end inline asm
	st.shared.u16 	[%r5195], %rs909;
	// begin inline asm
	{  cvt.f32.f16 %f1268, %rs909;}

	// end inline asm
	add.s32 	%r5196, %r67, %r1705;
	mul.wide.s32 	%rd1342, %r5196, 4;
	add.s64 	%rd1343, %rd3, %rd1342;
	st.global.f32 	[%rd1343], %f1268;
$L__BB5_1042:
	setp.eq.s32 	%p1245, %r1706, 2;
	mov.u32 	%r6813, %r68;
	@%p1245 bra 	$L__BB5_1046;
	setp.ge.s32 	%p1246, %r1703, %r2506;
	setp.ge.s32 	%p1247, %r69, %r2507;
	or.pred  	%p1248, %p1246, %p1247;
	@%p1248 bra 	$L__BB5_1045;
	add.s32 	%r5197, %r1704, %r68;
	shl.b32 	%r5198, %r5197, 1;
	mov.u32 	%r5199, _ZZ14linear_forwardPfS_S_S_iiiE2Cs;
	add.s32 	%r5200, %r5199, %r5198;
	ld.shared.u16 	%rs911, [%r5200];
	// begin inline asm
	{  cvt.f32.f16 %f1270, %rs911;}

	// end inline asm
	add.s64 	%rd1345, %rd7, %rd180;
	ld.global.f32 	%f1273, [%rd1345];
	add.f32 	%f1271, %f1270, %f1273;
	// begin inline asm
	{  cvt.rn.f16.f32 %rs912, %f1271;}

	// end inline asm
	st.shared.u16 	[%r5200], %rs912;
	// begin inline asm
	{  cvt.f32.f16 %f1272, %rs912;}

	// end inline asm
	add.s32 	%r5201, %r69, %r1705;
	mul.wide.s32 	%rd1346, %r5201, 4;
	add.s64 	%rd1347, %rd3, %rd1346;
	st.global.f32 	[%rd1347], %f1272;
$L__BB5_1045:
	add.s32 	%r6813, %r68, %r57;
$L__BB5_1046:
	setp.lt.u32 	%p1249, %r64, 3;
	@%p1249 bra 	$L__BB5_1057;
	shl.b32 	%r5203, %r57, 1;
	mul.lo.s32 	%r5204, %r57, 3;
	add.s32 	%r6814, %r6813, %r2;
	add.s32 	%r6821, %r6814, %r57;
	add.s32 	%r6820, %r6821, %r1705;
	add.s32 	%r6819, %r6814, %r5203;
	add.s32 	%r6815, %r6814, %r1705;
	add.s32 	%r6818, %r6815, %r5203;
	add.s32 	%r6817, %r6814, %r5204;
	add.s32 	%r6816, %r6815, %r5204;
	mov.u32 	%r6822, _ZZ14linear_forwardPfS_S_S_iiiE2Cs;
	mul.wide.u32 	%rd1364, %r57, 16;
	mov.u64 	%rd1946, %rd1966;
	mov.u32 	%r6823, %r6813;
$L__BB5_1048:
	setp.ge.s32 	%p1250, %r1703, %r2506;
	setp.ge.s32 	%p1251, %r6814, %r2507;
	or.pred  	%p1252, %p1250, %p1251;
	@%p1252 bra 	$L__BB5_1050;
	mad.lo.s32 	%r5206, %r62, 1376, %r6813;
	shl.b32 	%r5207, %r56, 5;
	add.s32 	%r5208, %r5206, %r5207;
	shl.b32 	%r5209, %r5208, 1;
	add.s32 	%r5210, %r6822, %r5209;
	ld.shared.u16 	%rs914, [%r5210];
	// begin inline asm
	{  cvt.f32.f16 %f1274, %rs914;}

	// end inline asm
	add.s32 	%r5211, %r6813, %r2;
	mul.wide.u32 	%rd1348, %r5211, 4;
	add.s64 	%rd1349, %rd1946, %rd1348;
	ld.global.f32 	%f1277, [%rd1349];
	add.f32 	%f1275, %f1274, %f1277;
	// begin inline asm
	{  cvt.rn.f16.f32 %rs915, %f1275;}

	// end inline asm
	st.shared.u16 	[%r5210], %rs915;
	// begin inline asm
	{  cvt.f32.f16 %f1276, %rs915;}

	// end inline asm
	mul.wide.s32 	%rd1350, %r6815, 4;
	add.s64 	%rd1351, %rd3, %rd1350;
	st.global.f32 	[%rd1351], %f1276;
$L__BB5_1050:
	setp.ge.s32 	%p1253, %r1703, %r2506;
	setp.ge.s32 	%p1254, %r6821, %r2507;
	or.pred  	%p1255, %p1253, %p1254;
	@%p1255 bra 	$L__BB5_1052;
	add.s32 	%r5212, %r57, %r6813;
	mad.lo.s32 	%r5213, %r62, 1376, %r5212;
	shl.b32 	%r5214, %r56, 5;
	add.s32 	%r5215, %r5213, %r5214;
	shl.b32 	%r5216, %r5215, 1;
	add.s32 	%r5217, %r6822, %r5216;
	ld.shared.u16 	%rs917, [%r5217];
	// begin inline asm
	{  cvt.f32.f16 %f1278, %rs917;}

	// end inline asm
	add.s32 	%r5218, %r5212, %r2;
	mul.wide.u32 	%rd1352, %r5218, 4;
	add.s64 	%rd1353, %rd1946, %rd1352;
	ld.global.f32 	%f1281, [%rd1353];
	add.f32 	%f1279, %f1278, %f1281;
	// begin inline asm
	{  cvt.rn.f16.f32 %rs918, %f1279;}

	// end inline asm
	st.shared.u16 	[%r5217], %rs918;
	// begin inline asm
	{  cvt.f32.f16 %f1280, %rs918;}

	// end inline asm
	mul.wide.s32 	%rd1354, %r6820, 4;
	add.s64 	%rd1355, %rd3, %rd1354;
	st.global.f32 	[%rd1355], %f1280;
$L__BB5_1052:
	setp.ge.s32 	%p1256, %r1703, %r2506;
	add.s32 	%r1728, %r6823, %r57;
	setp.ge.s32 	%p1257, %r6819, %r2507;
	or.pred  	%p1258, %p1256, %p1257;
	@%p1258 bra 	$L__BB5_1054;
	mad.lo.s32 	%r5219, %r62, 1376, %r6813;
	shl.b32 	%r5220, %r56, 5;
	add.s32 	%r5221, %r5219, %r5220;
	add.s32 	%r5223, %r5221, %r5203;
	shl.b32 	%r5224, %r5223, 1;
	add.s32 	%r5225, %r6822, %r5224;
	ld.shared.u16 	%rs920, [%r5225];
	// begin inline asm
	{  cvt.f32.f16 %f1282, %rs920;}

	// end inline asm
	add.s32 	%r5226, %r6813, %r2;
	add.s32 	%r5227, %r5226, %r5203;
	mul.wide.u32 	%rd1356, %r5227, 4;
	add.s64 	%rd1357, %rd1946, %rd1356;
	ld.global.f32 	%f1285, [%rd1357];
	add.f32 	%f1283, %f1282, %f1285;
	// begin inline asm
	{  cvt.rn.f16.f32 %rs921, %f1283;}

	// end inline asm
	st.shared.u16 	[%r5225], %rs921;
	// begin inline asm
	{  cvt.f32.f16 %f1284, %rs921;}

	// end inline asm
	mul.wide.s32 	%rd1358, %r6818, 4;
	add.s64 	%rd1359, %rd3, %rd1358;
	st.global.f32 	[%rd1359], %f1284;
$L__BB5_1054:
	setp.ge.s32 	%p1259, %r1703, %r2506;
	add.s32 	%r1729, %r1728, %r57;
	setp.ge.s32 	%p1260, %r6817, %r2507;
	or.pred  	%p1261, %p1259, %p1260;
	@%p1261 bra 	$L__BB5_1056;
	mad.lo.s32 	%r5228, %r62, 1376, %r6813;
	shl.b32 	%r5229, %r56, 5;
	add.s32 	%r5230, %r5228, %r5229;
	add.s32 	%r5232, %r5230, %r5204;
	shl.b32 	%r5233, %r5232, 1;
	add.s32 	%r5234, %r6822, %r5233;
	ld.shared.u16 	%rs923, [%r5234];
	// begin inline asm
	{  cvt.f32.f16 %f1286, %rs923;}

	// end inline asm
	add.s32 	%r5235, %r6813, %r2;
	add.s32 	%r5236, %r5235, %r5204;
	mul.wide.u32 	%rd1360, %r5236, 4;
	add.s64 	%rd1361, %rd1946, %rd1360;
	ld.global.f32 	%f1289, [%rd1361];
	add.f32 	%f1287, %f1286, %f1289;
	// begin inline asm
	{  cvt.rn.f16.f32 %rs924, %f1287;}

	// end inline asm
	st.shared.u16 	[%r5234], %rs924;
	// begin inline asm
	{  cvt.f32.f16 %f1288, %rs924;}

	// end inline asm
	mul.wide.s32 	%rd1362, %r6816, 4;
	add.s64 	%rd1363, %rd3, %rd1362;
	st.global.f32 	[%rd1363], %f1288;
$L__BB5_1056:
	add.s32 	%r5237, %r1729, %r57;
	add.s32 	%r6823, %r5237, %r57;
	shl.b32 	%r5238, %r57, 3;
	add.s32 	%r6822, %r6822, %r5238;
	shl.b32 	%r5239, %r57, 2;
	add.s32 	%r6821, %r6821, %r5239;
	add.s64 	%rd1946, %rd1946, %rd1364;
	add.s32 	%r6820, %r6820, %r5239;
	add.s32 	%r6819, %r6819, %r5239;
	add.s32 	%r6818, %r6818, %r5239;
	add.s32 	%r6817, %r6817, %r5239;
	add.s32 	%r6816, %r6816, %r5239;
	add.s32 	%r6815, %r6815, %r5239;
	add.s32 	%r6814, %r6814, %r5239;
	setp.lt.u32 	%p1262, %r6823, 32;
	@%p1262 bra 	$L__BB5_1048;
$L__BB5_1057:
	add.s32 	%r1740, %r1702, %r62;
	setp.gt.u32 	%p1263, %r1740, 63;
	@%p1263 bra 	$L__BB5_1516;
	setp.gt.u32 	%p1264, %r7033, 31;
	@%p1264 bra 	$L__BB5_1080;
	add.s32 	%r1741, %r1740, %r1;
	shl.b32 	%r1742, %r1740, 5;
	mul.lo.s32 	%r1743, %r1741, %r2507;
	and.b32  	%r1744, %r65, 3;
	setp.eq.s32 	%p1265, %r1744, 0;
	mov.u32 	%r6824, %r7033;
	@%p1265 bra 	$L__BB5_1069;
	setp.ge.s32 	%p1266, %r1741, %r2506;
	setp.ge.s32 	%p1267, %r66, %r2507;
	or.pred  	%p1268, %p1266, %p1267;
	@%p1268 bra 	$L__BB5_1062;
	add.s32 	%r5242, %r1742, %r7033;
	shl.b32 	%r5243, %r5242, 1;
	mov.u32 	%r5244, _ZZ14linear_forwardPfS_S_S_iiiE2Cs;
	add.s32 	%r5245, %r5244, %r5243;
	ld.shared.u16 	%rs926, [%r5245];
	// begin inline asm
	{  cvt.f32.f16 %f1290, %rs926;}

	// end inline asm
	mul.wide.u32 	%rd1365, %r66, 4;
	add.s64 	%rd1366, %rd1966, %rd1365;
	ld.global.f32 	%f1293, [%rd1366];
	add.f32 	%f1291, %f1290, %f1293;
	// begin inline asm
	{  cvt.rn.f16.f32 %rs927, %f1291;}

	// end inline asm
	st.shared.u16 	[%r5245], %rs927;
	// begin inline asm
	{  cvt.f32.f16 %f1292, %rs927;}

	// end inline asm
	add.s32 	%r5246, %r66, %r1743;
	mul.wide.s32 	%rd1367, %r5246, 4;
	add.s64 	%rd1368, %rd3, %rd1367;
	st.global.f32 	[%rd1368], %f1292;
$L__BB5_1062:
	setp.eq.s32 	%p1269, %r1744, 1;
	mov.u32 	%r6824, %r63;
	@%p1269 bra 	$L__BB5_1069;
	setp.ge.s32 	%p1270, %r1741, %r2506;
	setp.ge.s32 	%p1271, %r67, %r2507;
	or.pred  	%p1272, %p1270, %p1271;
	@%p1272 bra 	$L__BB5_1065;
	add.s32 	%r5247, %r1742, %r63;
	shl.b32 	%r5248, %r5247, 1;
	mov.u32 	%r5249, _ZZ14linear_forwardPfS_S_S_iiiE2Cs;
	add.s32 	%r5250, %r5249, %r5248;
	ld.shared.u16 	%rs929, [%r5250];
	// begin inline asm
	{  cvt.f32.f16 %f1294, %rs929;}

	// end inline asm
	ld.global.f32 	%f1297, [%rd7];
	add.f32 	%f1295, %f1294, %f1297;
	// begin inline asm
	{  cvt.rn.f16.f32 %rs930, %f1295;}

	// end inline asm
	st.shared.u16 	[%r5250], %rs930;
	// begin inline asm
	{  cvt.f32.f16 %f1296, %rs930;}

	// end inline asm
	add.s32 	%r5251, %r67, %r1743;
	mul.wide.s32 	%rd1369, %r5251, 4;
	add.s64 	%rd1370, %rd3, %rd1369;
	st.global.f32 	[%rd1370], %f1296;
$L__BB5_1065:
	setp.eq.s32 	%p1273, %r1744, 2;
	mov.u32 	%r6824, %r68;
	@%p1273 bra 	$L__BB5_1069;
	setp.ge.s32 	%p1274, %r1741, %r2506;
	setp.ge.s32 	%p1275, %r69, %r2507;
	or.pred  	%p1276, %p1274, %p1275;
	@%p1276 bra 	$L__BB5_1068;
	add.s32 	%r5252, %r1742, %r68;
	shl.b32 	%r5253, %r5252, 1;
	mov.u32 	%r5254, _ZZ14linear_forwardPfS_S_S_iiiE2Cs;
	add.s32 	%r5255, %r5254, %r5253;
	ld.shared.u16 	%rs932, [%r5255];
	// begin inline asm
	{  cvt.f32.f16 %f1298, %rs932;}

	// end inline asm
	add.s64 	%rd1372, %rd7, %rd180;
	ld.global.f32 	%f1301, [%rd1372];
	add.f32 	%f1299, %f1298, %f1301;
	// begin inline asm
	{  cvt.rn.f16.f32 %rs933, %f1299;}

	// end inline asm
	st.shared.u16 	[%r5255], %rs933;
	// begin inline asm
	{  cvt.f32.f16 %f1300, %rs933;}

	// end inline asm
	add.s32 	%r5256, %r69, %r1743;
	mul.wide.s32 	%rd1373, %r5256, 4;
	add.s64 	%rd1374, %rd3, %rd1373;
	st.global.f32 	[%rd1374], %f1300;
$L__BB5_1068:
	add.s32 	%r6824, %r68, %r57;
$L__BB5_1069:
	setp.lt.u32 	%p1277, %r64, 3;
	@%p1277 bra 	$L__BB5_1080;
	shl.b32 	%r5258, %r57, 1;
	mul.lo.s32 	%r5259, %r57, 3;
	add.s32 	%r6825, %r6824, %r2;
	add.s32 	%r6832, %r6825, %r57;
	add.s32 	%r6831, %r6832, %r1743;
	add.s32 	%r6830, %r6825, %r5258;
	add.s32 	%r6826, %r6825, %r1743;
	add.s32 	%r6829, %r6826, %r5258;
	add.s32 	%r6828, %r6825, %r5259;
	add.s32 	%r6827, %r6826, %r5259;
	mov.u32 	%r6833, _ZZ14linear_forwardPfS_S_S_iiiE2Cs;
	mul.wide.u32 	%rd1391, %r57, 16;
	mov.u64 	%rd1947, %rd1966;
	mov.u32 	%r6834, %r6824;
$L__BB5_1071:
	setp.ge.s32 	%p1278, %r1741, %r2506;
	setp.ge.s32 	%p1279, %r6825, %r2507;
	or.pred  	%p1280, %p1278, %p1279;
	@%p1280 bra 	$L__BB5_1073;
	mad.lo.s32 	%r5261, %r62, 1408, %r6824;
	shl.b32 	%r5262, %r56, 5;
	add.s32 	%r5263, %r5261, %r5262;
	shl.b32 	%r5264, %r5263, 1;
	add.s32 	%r5265, %r6833, %r5264;
	ld.shared.u16 	%rs935, [%r5265];
	// begin inline asm
	{  cvt.f32.f16 %f1302, %rs935;}

	// end inline asm
	add.s32 	%r5266, %r6824, %r2;
	mul.wide.u32 	%rd1375, %r5266, 4;
	add.s64 	%rd1376, %rd1947, %rd1375;
	ld.global.f32 	%f1305, [%rd1376];
	add.f32 	%f1303, %f1302, %f1305;
	// begin inline asm
	{  cvt.rn.f16.f32 %rs936, %f1303;}

	// end inline asm
	st.shared.u16 	[%r5265], %rs936;
	// begin inline asm
	{  cvt.f32.f16 %f1304, %rs936;}

	// end inline asm
	mul.wide.s32 	%rd1377, %r6826, 4;
	add.s64 	%rd1378, %rd3, %rd1377;
	st.global.f32 	[%rd1378], %f1304;
$L__BB5_1073:
	setp.ge.s32 	%p1281, %r1741, %r2506;
	setp.ge.s32 	%p1282, %r6832, %r2507;
	or.pred  	%p1283, %p1281, %p1282;
	@%p1283 bra 	$L__BB5_1075;
	add.s32 	%r5267, %r57, %r6824;
	mad.lo.s32 	%r5268, %r62, 1408, %r5267;
	shl.b32 	%r5269, %r56, 5;
	add.s32 	%r5270, %r5268, %r5269;
	shl.b32 	%r5271, %r5270, 1;
	add.s32 	%r5272, %r6833, %r5271;
	ld.shared.u16 	%rs938, [%r5272];
	// begin inline asm
	{  cvt.f32.f16 %f1306, %rs938;}

	// end inline asm
	add.s32 	%r5273, %r5267, %r2;
	mul.wide.u32 	%rd1379, %r5273, 4;
	add.s64 	%rd1380, %rd1947, %rd1379;
	ld.global.f32 	%f1309, [%rd1380];
	add.f32 	%f1307, %f1306, %f1309;
	// begin inline asm
	{  cvt.rn.f16.f32 %rs939, %f1307;}

	// end inline asm
	st.shared.u16 	[%r5272], %rs939;
	// begin inline asm
	{  cvt.f32.f16 %f1308, %rs939;}

	// end inline asm
	mul.wide.s32 	%rd1381, %r6831, 4;
	add.s64 	%rd1382, %rd3, %rd1381;
	st.global.f32 	[%rd1382], %f1308;
$L__BB5_1075:
	setp.ge.s32 	%p1284, %r1741, %r2506;
	add.s32 	%r1766, %r6834, %r57;
	setp.ge.s32 	%p1285, %r6830, %r2507;
	or.pred  	%p1286, %p1284, %p1285;
	@%p1286 bra 	$L__BB5_1077;
	mad.lo.s32 	%r5274, %r62, 1408, %r6824;
	shl.b32 	%r5275, %r56, 5;
	add.s32 	%r5276, %r5274, %r5275;
	add.s32 	%r5278, %r5276, %r5258;
	shl.b32 	%r5279, %r5278, 1;
	add.s32 	%r5280, %r6833, %r5279;
	ld.shared.u16 	%rs941, [%r5280];
	// begin inline asm
	{  cvt.f32.f16 %f1310, %rs941;}

	// end inline asm
	add.s32 	%r5281, %r6824, %r2;
	add.s32 	%r5282, %r5281, %r5258;
	mul.wide.u32 	%rd1383, %r5282, 4;
	add.s64 	%rd1384, %rd1947, %rd1383;
	ld.global.f32 	%f1313, [%rd1384];
	add.f32 	%f1311, %f1310, %f1313;
	// begin inline asm
	{  cvt.rn.f16.f32 %rs942, %f1311;}

	// end inline asm
	st.shared.u16 	[%r5280], %rs942;
	// begin inline asm
	{  cvt.f32.f16 %f1312, %rs942;}

	// end inline asm
	mul.wide.s32 	%rd1385, %r6829, 4;
	add.s64 	%rd1386, %rd3, %rd1385;
	st.global.f32 	[%rd1386], %f1312;
$L__BB5_1077:
	setp.ge.s32 	%p1287, %r1741, %r2506;
	add.s32 	%r1767, %r1766, %r57;
	setp.ge.s32 	%p1288, %r6828, %r2507;
	or.pred  	%p1289, %p1287, %p1288;
	@%p1289 bra 	$L__BB5_1079;
	mad.lo.s32 	%r5283, %r62, 1408, %r6824;
	shl.b32 	%r5284, %r56, 5;
	add.s32 	%r5285, %r5283, %r5284;
	add.s32 	%r5287, %r5285, %r5259;
	shl.b32 	%r5288, %r5287, 1;
	add.s32 	%r5289, %r6833, %r5288;
	ld.shared.u16 	%rs944, [%r5289];
	// begin inline asm
	{  cvt.f32.f16 %f1314, %rs944;}

	// end inline asm
	add.s32 	%r5290, %r6824, %r2;
	add.s32 	%r5291, %r5290, %r5259;
	mul.wide.u32 	%rd1387, %r5291, 4;
	add.s64 	%rd1388, %rd1947, %rd1387;
	ld.global.f32 	%f1317, [%rd1388];
	add.f32 	%f1315, %f1314, %f1317;
	// begin inline asm
	{  cvt.rn.f16.f32 %rs945, %f1315;}

	// end inline asm
	st.shared.u16 	[%r5289], %rs945;
	// begin inline asm
	{  cvt.f32.f16 %f1316, %rs945;}

	// end inline asm
	mul.wide.s32 	%rd1389, %r6827, 4;
	add.s64 	%rd1390, %rd3, %rd1389;
	st.global.f32 	[%rd1390], %f1316;
$L__BB5_1079:
	add.s32 	%r5292, %r1767, %r57;
	add.s32 	%r6834, %r5292, %r57;
	shl.b32 	%r5293, %r57, 3;
	add.s32 	%r6833, %r6833, %r5293;
	shl.b32 	%r5294, %r57, 2;
	add.s32 	%r6832, %r6832, %r5294;
	add.s64 	%rd1947, %rd1947, %rd1391;
	add.s32 	%r6831, %r6831, %r5294;
	add.s32 	%r6830, %r6830, %r5294;
	add.s32 	%r6829, %r6829, %r5294;
	add.s32 	%r6828, %r6828, %r5294;
	add.s32 	%r6827, %r6827, %r5294;
	add.s32 	%r6826, %r6826, %r5294;
	add.s32 	%r6825, %r6825, %r5294;
	setp.lt.u32 	%p1290, %r6834, 32;
	@%p1290 bra 	$L__BB5_1071;
$L__BB5_1080:
	add.s32 	%r1778, %r1740, %r62;
	setp.gt.u32 	%p1291, %r1778, 63;
	@%p1291 bra 	$L__BB5_1516;
	setp.gt.u32 	%p1292, %r7033, 31;
	@%p1292 bra 	$L__BB5_1103;
	add.s32 	%r1779, %r1778, %r1;
	shl.b32 	%r1780, %r1778, 5;
	mul.lo.s32 	%r1781, %r1779, %r2507;
	and.b32  	%r1782, %r65, 3;
	setp.eq.s32 	%p1293, %r1782, 0;
	mov.u32 	%r6835, %r7033;
	@%p1293 bra 	$L__BB5_1092;
	setp.ge.s32 	%p1294, %r1779, %r2506;
	setp.ge.s32 	%p1295, %r66, %r2507;
	or.pred  	%p1296, %p1294, %p1295;
	@%p1296 bra 	$L__BB5_1085;
	add.s32 	%r5297, %r1780, %r7033;
	shl.b32 	%r5298, %r5297, 1;
	mov.u32 	%r5299, _ZZ14linear_forwardPfS_S_S_iiiE2Cs;
	add.s32 	%r5300, %r5299, %r5298;
	ld.shared.u16 	%rs947, [%r5300];
	// begin inline asm
	{  cvt.f32.f16 %f1318, %rs947;}

	// end inline asm
	mul.wide.u32 	%rd1392, %r66, 4;
	add.s64 	%rd1393, %rd1966, %rd1392;
	ld.global.f32 	%f1321, [%rd1393];
	add.f32 	%f1319, %f1318, %f1321;
	// begin inline asm
	{  cvt.rn.f16.f32 %rs948, %f1319;}

	// end inline asm
	st.shared.u16 	[%r5300], %rs948;
	// begin inline asm
	{  cvt.f32.f16 %f1320, %rs948;}

	// end inline asm
	add.s32 	%r5301, %r66, %r1781;
	mul.wide.s32 	%rd1394, %r5301, 4;
	add.s64 	%rd1395, %rd3, %rd1394;
	st.global.f32 	[%rd1395], %f1320;
$L__BB5_1085:
	setp.eq.s32 	%p1297, %r1782, 1;
	mov.u32 	%r6835, %r63;
	@%p1297 bra 	$L__BB5_1092;
	setp.ge.s32 	%p1298, %r1779, %r2506;
	setp.ge.s32 	%p1299, %r67, %r2507;
	or.pred  	%p1300, %p1298, %p1299;
	@%p1300 bra 	$L__BB5_1088;
	add.s32 	%r5302, %r1780, %r63;
	shl.b32 	%r5303, %r5302, 1;
	mov.u32 	%r5304, _ZZ14linear_forwardPfS_S_S_iiiE2Cs;
	add.s32 	%r5305, %r5304, %r5303;
	ld.shared.u16 	%rs950, [%r5305];
	// begin inline asm
	{  cvt.f32.f16 %f1322, %rs950;}

	// end inline asm
	ld.global.f32 	%f1325, [%rd7];
	add.f32 	%f1323, %f1322, %f1325;
	// begin inline asm
	{  cvt.rn.f16.f32 %rs951, %f1323;}

	// end inline asm
	st.shared.u16 	[%r5305], %rs951;
	// begin inline asm
	{  cvt.f32.f16 %f1324, %rs951;}

	// end inline asm
	add.s32 	%r5306, %r67, %r1781;
	mul.wide.s32 	%rd1396, %r5306, 4;
	add.s64 	%rd1397, %rd3, %rd1396;
	st.global.f32 	[%rd1397], %f1324;
$L__BB5_1088:
	setp.eq.s32 	%p1301, %r1782, 2;
	mov.u32 	%r6835, %r68;
	@%p1301 bra 	$L__BB5_1092;
	setp.ge.s32 	%p1302, %r1779, %r2506;
	setp.ge.s32 	%p1303, %r69, %r2507;
	or.pred  	%p1304, %p1302, %p1303;
	@%p1304 bra 	$L__BB5_1091;
	add.s32 	%r5307, %r1780, %r68;
	shl.b32 	%r5308, %r5307, 1;
	mov.u32 	%r5309, _ZZ14linear_forwardPfS_S_S_iiiE2Cs;
	add.s32 	%r5310, %r5309, %r5308;
	ld.shared.u16 	%rs953, [%r5310];
	// begin inline asm
	{  cvt.f32.f16 %f1326, %rs953;}

	// end inline asm
	add.s64 	%rd1399, %rd7, %rd180;
	ld.global.f32 	%f1329, [%rd1399];
	add.f32 	%f1327, %f1326, %f1329;
	// begin inline asm
	{  cvt.rn.f16.f32 %rs954, %f1327;}

	// end inline asm
	st.shared.u16 	[%r5310], %rs954;
	// begin inline asm
	{  cvt.f32.f16 %f1328, %rs954;}

	// end inline asm
	add.s32 	%r5311, %r69, %r1781;
	mul.wide.s32 	%rd1400, %r5311, 4;
	add.s64 	%rd1401, %rd3, %rd1400;
	st.global.f32 	[%rd1401], %f1328;
$L__BB5_1091:
	add.s32 	%r6835, %r68, %r57;
$L__BB5_1092:
	setp.lt.u32 	%p1305, %r64, 3;
	@%p1305 bra 	$L__BB5_1103;
	shl.b32 	%r5313, %r57, 1;
	mul.lo.s32 	%r5314, %r57, 3;
	add.s32 	%r6836, %r6835, %r2;
	add.s32 	%r6843, %r6836, %r57;
	add.s32 	%r6842, %r6843, %r1781;
	add.s32 	%r6841, %r6836, %r5313;
	add.s32 	%r6837, %r6836, %r1781;
	add.s32 	%r6840, %r6837, %r5313;
	add.s32 	%r6839, %r6836, %r5314;
	add.s32 	%r6838, %r6837, %r5314;
	mov.u32 	%r6844, _ZZ14linear_forwardPfS_S_S_iiiE2Cs;
	mul.wide.u32 	%rd1418, %r57, 16;
	mov.u64 	%rd1948, %rd1966;
	mov.u32 	%r6845, %r6835;
$L__BB5_1094:
	setp.ge.s32 	%p1306, %r1779, %r2506;
	setp.ge.s32 	%p1307, %r6836, %r2507;
	or.pred  	%p1308, %p1306, %p1307;
	@%p1308 bra 	$L__BB5_1096;
	mad.lo.s32 	%r5316, %r62, 1440, %r6835;
	shl.b32 	%r5317, %r56, 5;
	add.s32 	%r5318, %r5316, %r5317;
	shl.b32 	%r5319, %r5318, 1;
	add.s32 	%r5320, %r6844, %r5319;
	ld.shared.u16 	%rs956, [%r5320];
	// begin inline asm
	{  cvt.f32.f16 %f1330, %rs956;}

	// end inline asm
	add.s32 	%r5321, %r6835, %r2;
	mul.wide.u32 	%rd1402, %r5321, 4;
	add.s64 	%rd1403, %rd1948, %rd1402;
	ld.global.f32 	%f1333, [%rd1403];
	add.f32 	%f1331, %f1330, %f1333;
	// begin inline asm
	{  cvt.rn.f16.f32 %rs957, %f1331;}

	// end inline asm
	st.shared.u16 	[%r5320], %rs957;
	// begin inline asm
	{  cvt.f32.f16 %f1332, %rs957;}

	// end inline asm
	mul.wide.s32 	%rd1404, %r6837, 4;
	add.s64 	%rd1405, %rd3, %rd1404;
	st.global.f32 	[%rd1405], %f1332;
$L__BB5_1096:
	setp.ge.s32 	%p1309, %r1779, %r2506;
	setp.ge.s32 	%p1310, %r6843, %r2507;
	or.pred  	%p1311, %p1309, %p1310;
	@%p1311 bra 	$L__BB5_1098;
	add.s32 	%r5322, %r57, %r6835;
	mad.lo.s32 	%r5323, %r62, 1440, %r5322;
	shl.b32 	%r5324, %r56, 5;
	add.s32 	%r5325, %r5323, %r5324;
	shl.b32 	%r5326, %r5325, 1;
	add.s32 	%r5327, %r6844, %r5326;
	ld.shared.u16 	%rs959, [%r5327];
	// begin inline asm
	{  cvt.f32.f16 %f1334, %rs959;}

	// end inline asm
	add.s32 	%r5328, %r5322, %r2;
	mul.wide.u32 	%rd1406, %r5328, 4;
	add.s64 	%rd1407, %rd1948, %rd1406;
	ld.global.f32 	%f1337, [%rd1407];
	add.f32 	%f1335, %f1334, %f1337;
	// begin inline asm
	{  cvt.rn.f16.f32 %rs960, %f1335;}

	// end inline asm
	st.shared.u16 	[%r5327], %rs960;
	// begin inline asm
	{  cvt.f32.f16 %f1336, %rs960;}

	// end inline asm
	mul.wide.s32 	%rd1408, %r6842, 4;
	add.s64 	%rd1409, %rd3, %rd1408;
	st.global.f32 	[%rd1409], %f1336;
$L__BB5_1098:
	setp.ge.s32 	%p1312, %r1779, %r2506;
	add.s32 	%r1804, %r6845, %r57;
	setp.ge.s32 	%p1313, %r6841, %r2507;
	or.pred  	%p1314, %p1312, %p1313;
	@%p1314 bra 	$L__BB5_1100;
	mad.lo.s32 	%r5329, %r62, 1440, %r6835;
	shl.b32 	%r5330, %r56, 5;
	add.s32 	%r5331, %r5329, %r5330;
	add.s32 	%r5333, %r5331, %r5313;
	shl.b32 	%r5334, %r5333, 1;
	add.s32 	%r5335, %r6844, %r5334;
	ld.shared.u16 	%rs962, [%r5335];
	// begin inline asm
	{  cvt.f32.f16 %f1338, %rs962;}

	// end inline asm
	add.s32 	%r5336, %r6835, %r2;
	add.s32 	%r5337, %r5336, %r5313;
	mul.wide.u32 	%rd1410, %r5337, 4;
	add.s64 	%rd1411, %rd1948, %rd1410;
	ld.global.f32 	%f1341, [%rd1411];
	add.f32 	%f1339, %f1338, %f1341;
	// begin inline asm
	{  cvt.rn.f16.f32 %rs963, %f1339;}

	// end inline asm
	st.shared.u16 	[%r5335], %rs963;
	// begin inline asm
	{  cvt.f32.f16 %f1340, %rs963;}

	// end inline asm
	mul.wide.s32 	%rd1412, %r6840, 4;
	add.s64 	%rd1413, %rd3, %rd1412;
	st.global.f32 	[%rd1413], %f1340;
$L__BB5_1100:
	setp.ge.s32 	%p1315, %r1779, %r2506;
	add.s32 	%r1805, %r1804, %r57;
	setp.ge.s32 	%p1316, %r6839, %r2507;
	or.pred  	%p1317, %p1315, %p1316;
	@%p1317 bra 	$L__BB5_1102;
	mad.lo.s32 	%r5338, %r62, 1440, %r6835;
	shl.b32 	%r5339, %r56, 5;
	add.s32 	%r5340, %r5338, %r5339;
	add.s32 	%r5342, %r5340, %r5314;
	shl.b32 	%r5343, %r5342, 1;
	add.s32 	%r5344, %r6844, %r5343;
	ld.shared.u16 	%rs965, [%r5344];
	// begin inline asm
	{  cvt.f32.f16 %f1342, %rs965;}

	// end inline asm
	add.s32 	%r5345, %r6835, %r2;
	add.s32 	%r5346, %r5345, %r5314;
	mul.wide.u32 	%rd1414, %r5346, 4;
	add.s64 	%rd1415, %rd1948, %rd1414;
	ld.global.f32 	%f1345, [%rd1415];
	add.f32 	%f1343, %f1342, %f1345;
	// begin inline asm
	{  cvt.rn.f16.f32 %rs966, %f1343;}

	// end inline asm
	st.shared.u16 	[%r5344], %rs966;
	// begin inline asm
	{  cvt.f32.f16 %f1344, %rs966;}

	// end inline asm
	mul.wide.s32 	%rd1416, %r6838, 4;
	add.s64 	%rd1417, %rd3, %rd1416;
	st.global.f32 	[%rd1417], %f1344;
$L__BB5_1102:
	add.s32 	%r5347, %r1805, %r57;
	add.s32 	%r6845, %r5347, %r57;
	shl.b32 	%r5348, %r57, 3;
	add.s32 	%r6844, %r6844, %r5348;
	shl.b32 	%r5349, %r57, 2;
	add.s32 	%r6843, %r6843, %r5349;
	add.s64 	%rd1948, %rd1948, %rd1418;
	add.s32 	%r6842, %r6842, %r5349;
	add.s32 	%r6841, %r6841, %r5349;
	add.s32 	%r6840, %r6840, %r5349;
	add.s32 	%r6839, %r6839, %r5349;
	add.s32 	%r6838, %r6838, %r5349;
	add.s32 	%r6837, %r6837, %r5349;
	add.s32 	%r6836, %r6836, %r5349;
	setp.lt.u32 	%p1318, %r6845, 32;
	@%p1318 bra 	$L__BB5_1094;
$L__BB5_1103:
	add.s32 	%r1816, %r1778, %r62;
	setp.gt.u32 	%p1319, %r1816, 63;
	@%p1319 bra 	$L__BB5_1516;
	setp.gt.u32 	%p1320, %r7033, 31;
	@%p1320 bra 	$L__BB5_1126;
	add.s32 	%r1817, %r1816, %r1;
	shl.b32 	%r1818, %r1816, 5;
	mul.lo.s32 	%r1819, %r1817, %r2507;
	and.b32  	%r1820, %r65, 3;
	setp.eq.s32 	%p1321, %r1820, 0;
	mov.u32 	%r6846, %r7033;
	@%p1321 bra 	$L__BB5_1115;
	setp.ge.s32 	%p1322, %r1817, %r2506;
	setp.ge.s32 	%p1323, %r66, %r2507;
	or.pred  	%p1324, %p1322, %p1323;
	@%p1324 bra 	$L__BB5_1108;
	add.s32 	%r5352, %r1818, %r7033;
	shl.b32 	%r5353, %r5352, 1;
	mov.u32 	%r5354, _ZZ14linear_forwardPfS_S_S_iiiE2Cs;
	add.s32 	%r5355, %r5354, %r5353;
	ld.shared.u16 	%rs968, [%r5355];
	// begin inline asm
	{  cvt.f32.f16 %f1346, %rs968;}

	// end inline asm
	mul.wide.u32 	%rd1419, %r66, 4;
	add.s64 	%rd1420, %rd1966, %rd1419;
	ld.global.f32 	%f1349, [%rd1420];
	add.f32 	%f1347, %f1346, %f1349;
	// begin inline asm
	{  cvt.rn.f16.f32 %rs969, %f1347;}

	// end inline asm
	st.shared.u16 	[%r5355], %rs969;
	// begin inline asm
	{  cvt.f32.f16 %f1348, %rs969;}

	// end inline asm
	add.s32 	%r5356, %r66, %r1819;
	mul.wide.s32 	%rd1421, %r5356, 4;
	add.s64 	%rd1422, %rd3, %rd1421;
	st.global.f32 	[%rd1422], %f1348;
$L__BB5_1108:
	setp.eq.s32 	%p1325, %r1820, 1;
	mov.u32 	%r6846, %r63;
	@%p1325 bra 	$L__BB5_1115;
	setp.ge.s32 	%p1326, %r1817, %r2506;
	setp.ge.s32 	%p1327, %r67, %r2507;
	or.pred  	%p1328, %p1326, %p1327;
	@%p1328 bra 	$L__BB5_1111;
	add.s32 	%r5357, %r1818, %r63;
	shl.b32 	%r5358, %r5357, 1;
	mov.u32 	%r5359, _ZZ14linear_forwardPfS_S_S_iiiE2Cs;
	add.s32 	%r5360, %r5359, %r5358;
	ld.shared.u16 	%rs971, [%r5360];
	// begin inline asm
	{  cvt.f32.f16 %f1350, %rs971;}

	// end inline asm
	ld.global.f32 	%f1353, [%rd7];
	add.f32 	%f1351, %f1350, %f1353;
	// begin inline asm
	{  cvt.rn.f16.f32 %rs972, %f1351;}

	// end inline asm
	st.shared.u16 	[%r5360], %rs972;
	// begin inline asm
	{  cvt.f32.f16 %f1352, %rs972;}

	// end inline asm
	add.s32 	%r5361, %r67, %r1819;
	mul.wide.s32 	%rd1423, %r5361, 4;
	add.s64 	%rd1424, %rd3, %rd1423;
	st.global.f32 	[%rd1424], %f1352;
$L__BB5_1111:
	setp.eq.s32 	%p1329, %r1820, 2;
	mov.u32 	%r6846, %r68;
	@%p1329 bra 	$L__BB5_1115;
	setp.ge.s32 	%p1330, %r1817, %r2506;
	setp.ge.s32 	%p1331, %r69, %r2507;
	or.pred  	%p1332, %p1330, %p1331;
	@%p1332 bra 	$L__BB5_1114;
	add.s32 	%r5362, %r1818, %r68;
	shl.b32 	%r5363, %r5362, 1;
	mov.u32 	%r5364, _ZZ14linear_forwardPfS_S_S_iiiE2Cs;
	add.s32 	%r5365, %r5364, %r5363;
	ld.shared.u16 	%rs974, [%r5365];
	// begin inline asm
	{  cvt.f32.f16 %f1354, %rs974;}

	// end inline asm
	add.s64 	%rd1426, %rd7, %rd180;
	ld.global.f32 	%f1357, [%rd1426];
	add.f32 	%f1355, %f1354, %f1357;
	// begin inline asm
	{  cvt.rn.f16.f32 %rs975, %f1355;}

	// end inline asm
	st.shared.u16 	[%r5365], %rs975;
	// begin inline asm
	{  cvt.f32.f16 %f1356, %rs975;}

	// end inline asm
	add.s32 	%r5366, %r69, %r1819;
	mul.wide.s32 	%rd1427, %r5366, 4;
	add.s64 	%rd1428, %rd3, %rd1427;
	st.global.f32 	[%rd1428], %f1356;
$L__BB5_1114:
	add.s32 	%r6846, %r68, %r57;
$L__BB5_1115:
	setp.lt.u32 	%p1333, %r64, 3;
	@%p1333 bra 	$L__BB5_1126;
	shl.b32 	%r5368, %r57, 1;
	mul.lo.s32 	%r5369, %r57, 3;
	add.s32 	%r6847, %r6846, %r2;
	add.s32 	%r6854, %r6847, %r57;
	add.s32 	%r6853, %r6854, %r1819;
	add.s32 	%r6852, %r6847, %r5368;
	add.s32 	%r6848, %r6847, %r1819;
	add.s32 	%r6851, %r6848, %r5368;
	add.s32 	%r6850, %r6847, %r5369;
	add.s32 	%r6849, %r6848, %r5369;
	mov.u32 	%r6855, _ZZ14linear_forwardPfS_S_S_iiiE2Cs;
	mul.wide.u32 	%rd1445, %r57, 16;
	mov.u64 	%rd1949, %rd1966;
	mov.u32 	%r6856, %r6846;
$L__BB5_1117:
	setp.ge.s32 	%p1334, %r1817, %r2506;
	setp.ge.s32 	%p1335, %r6847, %r2507;
	or.pred  	%p1336, %p1334, %p1335;
	@%p1336 bra 	$L__BB5_1119;
	mad.lo.s32 	%r5371, %r62, 1472, %r6846;
	shl.b32 	%r5372, %r56, 5;
	add.s32 	%r5373, %r5371, %r5372;
	shl.b32 	%r5374, %r5373, 1;
	add.s32 	%r5375, %r6855, %r5374;
	ld.shared.u16 	%rs977, [%r5375];
	// begin inline asm
	{  cvt.f32.f16 %f1358, %rs977;}

	// end inline asm
	add.s32 	%r5376, %r6846, %r2;
	mul.wide.u32 	%rd1429, %r5376, 4;
	add.s64 	%rd1430, %rd1949, %rd1429;
	ld.global.f32 	%f1361, [%rd1430];
	add.f32 	%f1359, %f1358, %f1361;
	// begin inline asm
	{  cvt.rn.f16.f32 %rs978, %f1359;}

	// end inline asm
	st.shared.u16 	[%r5375], %rs978;
	// begin inline asm
	{  cvt.f32.f16 %f1360, %rs978;}

	// end inline asm
	mul.wide.s32 	%rd1431, %r6848, 4;
	add.s64 	%rd1432, %rd3, %rd1431;
	st.global.f32 	[%rd1432], %f1360;
$L__BB5_1119:
	setp.ge.s32 	%p1337, %r1817, %r2506;
	setp.ge.s32 	%p1338, %r6854, %r2507;
	or.pred  	%p1339, %p1337, %p1338;
	@%p1339 bra 	$L__BB5_1121;
	add.s32 	%r5377, %r57, %r6846;
	mad.lo.s32 	%r5378, %r62, 1472, %r5377;
	shl.b32 	%r5379, %r56, 5;
	add.s32 	%r5380, %r5378, %r5379;
	shl.b32 	%r5381, %r5380, 1;
	add.s32 	%r5382, %r6855, %r5381;
	ld.shared.u16 	%rs980, [%r5382];
	// begin inline asm
	{  cvt.f32.f16 %f1362, %rs980;}

	// end inline asm
	add.s32 	%r5383, %r5377, %r2;
	mul.wide.u32 	%rd1433, %r5383, 4;
	add.s64 	%rd1434, %rd1949, %rd1433;
	ld.global.f32 	%f1365, [%rd1434];
	add.f32 	%f1363, %f1362, %f1365;
	// begin inline asm
	{  cvt.rn.f16.f32 %rs981, %f1363;}

	// end inline asm
	st.shared.u16 	[%r5382], %rs981;
	// begin inline asm
	{  cvt.f32.f16 %f1364, %rs981;}

	// end inline asm
	mul.wide.s32 	%rd1435, %r6853, 4;
	add.s64 	%rd1436, %rd3, %rd1435;
	st.global.f32 	[%rd1436], %f1364;
$L__BB5_1121:
	setp.ge.s32 	%p1340, %r1817, %r2506;
	add.s32 	%r1842, %r6856, %r57;
	setp.ge.s32 	%p1341, %r6852, %r2507;
	or.pred  	%p1342, %p1340, %p1341;
	@%p1342 bra 	$L__BB5_1123;
	mad.lo.s32 	%r5384, %r62, 1472, %r6846;
	shl.b32 	%r5385, %r56, 5;
	add.s32 	%r5386, %r5384, %r5385;
	add.s32 	%r5388, %r5386, %r5368;
	shl.b32 	%r5389, %r5388, 1;
	add.s32 	%r5390, %r6855, %r5389;
	ld.shared.u16 	%rs983, [%r5390];
	// begin inline asm
	{  cvt.f32.f16 %f1366, %rs983;}

	// end inline asm
	add.s32 	%r5391, %r6846, %r2;
	add.s32 	%r5392, %r5391, %r5368;
	mul.wide.u32 	%rd1437, %r5392, 4;
	add.s64 	%rd1438, %rd1949, %rd1437;
	ld.global.f32 	%f1369, [%rd1438];
	add.f32 	%f1367, %f1366, %f1369;
	// begin inline asm
	{  cvt.rn.f16.f32 %rs984, %f1367;}

	// end inline asm
	st.shared.u16 	[%r5390], %rs984;
	// begin inline asm
	{  cvt.f32.f16 %f1368, %rs984;}

	// end inline asm
	mul.wide.s32 	%rd1439, %r6851, 4;
	add.s64 	%rd1440, %rd3, %rd1439;
	st.global.f32 	[%rd1440], %f1368;
$L__BB5_1123:
	setp.ge.s32 	%p1343, %r1817, %r2506;
	add.s32 	%r1843, %r1842, %r57;
	setp.ge.s32 	%p1344, %r6850, %r2507;
	or.pred  	%p1345, %p1343, %p1344;
	@%p1345 bra 	$L__BB5_1125;
	mad.lo.s32 	%r5393, %r62, 1472, %r6846;
	shl.b32 	%r5394, %r56, 5;
	add.s32 	%r5395, %r5393, %r5394;
	add.s32 	%r5397, %r5395, %r5369;
	shl.b32 	%r5398, %r5397, 1;
	add.s32 	%r5399, %r6855, %r5398;
	ld.shared.u16 	%rs986, [%r5399];
	// begin inline asm
	{  cvt.f32.f16 %f1370, %rs986;}

	// end inline asm
	add.s32 	%r5400, %r6846, %r2;
	add.s32 	%r5401, %r5400, %r5369;
	mul.wide.u32 	%rd1441, %r5401, 4;
	add.s64 	%rd1442, %rd1949, %rd1441;
	ld.global.f32 	%f1373, [%rd1442];
	add.f32 	%f1371, %f1370, %f1373;
	// begin inline asm
	{  cvt.rn.f16.f32 %rs987, %f1371;}

	// end inline asm
	st.shared.u16 	[%r5399], %rs987;
	// begin inline asm
	{  cvt.f32.f16 %f1372, %rs987;}

	// end inline asm
	mul.wide.s32 	%rd1443, %r6849, 4;
	add.s64 	%rd1444, %rd3, %rd1443;
	st.global.f32 	[%rd1444], %f1372;
$L__BB5_1125:
	add.s32 	%r5402, %r1843, %r57;
	add.s32 	%r6856, %r5402, %r57;
	shl.b32 	%r5403, %r57, 3;
	add.s32 	%r6855, %r6855, %r5403;
	shl.b32 	%r5404, %r57, 2;
	add.s32 	%r6854, %r6854, %r5404;
	add.s64 	%rd1949, %rd1949, %rd1445;
	add.s32 	%r6853, %r6853, %r5404;
	add.s32 	%r6852, %r6852, %r5404;
	add.s32 	%r6851, %r6851, %r5404;
	add.s32 	%r6850, %r6850, %r5404;
	add.s32 	%r6849, %r6849, %r5404;
	add.s32 	%r6848, %r6848, %r5404;
	add.s32 	%r6847, %r6847, %r5404;
	setp.lt.u32 	%p1346, %r6856, 32;
	@%p1346 bra 	$L__BB5_1117;
$L__BB5_1126:
	add.s32 	%r1854, %r1816, %r62;
	setp.gt.u32 	%p1347, %r1854, 63;
	@%p1347 bra 	$L__BB5_1516;
	setp.gt.u32 	%p1348, %r7033, 31;
	@%p1348 bra 	$L__BB5_1149;
	add.s32 	%r1855, %r1854, %r1;
	shl.b32 	%r1856, %r1854, 5;
	mul.lo.s32 	%r1857, %r1855, %r2507;
	and.b32  	%r1858, %r65, 3;
	setp.eq.s32 	%p1349, %r1858, 0;
	mov.u32 	%r6857, %r7033;
	@%p1349 bra 	$L__BB5_1138;
	setp.ge.s32 	%p1350, %r1855, %r2506;
	setp.ge.s32 	%p1351, %r66, %r2507;
	or.pred  	%p1352, %p1350, %p1351;
	@%p1352 bra 	$L__BB5_1131;
	add.s32 	%r5407, %r1856, %r7033;
	shl.b32 	%r5408, %r5407, 1;
	mov.u32 	%r5409, _ZZ14linear_forwardPfS_S_S_iiiE2Cs;
	add.s32 	%r5410, %r5409, %r5408;
	ld.shared.u16 	%rs989, [%r5410];
	// begin inline asm
	{  cvt.f32.f16 %f1374, %rs989;}

	// end inline asm
	mul.wide.u32 	%rd1446, %r66, 4;
	add.s64 	%rd1447, %rd1966, %rd1446;
	ld.global.f32 	%f1377, [%rd1447];
	add.f32 	%f1375, %f1374, %f1377;
	// begin inline asm
	{  cvt.rn.f16.f32 %rs990, %f1375;}

	// end inline asm
	st.shared.u16 	[%r5410], %rs990;
	// begin inline asm
	{  cvt.f32.f16 %f1376, %rs990;}

	// end inline asm
	add.s32 	%r5411, %r66, %r1857;
	mul.wide.s32 	%rd1448, %r5411, 4;
	add.s64 	%rd1449, %rd3, %rd1448;
	st.global.f32 	[%rd1449], %f1376;
$L__BB5_1131:
	setp.eq.s32 	%p1353, %r1858, 1;
	mov.u32 	%r6857, %r63;
	@%p1353 bra 	$L__BB5_1138;
	setp.ge.s32 	%p1354, %r1855, %r2506;
	setp.ge.s32 	%p1355, %r67, %r2507;
	or.pred  	%p1356, %p1354, %p1355;
	@%p1356 bra 	$L__BB5_1134;
	add.s32 	%r5412, %r1856, %r63;
	shl.b32 	%r5413, %r5412, 1;
	mov.u32 	%r5414, _ZZ14linear_forwardPfS_S_S_iiiE2Cs;
	add.s32 	%r5415, %r5414, %r5413;
	ld.shared.u16 	%rs992, [%r5415];
	// begin inline asm
	{  cvt.f32.f16 %f1378, %rs992;}

	// end inline asm
	ld.global.f32 	%f1381, [%rd7];
	add.f32 	%f1379, %f1378, %f1381;
	// begin inline asm
	{  cvt.rn.f16.f32 %rs993, %f1379;}

	// end inline asm
	st.shared.u16 	[%r5415], %rs993;
	// begin inline asm
	{  cvt.f32.f16 %f1380, %rs993;}

	// end inline asm
	add.s32 	%r5416, %r67, %r1857;
	mul.wide.s32 	%rd1450, %r5416, 4;
	add.s64 	%rd1451, %rd3, %rd1450;
	st.global.f32 	[%rd1451], %f1380;
$L__BB5_1134:
	setp.eq.s32 	%p1357, %r1858, 2;
	mov.u32 	%r6857, %r68;
	@%p1357 bra 	$L__BB5_1138;
	setp.ge.s32 	%p1358, %r1855, %r2506;
	setp.ge.s32 	%p1359, %r69, %r2507;
	or.pred  	%p1360, %p1358, %p1359;
	@%p1360 bra 	$L__BB5_1137;
	add.s32 	%r5417, %r1856, %r68;
	shl.b32 	%r5418, %r5417, 1;
	mov.u32 	%r5419, _ZZ14linear_forwardPfS_S_S_iiiE2Cs;
	add.s32 	%r5420, %r5419, %r5418;
	ld.shared.u16 	%rs995, [%r5420];
	// begin inline asm
	{  cvt.f32.f16 %f1382, %rs995;}

	// end inline asm
	add.s64 	%rd1453, %rd7, %rd180;
	ld.global.f32 	%f1385, [%rd1453];
	add.f32 	%f1383, %f1382, %f1385;
	// begin inline asm
	{  cvt.rn.f16.f32 %rs996, %f1383;}

	// end inline asm
	st.shared.u16 	[%r5420], %rs996;
	// begin inline asm
	{  cvt.f32.f16 %f1384, %rs996;}

	// end inline asm
	add.s32 	%r5421, %r69, %r1857;
	mul.wide.s32 	%rd1454, %r5421, 4;
	add.s64 	%rd1455, %rd3, %rd1454;
	st.global.f32 	[%rd1455], %f1384;
$L__BB5_1137:
	add.s32 	%r6857, %r68, %r57;
$L__BB5_1138:
	setp.lt.u32 	%p1361, %r64, 3;
	@%p1361 bra 	$L__BB5_1149;
	shl.b32 	%r5423, %r57, 1;
	mul.lo.s32 	%r5424, %r57, 3;
	add.s32 	%r6858, %r6857, %r2;
	add.s32 	%r6865, %r6858, %r57;
	add.s32 	%r6864, %r6865, %r1857;
	add.s32 	%r6863, %r6858, %r5423;
	add.s32 	%r6859, %r6858, %r1857;
	add.s32 	%r6862, %r6859, %r5423;
	add.s32 	%r6861, %r6858, %r5424;
	add.s32 	%r6860, %r6859, %r5424;
	mov.u32 	%r6866, _ZZ14linear_forwardPfS_S_S_iiiE2Cs;
	mul.wide.u32 	%rd1472, %r57, 16;
	mov.u64 	%rd1950, %rd1966;
	mov.u32 	%r6867, %r6857;
$L__BB5_1140:
	setp.ge.s32 	%p1362, %r1855, %r2506;
	setp.ge.s32 	%p1363, %r6858, %r2507;
	or.pred  	%p1364, %p1362, %p1363;
	@%p1364 bra 	$L__BB5_1142;
	mad.lo.s32 	%r5426, %r62, 1504, %r6857;
	shl.b32 	%r5427, %r56, 5;
	add.s32 	%r5428, %r5426, %r5427;
	shl.b32 	%r5429, %r5428, 1;
	add.s32 	%r5430, %r6866, %r5429;
	ld.shared.u16 	%rs998, [%r5430];
	// begin inline asm
	{  cvt.f32.f16 %f1386, %rs998;}

	// end inline asm
	add.s32 	%r5431, %r6857, %r2;
	mul.wide.u32 	%rd1456, %r5431, 4;
	add.s64 	%rd1457, %rd1950, %rd1456;
	ld.global.f32 	%f1389, [%rd1457];
	add.f32 	%f1387, %f1386, %f1389;
	// begin inline asm
	{  cvt.rn.f16.f32 %rs999, %f1387;}

	// end inline asm
	st.shared.u16 	[%r5430], %rs999;
	// begin inline asm
	{  cvt.f32.f16 %f1388, %rs999;}

	// end inline asm
	mul.wide.s32 	%rd1458, %r6859, 4;
	add.s64 	%rd1459, %rd3, %rd1458;
	st.global.f32 	[%rd1459], %f1388;
$L__BB5_1142:
	setp.ge.s32 	%p1365, %r1855, %r2506;
	setp.ge.s32 	%p1366, %r6865, %r2507;
	or.pred  	%p1367, %p1365, %p1366;
	@%p1367 bra 	$L__BB5_1144;
	add.s32 	%r5432, %r57, %r6857;
	mad.lo.s32 	%r5433, %r62, 1504, %r5432;
	shl.b32 	%r5434, %r56, 5;
	add.s32 	%r5435, %r5433, %r5434;
	shl.b32 	%r5436, %r5435, 1;
	add.s32 	%r5437, %r6866, %r5436;
	ld.shared.u16 	%rs1001, [%r5437];
	// begin inline asm
	{  cvt.f32.f16 %f1390, %rs1001;}

	// end inline asm
	add.s32 	%r5438, %r5432, %r2;
	mul.wide.u32 	%rd1460, %r5438, 4;
	add.s64 	%rd1461, %rd1950, %rd1460;
	ld.global.f32 	%f1393, [%rd1461];
	add.f32 	%f1391, %f1390, %f1393;
	// begin inline asm
	{  cvt.rn.f16.f32 %rs1002, %f1391;}

	// end inline asm
	st.shared.u16 	[%r5437], %rs1002;
	// begin inline asm
	{  cvt.f32.f16 %f1392, %rs1002;}

	// end inline asm
	mul.wide.s32 	%rd1462, %r6864, 4;
	add.s64 	%rd1463, %rd3, %rd1462;
	st.global.f32 	[%rd1463], %f1392;
$L__BB5_1144:
	setp.ge.s32 	%p1368, %r1855, %r2506;
	add.s32 	%r1880, %r6867, %r57;
	setp.ge.s32 	%p1369, %r6863, %r2507;
	or.pred  	%p1370, %p1368, %p1369;
	@%p1370 bra 	$L__BB5_1146;
	mad.lo.s32 	%r5439, %r62, 1504, %r6857;
	shl.b32 	%r5440, %r56, 5;
	add.s32 	%r5441, %r5439, %r5440;
	add.s32 	%r5443, %r5441, %r5423;
	shl.b32 	%r5444, %r5443, 1;
	add.s32 	%r5445, %r6866, %r5444;
	ld.shared.u16 	%rs1004, [%r5445];
	// begin inline asm
	{  cvt.f32.f16 %f1394, %rs1004;}

	// end inline asm
	add.s32 	%r5446, %r6857, %r2;
	add.s32 	%r5447, %r5446, %r5423;
	mul.wide.u32 	%rd1464, %r5447, 4;
	add.s64 	%rd1465, %rd1950, %rd1464;
	ld.global.f32 	%f1397, [%rd1465];
	add.f32 	%f1395, %f1394, %f1397;
	// begin inline asm
	{  cvt.rn.f16.f32 %rs1005, %f1395;}

	// end inline asm
	st.shared.u16 	[%r5445], %rs1005;
	// begin inline asm
	{  cvt.f32.f16 %f1396, %rs1005;}

	// end inline asm
	mul.wide.s32 	%rd1466, %r6862, 4;
	add.s64 	%rd1467, %rd3, %rd1466;
	st.global.f32 	[%rd1467], %f1396;
$L__BB5_1146:
	setp.ge.s32 	%p1371, %r1855, %r2506;
	add.s32 	%r1881, %r1880, %r57;
	setp.ge.s32 	%p1372, %r6861, %r2507;
	or.pred  	%p1373, %p1371, %p1372;
	@%p1373 bra 	$L__BB5_1148;
	mad.lo.s32 	%r5448, %r62, 1504, %r6857;
	shl.b32 	%r5449, %r56, 5;
	add.s32 	%r5450, %r5448, %r5449;
	add.s32 	%r5452, %r5450, %r5424;
	shl.b32 	%r5453, %r5452, 1;
	add.s32 	%r5454, %r6866, %r5453;
	ld.shared.u16 	%rs1007, [%r5454];
	// begin inline asm
	{  cvt.f32.f16 %f1398, %rs1007;}

	// end inline asm
	add.s32 	%r5455, %r6857, %r2;
	add.s32 	%r5456, %r5455, %r5424;
	mul.wide.u32 	%rd1468, %r5456, 4;
	add.s64 	%rd1469, %rd1950, %rd1468;
	ld.global.f32 	%f1401, [%rd1469];
	add.f32 	%f1399, %f1398, %f1401;
	// begin inline asm
	{  cvt.rn.f16.f32 %rs1008, %f1399;}

	// end inline asm
	st.shared.u16 	[%r5454], %rs1008;
	// begin inline asm
	{  cvt.f32.f16 %f1400, %rs1008;}

	// end inline asm
	mul.wide.s32 	%rd1470, %r6860, 4;
	add.s64 	%rd1471, %rd3, %rd1470;
	st.global.f32 	[%rd1471], %f1400;
$L__BB5_1148:
	add.s32 	%r5457, %r1881, %r57;
	add.s32 	%r6867, %r5457, %r57;
	shl.b32 	%r5458, %r57, 3;
	add.s32 	%r6866, %r6866, %r5458;
	shl.b32 	%r5459, %r57, 2;
	add.s32 	%r6865, %r6865, %r5459;
	add.s64 	%rd1950, %rd1950, %rd1472;
	add.s32 	%r6864, %r6864, %r5459;
	add.s32 	%r6863, %r6863, %r5459;
	add.s32 	%r6862, %r6862, %r5459;
	add.s32 	%r6861, %r6861, %r5459;
	add.s32 	%r6860, %r6860, %r5459;
	add.s32 	%r6859, %r6859, %r5459;
	add.s32 	%r6858, %r6858, %r5459;
	setp.lt.u32 	%p1374, %r6867, 32;
	@%p1374 bra 	$L__BB5_1140;
$L__BB5_1149:
	add.s32 	%r1892, %r1854, %r62;
	setp.gt.u32 	%p1375, %r1892, 63;
	@%p1375 bra 	$L__BB5_1516;
	setp.gt.u32 	%p1376, %r7033, 31;
	@%p1376 bra 	$L__BB5_1172;
	add.s32 	%r1893, %r1892, %r1;
	shl.b32 	%r1894, %r1892, 5;
	mul.lo.s32 	%r1895, %r1893, %r2507;
	and.b32  	%r1896, %r65, 3;
	setp.eq.s32 	%p1377, %r1896, 0;
	mov.u32 	%r6868, %r7033;
	@%p1377 bra 	$L__BB5_1161;
	setp.ge.s32 	%p1378, %r1893, %r2506;
	setp.ge.s32 	%p1379, %r66, %r2507;
	or.pred  	%p1380, %p1378, %p1379;
	@%p1380 bra 	$L__BB5_1154;
	add.s32 	%r5462, %r1894, %r7033;
	shl.b32 	%r5463, %r5462, 1;
	mov.u32 	%r5464, _ZZ14linear_forwardPfS_S_S_iiiE2Cs;
	add.s32 	%r5465, %r5464, %r5463;
	ld.shared.u16 	%rs1010, [%r5465];
	// begin inline asm
	{  cvt.f32.f16 %f1402, %rs1010;}

	// end inline asm
	mul.wide.u32 	%rd1473, %r66, 4;
	add.s64 	%rd1474, %rd1966, %rd1473;
	ld.global.f32 	%f1405, [%rd1474];
	add.f32 	%f1403, %f1402, %f1405;
	// begin inline asm
	{  cvt.rn.f16.f32 %rs1011, %f1403;}

	// end inline asm
	st.shared.u16 	[%r5465], %rs1011;
	// begin inline asm
	{  cvt.f32.f16 %f1404, %rs1011;}

	// end inline asm
	add.s32 	%r5466, %r66, %r1895;
	mul.wide.s32 	%rd1475, %r5466, 4;
	add.s64 	%rd1476, %rd3, %rd1475;
	st.global.f32 	[%rd1476], %f1404;
$L__BB5_1154:
	setp.eq.s32 	%p1381, %r1896, 1;
	mov.u32 	%r6868, %r63;
	@%p1381 bra 	$L__BB5_1161;
	setp.ge.s32 	%p1382, %r1893, %r2506;
	setp.ge.s32 	%p1383, %r67, %r2507;
	or.pred  	%p1384, %p1382, %p1383;
	@%p1384 bra 	$L__BB5_1157;
	add.s32 	%r5467, %r1894, %r63;
	shl.b32 	%r5468, %r5467, 1;
	mov.u32 	%r5469, _ZZ14linear_forwardPfS_S_S_iiiE2Cs;
	add.s32 	%r5470, %r5469, %r5468;
	ld.shared.u16 	%rs1013, [%r5470];
	// begin inline asm
	{  cvt.f32.f16 %f1406, %rs1013;}

	// end inline asm
	ld.global.f32 	%f1409, [%rd7];
	add.f32 	%f1407, %f1406, %f1409;
	// begin inline asm
	{  cvt.rn.f16.f32 %rs1014, %f1407;}

	// end inline asm
	st.shared.u16 	[%r5470], %rs1014;
	// begin inline asm
	{  cvt.f32.f16 %f1408, %rs1014;}

	// end inline asm
	add.s32 	%r5471, %r67, %r1895;
	mul.wide.s32 	%rd1477, %r5471, 4;
	add.s64 	%rd1478, %rd3, %rd1477;
	st.global.f32 	[%rd1478], %f1408;
$L__BB5_1157:
	setp.eq.s32 	%p1385, %r1896, 2;
	mov.u32 	%r6868, %r68;
	@%p1385 bra 	$L__BB5_1161;
	setp.ge.s32 	%p1386, %r1893, %r2506;
	setp.ge.s32 	%p1387, %r69, %r2507;
	or.pred  	%p1388, %p1386, %p1387;
	@%p1388 bra 	$L__BB5_1160;
	add.s32 	%r5472, %r1894, %r68;
	shl.b32 	%r5473, %r5472, 1;
	mov.u32 	%r5474, _ZZ14linear_forwardPfS_S_S_iiiE2Cs;
	add.s32 	%r5475, %r5474, %r5473;
	ld.shared.u16 	%rs1016, [%r5475];
	// begin inline asm
	{  cvt.f32.f16 %f1410, %rs1016;}

	// end inline asm
	add.s64 	%rd1480, %rd7, %rd180;
	ld.global.f32 	%f1413, [%rd1480];
	add.f32 	%f1411, %f1410, %f1413;
	// begin inline asm
	{  cvt.rn.f16.f32 %rs1017, %f1411;}

	// end inline asm
	st.shared.u16 	[%r5475], %rs1017;
	// begin inline asm
	{  cvt.f32.f16 %f1412, %rs1017;}

	// end inline asm
	add.s32 	%r5476, %r69, %r1895;
	mul.wide.s32 	%rd1481, %r5476, 4;
	add.s64 	%rd1482, %rd3, %rd1481;
	st.global.f32 	[%rd1482], %f1412;
$L__BB5_1160:
	add.s32 	%r6868, %r68, %r57;
$L__BB5_1161:
	setp.lt.u32 	%p1389, %r64, 3;
	@%p1389 bra 	$L__BB5_1172;
	shl.b32 	%r5478, %r57, 1;
	mul.lo.s32 	%r5479, %r57, 3;
	add.s32 	%r6869, %r6868, %r2;
	add.s32 	%r6876, %r6869, %r57;
	add.s32 	%r6875, %r6876, %r1895;
	add.s32 	%r6874, %r6869, %r5478;
	add.s32 	%r6870, %r6869, %r1895;
	add.s32 	%r6873, %r6870, %r5478;
	add.s32 	%r6872, %r6869, %r5479;
	add.s32 	%r6871, %r6870, %r5479;
	mov.u32 	%r6877, _ZZ14linear_forwardPfS_S_S_iiiE2Cs;
	mul.wide.u32 	%rd1499, %r57, 16;
	mov.u64 	%rd1951, %rd1966;
	mov.u32 	%r6878, %r6868;
$L__BB5_1163:
	setp.ge.s32 	%p1390, %r1893, %r2506;
	setp.ge.s32 	%p1391, %r6869, %r2507;
	or.pred  	%p1392, %p1390, %p1391;
	@%p1392 bra 	$L__BB5_1165;
	mad.lo.s32 	%r5481, %r62, 1536, %r6868;
	shl.b32 	%r5482, %r56, 5;
	add.s32 	%r5483, %r5481, %r5482;
	shl.b32 	%r5484, %r5483, 1;
	add.s32 	%r5485, %r6877, %r5484;
	ld.shared.u16 	%rs1019, [%r5485];
	// begin inline asm
	{  cvt.f32.f16 %f1414, %rs1019;}

	// end inline asm
	add.s32 	%r5486, %r6868, %r2;
	mul.wide.u32 	%rd1483, %r5486, 4;
	add.s64 	%rd1484, %rd1951, %rd1483;
	ld.global.f32 	%f1417, [%rd1484];
	add.f32 	%f1415, %f1414, %f1417;
	// begin inline asm
	{  cvt.rn.f16.f32 %rs1020, %f1415;}

	// end inline asm
	st.shared.u16 	[%r5485], %rs1020;
	// begin inline asm
	{  cvt.f32.f16 %f1416, %rs1020;}

	// end inline asm
	mul.wide.s32 	%rd1485, %r6870, 4;
	add.s64 	%rd1486, %rd3, %rd1485;
	st.global.f32 	[%rd1486], %f1416;
$L__BB5_1165:
	setp.ge.s32 	%p1393, %r1893, %r2506;
	setp.ge.s32 	%p1394, %r6876, %r2507;
	or.pred  	%p1395, %p1393, %p1394;
	@%p1395 bra 	$L__BB5_1167;
	add.s32 	%r5487, %r57, %r6868;
	mad.lo.s32 	%r5488, %r62, 1536, %r5487;
	shl.b32 	%r5489, %r56, 5;
	add.s32 	%r5490, %r5488, %r5489;
	shl.b32 	%r5491, %r5490, 1;
	add.s32 	%r5492, %r6877, %r5491;
	ld.shared.u16 	%rs1022, [%r5492];
	// begin inline asm
	{  cvt.f32.f16 %f1418, %rs1022;}

	// end inline asm
	add.s32 	%r5493, %r5487, %r2;
	mul.wide.u32 	%rd1487, %r5493, 4;
	add.s64 	%rd1488, %rd1951, %rd1487;
	ld.global.f32 	%f1421, [%rd1488];
	add.f32 	%f1419, %f1418, %f1421;
	// begin inline asm
	{  cvt.rn.f16.f32 %rs1023, %f1419;}

	// end inline asm
	st.shared.u16 	[%r5492], %rs1023;
	// begin inline asm
	{  cvt.f32.f16 %f1420, %rs1023;}

	// end inline asm
	mul.wide.s32 	%rd1489, %r6875, 4;
	add.s64 	%rd1490, %rd3, %rd1489;
	st.global.f32 	[%rd1490], %f1420;
$L__BB5_1167:
	setp.ge.s32 	%p1396, %r1893, %r2506;
	add.s32 	%r1918, %r6878, %r57;
	setp.ge.s32 	%p1397, %r6874, %r2507;
	or.pred  	%p1398, %p1396, %p1397;
	@%p1398 bra 	$L__BB5_1169;
	mad.lo.s32 	%r5494, %r62, 1536, %r6868;
	shl.b32 	%r5495, %r56, 5;
	add.s32 	%r5496, %r5494, %r5495;
	add.s32 	%r5498, %r5496, %r5478;
	shl.b32 	%r5499, %r5498, 1;
	add.s32 	%r5500, %r6877, %r5499;
	ld.shared.u16 	%rs1025, [%r5500];
	// begin inline asm
	{  cvt.f32.f16 %f1422, %rs1025;}

	// end inline asm
	add.s32 	%r5501, %r6868, %r2;
	add.s32 	%r5502, %r5501, %r5478;
	mul.wide.u32 	%rd1491, %r5502, 4;
	add.s64 	%rd1492, %rd1951, %rd1491;
	ld.global.f32 	%f1425, [%rd1492];
	add.f32 	%f1423, %f1422, %f1425;
	// begin inline asm
	{  cvt.rn.f16.f32 %rs1026, %f1423;}

	// end inline asm
	st.shared.u16 	[%r5500], %rs1026;
	// begin inline asm
	{  cvt.f32.f16 %f1424, %rs1026;}

	// end inline asm
	mul.wide.s32 	%rd1493, %r6873, 4;
	add.s64 	%rd1494, %rd3, %rd1493;
	st.global.f32 	[%rd1494], %f1424;
$L__BB5_1169:
	setp.ge.s32 	%p1399, %r1893, %r2506;
	add.s32 	%r1919, %r1918, %r57;
	setp.ge.s32 	%p1400, %r6872, %r2507;
	or.pred  	%p1401, %p1399, %p1400;
	@%p1401 bra 	$L__BB5_1171;
	mad.lo.s32 	%r5503, %r62, 1536, %r6868;
	shl.b32 	%r5504, %r56, 5;
	add.s32 	%r5505, %r5503, %r5504;
	add.s32 	%r5507, %r5505, %r5479;
	shl.b32 	%r5508, %r5507, 1;
	add.s32 	%r5509, %r6877, %r5508;
	ld.shared.u16 	%rs1028, [%r5509];
	// begin inline asm
	{  cvt.f32.f16 %f1426, %rs1028;}

	// end inline asm
	add.s32 	%r5510, %r6868, %r2;
	add.s32 	%r5511, %r5510, %r5479;
	mul.wide.u32 	%rd1495, %r5511, 4;
	add.s64 	%rd1496, %rd1951, %rd1495;
	ld.global.f32 	%f1429, [%rd1496];
	add.f32 	%f1427, %f1426, %f1429;
	// begin inline asm
	{  cvt.rn.f16.f32 %rs1029, %f1427;}

	// end inline asm
	st.shared.u16 	[%r5509], %rs1029;
	// begin inline asm
	{  cvt.f32.f16 %f1428, %rs1029;}

	// end inline asm
	mul.wide.s32 	%rd1497, %r6871, 4;
	add.s64 	%rd1498, %rd3, %rd1497;
	st.global.f32 	[%rd1498], %f1428;
$L__BB5_1171:
	add.s32 	%r5512, %r1919, %r57;
	add.s32 	%r6878, %r5512, %r57;
	shl.b32 	%r5513, %r57, 3;
	add.s32 	%r6877, %r6877, %r5513;
	shl.b32 	%r5514, %r57, 2;
	add.s32 	%r6876, %r6876, %r5514;
	add.s64 	%rd1951, %rd1951, %rd1499;
	add.s32 	%r6875, %r6875, %r5514;
	add.s32 	%r6874, %r6874, %r5514;
	add.s32 	%r6873, %r6873, %r5514;
	add.s32 	%r6872, %r6872, %r5514;
	add.s32 	%r6871, %r6871, %r5514;
	add.s32 	%r6870, %r6870, %r5514;
	add.s32 	%r6869, %r6869, %r5514;
	setp.lt.u32 	%p1402, %r6878, 32;
	@%p1402 bra 	$L__BB5_1163;
$L__BB5_1172:
	add.s32 	%r1930, %r1892, %r62;
	setp.gt.u32 	%p1403, %r1930, 63;
	@%p1403 bra 	$L__BB5_1516;
	setp.gt.u32 	%p1404, %r7033, 31;
	@%p1404 bra 	$L__BB5_1195;
	add.s32 	%r1931, %r1930, %r1;
	shl.b32 	%r1932, %r1930, 5;
	mul.lo.s32 	%r1933, %r1931, %r2507;
	and.b32  	%r1934, %r65, 3;
	setp.eq.s32 	%p1405, %r1934, 0;
	mov.u32 	%r6879, %r7033;
	@%p1405 bra 	$L__BB5_1184;
	setp.ge.s32 	%p1406, %r1931, %r2506;
	setp.ge.s32 	%p1407, %r66, %r2507;
	or.pred  	%p1408, %p1406, %p1407;
	@%p1408 bra 	$L__BB5_1177;
	add.s32 	%r5517, %r1932, %r7033;
	shl.b32 	%r5518, %r5517, 1;
	mov.u32 	%r5519, _ZZ14linear_forwardPfS_S_S_iiiE2Cs;
	add.s32 	%r5520, %r5519, %r5518;
	ld.shared.u16 	%rs1031, [%r5520];
	// begin inline asm
	{  cvt.f32.f16 %f1430, %rs1031;}

	// end inline asm
	mul.wide.u32 	%rd1500, %r66, 4;
	add.s64 	%rd1501, %rd1966, %rd1500;
	ld.global.f32 	%f1433, [%rd1501];
	add.f32 	%f1431, %f1430, %f1433;
	// begin inline asm
	{  cvt.rn.f16.f32 %rs1032, %f1431;}

	// end inline asm
	st.shared.u16 	[%r5520], %rs1032;
	// begin inline asm
	{  cvt.f32.f16 %f1432, %rs1032;}

	// end inline asm
	add.s32 	%r5521, %r66, %r1933;
	mul.wide.s32 	%rd1502, %r5521, 4;
	add.s64 	%rd1503, %rd3, %rd1502;
	st.global.f32 	[%rd1503], %f1432;
$L__BB5_1177:
	setp.eq.s32 	%p1409, %r1934, 1;
	mov.u32 	%r6879, %r63;
	@%p1409 bra 	$L__BB5_1184;
	setp.ge.s32 	%p1410, %r1931, %r2506;
	setp.ge.s32 	%p1411, %r67, %r2507;
	or.pred  	%p1412, %p1410, %p1411;
	@%p1412 bra 	$L__BB5_1180;
	add.s32 	%r5522, %r1932, %r63;
	shl.b32 	%r5523, %r5522, 1;
	mov.u32 	%r5524, _ZZ14linear_forwardPfS_S_S_iiiE2Cs;
	add.s32 	%r5525, %r5524, %r5523;
	ld.shared.u16 	%rs1034, [%r5525];
	// begin inline asm
	{  cvt.f32.f16 %f1434, %rs1034;}

	// end inline asm
	ld.global.f32 	%f1437, [%rd7];
	add.f32 	%f1435, %f1434, %f1437;
	// begin inline asm
	{  cvt.rn.f16.f32 %rs1035, %f1435;}

	// end inline asm
	st.shared.u16 	[%r5525], %rs1035;
	// begin inline asm
	{  cvt.f32.f16 %f1436, %rs1035;}

	// end inline asm
	add.s32 	%r5526, %r67, %r1933;
	mul.wide.s32 	%rd1504, %r5526, 4;
	add.s64 	%rd1505, %rd3, %rd1504;
	st.global.f32 	[%rd1505], %f1436;
$L__BB5_1180:
	setp.eq.s32 	%p1413, %r1934, 2;
	mov.u32 	%r6879, %r68;
	@%p1413 bra 	$L__BB5_1184;
	setp.ge.s32 	%p1414, %r1931, %r2506;
	setp.ge.s32 	%p1415, %r69, %r2507;
	or.pred  	%p1416, %p1414, %p1415;
	@%p1416 bra 	$L__BB5_1183;
	add.s32 	%r5527, %r1932, %r68;
	shl.b32 	%r5528, %r5527, 1;
	mov.u32 	%r5529, _ZZ14linear_forwardPfS_S_S_iiiE2Cs;
	add.s32 	%r5530, %r5529, %r5528;
	ld.shared.u16 	%rs1037, [%r5530];
	// begin inline asm
	{  cvt.f32.f16 %f1438, %rs1037;}

	// end inline asm
	add.s64 	%rd1507, %rd7, %rd180;
	ld.global.f32 	%f1441, [%rd1507];
	add.f32 	%f1439, %f1438, %f1441;
	// begin inline asm
	{  cvt.rn.f16.f32 %rs1038, %f1439;}

	// end inline asm
	st.shared.u16 	[%r5530], %rs1038;
	// begin inline asm
	{  cvt.f32.f16 %f1440, %rs1038;}

	// end inline asm
	add.s32 	%r5531, %r69, %r1933;
	mul.wide.s32 	%rd1508, %r5531, 4;
	add.s64 	%rd1509, %rd3, %rd1508;
	st.global.f32 	[%rd1509], %f1440;
$L__BB5_1183:
	add.s32 	%r6879, %r68, %r57;
$L__BB5_1184:
	setp.lt.u32 	%p1417, %r64, 3;
	@%p1417 bra 	$L__BB5_1195;
	shl.b32 	%r5533, %r57, 1;
	mul.lo.s32 	%r5534, %r57, 3;
	add.s32 	%r6880, %r6879, %r2;
	add.s32 	%r6887, %r6880, %r57;
	add.s32 	%r6886, %r6887, %r1933;
	add.s32 	%r6885, %r6880, %r5533;
	add.s32 	%r6881, %r6880, %r1933;
	add.s32 	%r6884, %r6881, %r5533;
	add.s32 	%r6883, %r6880, %r5534;
	add.s32 	%r6882, %r6881, %r5534;
	mov.u32 	%r6888, _ZZ14linear_forwardPfS_S_S_iiiE2Cs;
	mul.wide.u32 	%rd1526, %r57, 16;
	mov.u64 	%rd1952, %rd1966;
	mov.u32 	%r6889, %r6879;
$L__BB5_1186:
	setp.ge.s32 	%p1418, %r1931, %r2506;
	setp.ge.s32 	%p1419, %r6880, %r2507;
	or.pred  	%p1420, %p1418, %p1419;
	@%p1420 bra 	$L__BB5_1188;
	mad.lo.s32 	%r5536, %r62, 1568, %r6879;
	shl.b32 	%r5537, %r56, 5;
	add.s32 	%r5538, %r5536, %r5537;
	shl.b32 	%r5539, %r5538, 1;
	add.s32 	%r5540, %r6888, %r5539;
	ld.shared.u16 	%rs1040, [%r5540];
	// begin inline asm
	{  cvt.f32.f16 %f1442, %rs1040;}

	// end inline asm
	add.s32 	%r5541, %r6879, %r2;
	mul.wide.u32 	%rd1510, %r5541, 4;
	add.s64 	%rd1511, %rd1952, %rd1510;
	ld.global.f32 	%f1445, [%rd1511];
	add.f32 	%f1443, %f1442, %f1445;
	// begin inline asm
	{  cvt.rn.f16.f32 %rs1041, %f1443;}

	// end inline asm
	st.shared.u16 	[%r5540], %rs1041;
	// begin inline asm
	{  cvt.f32.f16 %f1444, %rs1041;}

	// end inline asm
	mul.wide.s32 	%rd1512, %r6881, 4;
	add.s64 	%rd1513, %rd3, %rd1512;
	st.global.f32 	[%rd1513], %f1444;
$L__BB5_1188:
	setp.ge.s32 	%p1421, %r1931, %r2506;
	setp.ge.s32 	%p1422, %r6887, %r2507;
	or.pred  	%p1423, %p1421, %p1422;
	@%p1423 bra 	$L__BB5_1190;
	add.s32 	%r5542, %r57, %r6879;
	mad.lo.s32 	%r5543, %r62, 1568, %r5542;
	shl.b32 	%r5544, %r56, 5;
	add.s32 	%r5545, %r5543, %r5544;
	shl.b32 	%r5546, %r5545, 1;
	add.s32 	%r5547, %r6888, %r5546;
	ld.shared.u16 	%rs1043, [%r5547];
	// begin inline asm
	{  cvt.f32.f16 %f1446, %rs1043;}

	// end inline asm
	add.s32 	%r5548, %r5542, %r2;
	mul.wide.u32 	%rd1514, %r5548, 4;
	add.s64 	%rd1515, %rd1952, %rd1514;
	ld.global.f32 	%f1449, [%rd1515];
	add.f32 	%f1447, %f1446, %f1449;
	// begin inline asm
	{  cvt.rn.f16.f32 %rs1044, %f1447;}

	// end inline asm
	st.shared.u16 	[%r5547], %rs1044;
	// begin inline asm
	{  cvt.f32.f16 %f1448, %rs1044;}

	// end inline asm
	mul.wide.s32 	%rd1516, %r6886, 4;
	add.s64 	%rd1517, %rd3, %rd1516;
	st.global.f32 	[%rd1517], %f1448;
$L__BB5_1190:
	setp.ge.s32 	%p1424, %r1931, %r2506;
	add.s32 	%r1956, %r6889, %r57;
	setp.ge.s32 	%p1425, %r6885, %r2507;
	or.pred  	%p1426, %p1424, %p1425;
	@%p1426 bra 	$L__BB5_1192;
	mad.lo.s32 	%r5549, %r62, 1568, %r6879;
	shl.b32 	%r5550, %r56, 5;
	add.s32 	%r5551, %r5549, %r5550;
	add.s32 	%r5553, %r5551, %r5533;
	shl.b32 	%r5554, %r5553, 1;
	add.s32 	%r5555, %r6888, %r5554;
	ld.shared.u16 	%rs1046, [%r5555];
	// begin inline asm
	{  cvt.f32.f16 %f1450, %rs1046;}

	// end inline asm
	add.s32 	%r5556, %r6879, %r2;
	add.s32 	%r5557, %r5556, %r5533;
	mul.wide.u32 	%rd1518, %r5557, 4;
	add.s64 	%rd1519, %rd1952, %rd1518;
	ld.global.f32 	%f1453, [%rd1519];
	add.f32 	%f1451, %f1450, %f1453;
	// begin inline asm
	{  cvt.rn.f16.f32 %rs1047, %f1451;}

	// end inline asm
	st.shared.u16 	[%r5555], %rs1047;
	// begin inline asm
	{  cvt.f32.f16 %f1452, %rs1047;}

	// end inline asm
	mul.wide.s32 	%rd1520, %r6884, 4;
	add.s64 	%rd1521, %rd3, %rd1520;
	st.global.f32 	[%rd1521], %f1452;
$L__BB5_1192:
	setp.ge.s32 	%p1427, %r1931, %r2506;
	add.s32 	%r1957, %r1956, %r57;
	setp.ge.s32 	%p1428, %r6883, %r2507;
	or.pred  	%p1429, %p1427, %p1428;
	@%p1429 bra 	$L__BB5_1194;
	mad.lo.s32 	%r5558, %r62, 1568, %r6879;
	shl.b32 	%r5559, %r56, 5;
	add.s32 	%r5560, %r5558, %r5559;
	add.s32 	%r5562, %r5560, %r5534;
	shl.b32 	%r5563, %r5562, 1;
	add.s32 	%r5564, %r6888, %r5563;
	ld.shared.u16 	%rs1049, [%r5564];
	// begin inline asm
	{  cvt.f32.f16 %f1454, %rs1049;}

	// end inline asm
	add.s32 	%r5565, %r6879, %r2;
	add.s32 	%r5566, %r5565, %r5534;
	mul.wide.u32 	%rd1522, %r5566, 4;
	add.s64 	%rd1523, %rd1952, %rd1522;
	ld.global.f32 	%f1457, [%rd1523];
	add.f32 	%f1455, %f1454, %f1457;
	// begin inline asm
	{  cvt.rn.f16.f32 %rs1050, %f1455;}

	// end inline asm
	st.shared.u16 	[%r5564], %rs1050;
	// begin inline asm
	{  cvt.f32.f16 %f1456, %rs1050;}

	// end inline asm
	mul.wide.s32 	%rd1524, %r6882, 4;
	add.s64 	%rd1525, %rd3, %rd1524;
	st.global.f32 	[%rd1525], %f1456;
$L__BB5_1194:
	add.s32 	%r5567, %r1957, %r57;
	add.s32 	%r6889, %r5567, %r57;
	shl.b32 	%r5568, %r57, 3;
	add.s32 	%r6888, %r6888, %r5568;
	shl.b32 	%r5569, %r57, 2;
	add.s32 	%r6887, %r6887, %r5569;
	add.s64 	%rd1952, %rd1952, %rd1526;
	add.s32 	%r6886, %r6886, %r5569;
	add.s32 	%r6885, %r6885, %r5569;
	add.s32 	%r6884, %r6884, %r5569;
	add.s32 	%r6883, %r6883, %r5569;
	add.s32 	%r6882, %r6882, %r5569;
	add.s32 	%r6881, %r6881, %r5569;
	add.s32 	%r6880, %r6880, %r5569;
	setp.lt.u32 	%p1430, %r6889, 32;
	@%p1430 bra 	$L__BB5_1186;
$L__BB5_1195:
	add.s32 	%r1968, %r1930, %r62;
	setp.gt.u32 	%p1431, %r1968, 63;
	@%p1431 bra 	$L__BB5_1516;
	setp.gt.u32 	%p1432, %r7033, 31;
	@%p1432 bra 	$L__BB5_1218;
	add.s32 	%r1969, %r1968, %r1;
	shl.b32 	%r1970, %r1968, 5;
	mul.lo.s32 	%r1971, %r1969, %r2507;
	and.b32  	%r1972, %r65, 3;
	setp.eq.s32 	%p1433, %r1972, 0;
	mov.u32 	%r6890, %r7033;
	@%p1433 bra 	$L__BB5_1207;
	setp.ge.s32 	%p1434, %r1969, %r2506;
	setp.ge.s32 	%p1435, %r66, %r2507;
	or.pred  	%p1436, %p1434, %p1435;
	@%p1436 bra 	$L__BB5_1200;
	add.s32 	%r5572, %r1970, %r7033;
	shl.b32 	%r5573, %r5572, 1;
	mov.u32 	%r5574, _ZZ14linear_forwardPfS_S_S_iiiE2Cs;
	add.s32 	%r5575, %r5574, %r5573;
	ld.shared.u16 	%rs1052, [%r5575];
	// begin inline asm
	{  cvt.f32.f16 %f1458, %rs1052;}

	// end inline asm
	mul.wide.u32 	%rd1527, %r66, 4;
	add.s64 	%rd1528, %rd1966, %rd1527;
	ld.global.f32 	%f1461, [%rd1528];
	add.f32 	%f1459, %f1458, %f1461;
	// begin inline asm
	{  cvt.rn.f16.f32 %rs1053, %f1459;}

	// end inline asm
	st.shared.u16 	[%r5575], %rs1053;
	// begin inline asm
	{  cvt.f32.f16 %f1460, %rs1053;}

	// end inline asm
	add.s32 	%r5576, %r66, %r1971;
	mul.wide.s32 	%rd1529, %r5576, 4;
	add.s64 	%rd1530, %rd3, %rd1529;
	st.global.f32 	[%rd1530], %f1460;
$L__BB5_1200:
	setp.eq.s32 	%p1437, %r1972, 1;
	mov.u32 	%r6890, %r63;
	@%p1437 bra 	$L__BB5_1207;
	setp.ge.s32 	%p1438, %r1969, %r2506;
	setp.ge.s32 	%p1439, %r67, %r2507;
	or.pred  	%p1440, %p1438, %p1439;
	@%p1440 bra 	$L__BB5_1203;
	add.s32 	%r5577, %r1970, %r63;
	shl.b32 	%r5578, %r5577, 1;
	mov.u32 	%r5579, _ZZ14linear_forwardPfS_S_S_iiiE2Cs;
	add.s32 	%r5580, %r5579, %r5578;
	ld.shared.u16 	%rs1055, [%r5580];
	// begin inline asm
	{  cvt.f32.f16 %f1462, %rs1055;}

	// end inline asm
	ld.global.f32 	%f1465, [%rd7];
	add.f32 	%f1463, %f1462, %f1465;
	// begin inline asm
	{  cvt.rn.f16.f32 %rs1056, %f1463;}

	// end inline asm
	st.shared.u16 	[%r5580], %rs1056;
	// begin inline asm
	{  cvt.f32.f16 %f1464, %rs1056;}

	// end inline asm
	add.s32 	%r5581, %r67, %r1971;
	mul.wide.s32 	%rd1531, %r5581, 4;
	add.s64 	%rd1532, %rd3, %rd1531;
	st.global.f32 	[%rd1532], %f1464;
$L__BB5_1203:
	setp.eq.s32 	%p1441, %r1972, 2;
	mov.u32 	%r6890, %r68;
	@%p1441 bra 	$L__BB5_1207;
	setp.ge.s32 	%p1442, %r1969, %r2506;
	setp.ge.s32 	%p1443, %r69, %r2507;
	or.pred  	%p1444, %p1442, %p1443;
	@%p1444 bra 	$L__BB5_1206;
	add.s32 	%r5582, %r1970, %r68;
	shl.b32 	%r5583, %r5582, 1;
	mov.u32 	%r5584, _ZZ14linear_forwardPfS_S_S_iiiE2Cs;
	add.s32 	%r5585, %r5584, %r5583;
	ld.shared.u16 	%rs1058, [%r5585];
	// begin inline asm
	{  cvt.f32.f16 %f1466, %rs1058;}

	// end inline asm
	add.s64 	%rd1534, %rd7, %rd180;
	ld.global.f32 	%f1469, [%rd1534];
	add.f32 	%f1467, %f1466, %f1469;
	// begin inline asm
	{  cvt.rn.f16.f32 %rs1059, %f1467;}

	// end inline asm
	st.shared.u16 	[%r5585], %rs1059;
	// begin inline asm
	{  cvt.f32.f16 %f1468, %rs1059;}

	// end inline asm
	add.s32 	%r5586, %r69, %r1971;
	mul.wide.s32 	%rd1535, %r5586, 4;
	add.s64 	%rd1536, %rd3, %rd1535;
	st.global.f32 	[%rd1536], %f1468;
$L__BB5_1206:
	add.s32 	%r6890, %r68, %r57;
$L__BB5_1207:
	setp.lt.u32 	%p1445, %r64, 3;
	@%p1445 bra 	$L__BB5_1218;
	shl.b32 	%r5588, %r57, 1;
	mul.lo.s32 	%r5589, %r57, 3;
	add.s32 	%r6891, %r6890, %r2;
	add.s32 	%r6898, %r6891, %r57;
	add.s32 	%r6897, %r6898, %r1971;
	add.s32 	%r6896, %r6891, %r5588;
	add.s32 	%r6892, %r6891, %r1971;
	add.s32 	%r6895, %r6892, %r5588;
	add.s32 	%r6894, %r6891, %r5589;
	add.s32 	%r6893, %r6892, %r5589;
	mov.u32 	%r6899, _ZZ14linear_forwardPfS_S_S_iiiE2Cs;
	mul.wide.u32 	%rd1553, %r57, 16;
	mov.u64 	%rd1953, %rd1966;
	mov.u32 	%r6900, %r6890;
$L__BB5_1209:
	setp.ge.s32 	%p1446, %r1969, %r2506;
	setp.ge.s32 	%p1447, %r6891, %r2507;
	or.pred  	%p1448, %p1446, %p1447;
	@%p1448 bra 	$L__BB5_1211;
	mad.lo.s32 	%r5591, %r62, 1600, %r6890;
	shl.b32 	%r5592, %r56, 5;
	add.s32 	%r5593, %r5591, %r5592;
	shl.b32 	%r5594, %r5593, 1;
	add.s32 	%r5595, %r6899, %r5594;
	ld.shared.u16 	%rs1061, [%r5595];
	// begin inline asm
	{  cvt.f32.f16 %f1470, %rs1061;}

	// end inline asm
	add.s32 	%r5596, %r6890, %r2;
	mul.wide.u32 	%rd1537, %r5596, 4;
	add.s64 	%rd1538, %rd1953, %rd1537;
	ld.global.f32 	%f1473, [%rd1538];
	add.f32 	%f1471, %f1470, %f1473;
	// begin inline asm
	{  cvt.rn.f16.f32 %rs1062, %f1471;}

	// end inline asm
	st.shared.u16 	[%r5595], %rs1062;
	// begin inline asm
	{  cvt.f32.f16 %f1472, %rs1062;}

	// end inline asm
	mul.wide.s32 	%rd1539, %r6892, 4;
	add.s64 	%rd1540, %rd3, %rd1539;
	st.global.f32 	[%rd1540], %f1472;
$L__BB5_1211:
	setp.ge.s32 	%p1449, %r1969, %r2506;
	setp.ge.s32 	%p1450, %r6898, %r2507;
	or.pred  	%p1451, %p1449, %p1450;
	@%p1451 bra 	$L__BB5_1213;
	add.s32 	%r5597, %r57, %r6890;
	mad.lo.s32 	%r5598, %r62, 1600, %r5597;
	shl.b32 	%r5599, %r56, 5;
	add.s32 	%r5600, %r5598, %r5599;
	shl.b32 	%r5601, %r5600, 1;
	add.s32 	%r5602, %r6899, %r5601;
	ld.shared.u16 	%rs1064, [%r5602];
	// begin inline asm
	{  cvt.f32.f16 %f1474, %rs1064;}

	// end inline asm
	add.s32 	%r5603, %r5597, %r2;
	mul.wide.u32 	%rd1541, %r5603, 4;
	add.s64 	%rd1542, %rd1953, %rd1541;
	ld.global.f32 	%f1477, [%rd1542];
	add.f32 	%f1475, %f1474, %f1477;
	// begin inline asm
	{  cvt.rn.f16.f32 %rs1065, %f1475;}

	// end inline asm
	st.shared.u16 	[%r5602], %rs1065;
	// begin inline asm
	{  cvt.f32.f16 %f1476, %rs1065;}

	// end inline asm
	mul.wide.s32 	%rd1543, %r6897, 4;
	add.s64 	%rd1544, %rd3, %rd1543;
	st.global.f32 	[%rd1544], %f1476;
$L__BB5_1213:
	setp.ge.s32 	%p1452, %r1969, %r2506;
	add.s32 	%r1994, %r6900, %r57;
	setp.ge.s32 	%p1453, %r6896, %r2507;
	or.pred  	%p1454, %p1452, %p1453;
	@%p1454 bra 	$L__BB5_1215;
	mad.lo.s32 	%r5604, %r62, 1600, %r6890;
	shl.b32 	%r5605, %r56, 5;
	add.s32 	%r5606, %r5604, %r5605;
	add.s32 	%r5608, %r5606, %r5588;
	shl.b32 	%r5609, %r5608, 1;
	add.s32 	%r5610, %r6899, %r5609;
	ld.shared.u16 	%rs1067, [%r5610];
	// begin inline asm
	{  cvt.f32.f16 %f1478, %rs1067;}

	// end inline asm
	add.s32 	%r5611, %r6890, %r2;
	add.s32 	%r5612, %r5611, %r5588;
	mul.wide.u32 	%rd1545, %r5612, 4;
	add.s64 	%rd1546, %rd1953, %rd1545;
	ld.global.f32 	%f1481, [%rd1546];
	add.f32 	%f1479, %f1478, %f1481;
	// begin inline asm
	{  cvt.rn.f16.f32 %rs1068, %f1479;}

	// end inline asm
	st.shared.u16 	[%r5610], %rs1068;
	// begin inline asm
	{  cvt.f32.f16 %f1480, %rs1068;}

	// end inline asm
	mul.wide.s32 	%rd1547, %r6895, 4;
	add.s64 	%rd1548, %rd3, %rd1547;
	st.global.f32 	[%rd1548], %f1480;
$L__BB5_1215:
	setp.ge.s32 	%p1455, %r1969, %r2506;
	add.s32 	%r1995, %r1994, %r57;
	setp.ge.s32 	%p1456, %r6894, %r2507;
	or.pred  	%p1457, %p1455, %p1456;
	@%p1457 bra 	$L__BB5_1217;
	mad.lo.s32 	%r5613, %r62, 1600, %r6890;
	shl.b32 	%r5614, %r56, 5;
	add.s32 	%r5615, %r5613, %r5614;
	add.s32 	%r5617, %r5615, %r5589;
	shl.b32 	%r5618, %r5617, 1;
	add.s32 	%r5619, %r6899, %r5618;
	ld.shared.u16 	%rs1070, [%r5619];
	// begin inline asm
	{  cvt.f32.f16 %f1482, %rs1070;}

	// end inline asm
	add.s32 	%r5620, %r6890, %r2;
	add.s32 	%r5621, %r5620, %r5589;
	mul.wide.u32 	%rd1549, %r5621, 4;
	add.s64 	%rd1550, %rd1953, %rd1549;
	ld.global.f32 	%f1485, [%rd1550];
	add.f32 	%f1483, %f1482, %f1485;
	// begin inline asm
	{  cvt.rn.f16.f32 %rs1071, %f1483;}

	// end inline asm
	st.shared.u16 	[%r5619], %rs1071;
	// begin inline asm
	{  cvt.f32.f16 %f1484, %rs1071;}

	// end inline asm
	mul.wide.s32 	%rd1551, %r6893, 4;
	add.s64 	%rd1552, %rd3, %rd1551;
	st.global.f32 	[%rd1552], %f1484;
$L__BB5_1217:
	add.s32 	%r5622, %r1995, %r57;
	add.s32 	%r6900, %r5622, %r57;
	shl.b32 	%r5623, %r57, 3;
	add.s32 	%r6899, %r6899, %r5623;
	shl.b32 	%r5624, %r57, 2;
	add.s32 	%r6898, %r6898, %r5624;
	add.s64 	%rd1953, %rd1953, %rd1553;
	add.s32 	%r6897, %r6897, %r5624;
	add.s32 	%r6896, %r6896, %r5624;
	add.s32 	%r6895, %r6895, %r5624;
	add.s32 	%r6894, %r6894, %r5624;
	add.s32 	%r6893, %r6893, %r5624;
	add.s32 	%r6892, %r6892, %r5624;
	add.s32 	%r6891, %r6891, %r5624;
	setp.lt.u32 	%p1458, %r6900, 32;
	@%p1458 bra 	$L__BB5_1209;
$L__BB5_1218:
	add.s32 	%r2006, %r1968, %r62;
	setp.gt.u32 	%p1459, %r2006, 63;
	@%p1459 bra 	$L__BB5_1516;
	setp.gt.u32 	%p1460, %r7033, 31;
	@%p1460 bra 	$L__BB5_1241;
	add.s32 	%r2007, %r2006, %r1;
	shl.b32 	%r2008, %r2006, 5;
	mul.lo.s32 	%r2009, %r2007, %r2507;
	and.b32  	%r2010, %r65, 3;
	setp.eq.s32 	%p1461, %r2010, 0;
	mov.u32 	%r6901, %r7033;
	@%p1461 bra 	$L__BB5_1230;
	setp.ge.s32 	%p1462, %r2007, %r2506;
	setp.ge.s32 	%p1463, %r66, %r2507;
	or.pred  	%p1464, %p1462, %p1463;
	@%p1464 bra 	$L__BB5_1223;
	add.s32 	%r5627, %r2008, %r7033;
	shl.b32 	%r5628, %r5627, 1;
	mov.u32 	%r5629, _ZZ14linear_forwardPfS_S_S_iiiE2Cs;
	add.s32 	%r5630, %r5629, %r5628;
	ld.shared.u16 	%rs1073, [%r5630];
	// begin inline asm
	{  cvt.f32.f16 %f1486, %rs1073;}

	// end inline asm
	mul.wide.u32 	%rd1554, %r66, 4;
	add.s64 	%rd1555, %rd1966, %rd1554;
	ld.global.f32 	%f1489, [%rd1555];
	add.f32 	%f1487, %f1486, %f1489;
	// begin inline asm
	{  cvt.rn.f16.f32 %rs1074, %f1487;}

	// end inline asm
	st.shared.u16 	[%r5630], %rs1074;
	// begin inline asm
	{  cvt.f32.f16 %f1488, %rs1074;}

	// end inline asm
	add.s32 	%r5631, %r66, %r2009;
	mul.wide.s32 	%rd1556, %r5631, 4;
	add.s64 	%rd1557, %rd3, %rd1556;
	st.global.f32 	[%rd1557], %f1488;
$L__BB5_1223:
	setp.eq.s32 	%p1465, %r2010, 1;
	mov.u32 	%r6901, %r63;
	@%p1465 bra 	$L__BB5_1230;
	setp.ge.s32 	%p1466, %r2007, %r2506;
	setp.ge.s32 	%p1467, %r67, %r2507;
	or.pred  	%p1468, %p1466, %p1467;
	@%p1468 bra 	$L__BB5_1226;
	add.s32 	%r5632, %r2008, %r63;
	shl.b32 	%r5633, %r5632, 1;
	mov.u32 	%r5634, _ZZ14linear_forwardPfS_S_S_iiiE2Cs;
	add.s32 	%r5635, %r5634, %r5633;
	ld.shared.u16 	%rs1076, [%r5635];
	// begin inline asm
	{  cvt.f32.f16 %f1490, %rs1076;}

	// end inline asm
	ld.global.f32 	%f1493, [%rd7];
	add.f32 	%f1491, %f1490, %f1493;
	// begin inline asm
	{  cvt.rn.f16.f32 %rs1077, %f1491;}

	// end inline asm
	st.shared.u16 	[%r5635], %rs1077;
	// begin inline asm
	{  cvt.f32.f16 %f1492, %rs1077;}

	// end inline asm
	add.s32 	%r5636, %r67, %r2009;
	mul.wide.s32 	%rd1558, %r5636, 4;
	add.s64 	%rd1559, %rd3, %rd1558;
	st.global.f32 	[%rd1559], %f1492;
$L__BB5_1226:
	setp.eq.s32 	%p1469, %r2010, 2;
	mov.u32 	%r6901, %r68;
	@%p1469 bra 	$L__BB5_1230;
	setp.ge.s32 	%p1470, %r2007, %r2506;
	setp.ge.s32 	%p1471, %r69, %r2507;
	or.pred  	%p1472, %p1470, %p1471;
	@%p1472 bra 	$L__BB5_1229;
	add.s32 	%r5637, %r2008, %r68;
	shl.b32 	%r5638, %r5637, 1;
	mov.u32 	%r5639, _ZZ14linear_forwardPfS_S_S_iiiE2Cs;
	add.s32 	%r5640, %r5639, %r5638;
	ld.shared.u16 	%rs1079, [%r5640];
	// begin inline asm
	{  cvt.f32.f16 %f1494, %rs1079;}

	// end inline asm
	add.s64 	%rd1561, %rd7, %rd180;
	ld.global.f32 	%f1497, [%rd1561];
	add.f32 	%f1495, %f1494, %f1497;
	// begin inline asm
	{  cvt.rn.f16.f32 %rs1080, %f1495;}

	// end inline asm
	st.shared.u16 	[%r5640], %rs1080;
	// begin inline asm
	{  cvt.f32.f16 %f1496, %rs1080;}

	// end inline asm
	add.s32 	%r5641, %r69, %r2009;
	mul.wide.s32 	%rd1562, %r5641, 4;
	add.s64 	%rd1563, %rd3, %rd1562;
	st.global.f32 	[%rd1563], %f1496;
$L__BB5_1229:
	add.s32 	%r6901, %r68, %r57;
$L__BB5_1230:
	setp.lt.u32 	%p1473, %r64, 3;
	@%p1473 bra 	$L__BB5_1241;
	shl.b32 	%r5643, %r57, 1;
	mul.lo.s32 	%r5644, %r57, 3;
	add.s32 	%r6902, %r6901, %r2;
	add.s32 	%r6909, %r6902, %r57;
	add.s32 	%r6908, %r6909, %r2009;
	add.s32 	%r6907, %r6902, %r5643;
	add.s32 	%r6903, %r6902, %r2009;
	add.s32 	%r6906, %r6903, %r5643;
	add.s32 	%r6905, %r6902, %r5644;
	add.s32 	%r6904, %r6903, %r5644;
	mov.u32 	%r6910, _ZZ14linear_forwardPfS_S_S_iiiE2Cs;
	mul.wide.u32 	%rd1580, %r57, 16;
	mov.u64 	%rd1954, %rd1966;
	mov.u32 	%r6911, %r6901;
$L__BB5_1232:
	setp.ge.s32 	%p1474, %r2007, %r2506;
	setp.ge.s32 	%p1475, %r6902, %r2507;
	or.pred  	%p1476, %p1474, %p1475;
	@%p1476 bra 	$L__BB5_1234;
	mad.lo.s32 	%r5646, %r62, 1632, %r6901;
	shl.b32 	%r5647, %r56, 5;
	add.s32 	%r5648, %r5646, %r5647;
	shl.b32 	%r5649, %r5648, 1;
	add.s32 	%r5650, %r6910, %r5649;
	ld.shared.u16 	%rs1082, [%r5650];
	// begin inline asm
	{  cvt.f32.f16 %f1498, %rs1082;}

	// end inline asm
	add.s32 	%r5651, %r6901, %r2;
	mul.wide.u32 	%rd1564, %r5651, 4;
	add.s64 	%rd1565, %rd1954, %rd1564;
	ld.global.f32 	%f1501, [%rd1565];
	add.f32 	%f1499, %f1498, %f1501;
	// begin inline asm
	{  cvt.rn.f16.f32 %rs1083, %f1499;}

	// end inline asm
	st.shared.u16 	[%r5650], %rs1083;
	// begin inline asm
	{  cvt.f32.f16 %f1500, %rs1083;}

	// end inline asm
	mul.wide.s32 	%rd1566, %r6903, 4;
	add.s64 	%rd1567, %rd3, %rd1566;
	st.global.f32 	[%rd1567], %f1500;
$L__BB5_1234:
	setp.ge.s32 	%p1477, %r2007, %r2506;
	setp.ge.s32 	%p1478, %r6909, %r2507;
	or.pred  	%p1479, %p1477, %p1478;
	@%p1479 bra 	$L__BB5_1236;
	add.s32 	%r5652, %r57, %r6901;
	mad.lo.s32 	%r5653, %r62, 1632, %r5652;
	shl.b32 	%r5654, %r56, 5;
	add.s32 	%r5655, %r5653, %r5654;
	shl.b32 	%r5656, %r5655, 1;
	add.s32 	%r5657, %r6910, %r5656;
	ld.shared.u16 	%rs1085, [%r5657];
	// begin inline asm
	{  cvt.f32.f16 %f1502, %rs1085;}

	// end inline asm
	add.s32 	%r5658, %r5652, %r2;
	mul.wide.u32 	%rd1568, %r5658, 4;
	add.s64 	%rd1569, %rd1954, %rd1568;
	ld.global.f32 	%f1505, [%rd1569];
	add.f32 	%f1503, %f1502, %f1505;
	// begin inline asm
	{  cvt.rn.f16.f32 %rs1086, %f1503;}

	// end inline asm
	st.shared.u16 	[%r5657], %rs1086;
	// begin inline asm
	{  cvt.f32.f16 %f1504, %rs1086;}

	// end inline asm
	mul.wide.s32 	%rd1570, %r6908, 4;
	add.s64 	%rd1571, %rd3, %rd1570;
	st.global.f32 	[%rd1571], %f1504;
$L__BB5_1236:
	setp.ge.s32 	%p1480, %r2007, %r2506;
	add.s32 	%r2032, %r6911, %r57;
	setp.ge.s32 	%p1481, %r6907, %r2507;
	or.pred  	%p1482, %p1480, %p1481;
	@%p1482 bra 	$L__BB5_1238;
	mad.lo.s32 	%r5659, %r62, 1632, %r6901;
	shl.b32 	%r5660, %r56, 5;
	add.s32 	%r5661, %r5659, %r5660;
	add.s32 	%r5663, %r5661, %r5643;
	shl.b32 	%r5664, %r5663, 1;
	add.s32 	%r5665, %r6910, %r5664;
	ld.shared.u16 	%rs1088, [%r5665];
	// begin inline asm
	{  cvt.f32.f16 %f1506, %rs1088;}

	// end inline asm
	add.s32 	%r5666, %r6901, %r2;
	add.s32 	%r5667, %r5666, %r5643;
	mul.wide.u32 	%rd1572, %r5667, 4;
	add.s64 	%rd1573, %rd1954, %rd1572;
	ld.global.f32 	%f1509, [%rd1573];
	add.f32 	%f1507, %f1506, %f1509;
	// begin inline asm
	{  cvt.rn.f16.f32 %rs1089, %f1507;}

	// end inline asm
	st.shared.u16 	[%r5665], %rs1089;
	// begin inline asm
	{  cvt.f32.f16 %f1508, %rs1089;}

	// end inline asm
	mul.wide.s32 	%rd1574, %r6906, 4;
	add.s64 	%rd1575, %rd3, %rd1574;
	st.global.f32 	[%rd1575], %f1508;
$L__BB5_1238:
	setp.ge.s32 	%p1483, %r2007, %r2506;
	add.s32 	%r2033, %r2032, %r57;
	setp.ge.s32 	%p1484, %r6905, %r2507;
	or.pred  	%p1485, %p1483, %p1484;
	@%p1485 bra 	$L__BB5_1240;
	mad.lo.s32 	%r5668, %r62, 1632, %r6901;
	shl.b32 	%r5669, %r56, 5;
	add.s32 	%r5670, %r5668, %r5669;
	add.s32 	%r5672, %r5670, %r5644;
	shl.b32 	%r5673, %r5672, 1;
	add.s32 	%r5674, %r6910, %r5673;
	ld.shared.u16 	%rs1091, [%r5674];
	// begin inline asm
	{  cvt.f32.f16 %f1510, %rs1091;}

	// end inline asm
	add.s32 	%r5675, %r6901, %r2;
	add.s32 	%r5676, %r5675, %r5644;
	mul.wide.u32 	%rd1576, %r5676, 4;
	add.s64 	%rd1577, %rd1954, %rd1576;
	ld.global.f32 	%f1513, [%rd1577];
	add.f32 	%f1511, %f1510, %f1513;
	// begin inline asm
	{  cvt.rn.f16.f32 %rs1092, %f1511;}

	// end inline asm
	st.shared.u16 	[%r5674], %rs1092;
	// begin inline asm
	{  cvt.f32.f16 %f1512, %rs1092;}

	// end inline asm
	mul.wide.s32 	%rd1578, %r6904, 4;
	add.s64 	%rd1579, %rd3, %rd1578;
	st.global.f32 	[%rd1579], %f1512;
$L__BB5_1240:
	add.s32 	%r5677, %r2033, %r57;
	add.s32 	%r6911, %r5677, %r57;
	shl.b32 	%r5678, %r57, 3;
	add.s32 	%r6910, %r6910, %r5678;
	shl.b32 	%r5679, %r57, 2;
	add.s32 	%r6909, %r6909, %r5679;
	add.s64 	%rd1954, %rd1954, %rd1580;
	add.s32 	%r6908, %r6908, %r5679;
	add.s32 	%r6907, %r6907, %r5679;
	add.s32 	%r6906, %r6906, %r5679;
	add.s32 	%r6905, %r6905, %r5679;
	add.s32 	%r6904, %r6904, %r5679;
	add.s32 	%r6903, %r6903, %r5679;
	add.s32 	%r6902, %r6902, %r5679;
	setp.lt.u32 	%p1486, %r6911, 32;
	@%p1486 bra 	$L__BB5_1232;
$L__BB5_1241:
	add.s32 	%r2044, %r2006, %r62;
	setp.gt.u32 	%p1487, %r2044, 63;
	@%p1487 bra 	$L__BB5_1516;
	setp.gt.u32 	%p1488, %r7033, 31;
	@%p1488 bra 	$L__BB5_1264;
	add.s32 	%r2045, %r2044, %r1;
	shl.b32 	%r2046, %r2044, 5;
	mul.lo.s32 	%r2047, %r2045, %r2507;
	and.b32  	%r2048, %r65, 3;
	setp.eq.s32 	%p1489, %r2048, 0;
	mov.u32 	%r6912, %r7033;
	@%p1489 bra 	$L__BB5_1253;
	setp.ge.s32 	%p1490, %r2045, %r2506;
	setp.ge.s32 	%p1491, %r66, %r2507;
	or.pred  	%p1492, %p1490, %p1491;
	@%p1492 bra 	$L__BB5_1246;
	add.s32 	%r5682, %r2046, %r7033;
	shl.b32 	%r5683, %r5682, 1;
	mov.u32 	%r5684, _ZZ14linear_forwardPfS_S_S_iiiE2Cs;
	add.s32 	%r5685, %r5684, %r5683;
	ld.shared.u16 	%rs1094, [%r5685];
	// begin inline asm
	{  cvt.f32.f16 %f1514, %rs1094;}

	// end inline asm
	mul.wide.u32 	%rd1581, %r66, 4;
	add.s64 	%rd1582, %rd1966, %rd1581;
	ld.global.f32 	%f1517, [%rd1582];
	add.f32 	%f1515, %f1514, %f1517;
	// begin inline asm
	{  cvt.rn.f16.f32 %rs1095, %f1515;}

	// end inline asm
	st.shared.u16 	[%r5685], %rs1095;
	// begin inline asm
	{  cvt.f32.f16 %f1516, %rs1095;}

	// end inline asm
	add.s32 	%r5686, %r66, %r2047;
	mul.wide.s32 	%rd1583, %r5686, 4;
	add.s64 	%rd1584, %rd3, %rd1583;
	st.global.f32 	[%rd1584], %f1516;
$L__BB5_1246:
	setp.eq.s32 	%p1493, %r2048, 1;
	mov.u32 	%r6912, %r63;
	@%p1493 bra 	$L__BB5_1253;
	setp.ge.s32 	%p1494, %r2045, %r2506;
	setp.ge.s32 	%p1495, %r67, %r2507;
	or.pred  	%p1496, %p1494, %p1495;
	@%p1496 bra 	$L__BB5_1249;
	add.s32 	%r5687, %r2046, %r63;
	shl.b32 	%r5688, %r5687, 1;
	mov.u32 	%r5689, _ZZ14linear_forwardPfS_S_S_iiiE2Cs;
	add.s32 	%r5690, %r5689, %r5688;
	ld.shared.u16 	%rs1097, [%r5690];
	// begin inline asm
	{  cvt.f32.f16 %f1518, %rs1097;}

	// end inline asm
	ld.global.f32 	%f1521, [%rd7];
	add.f32 	%f1519, %f1518, %f1521;
	// begin inline asm
	{  cvt.rn.f16.f32 %rs1098, %f1519;}

	// end inline asm
	st.shared.u16 	[%r5690], %rs1098;
	// begin inline asm
	{  cvt.f32.f16 %f1520, %rs1098;}

	// end inline asm
	add.s32 	%r5691, %r67, %r2047;
	mul.wide.s32 	%rd1585, %r5691, 4;
	add.s64 	%rd1586, %rd3, %rd1585;
	st.global.f32 	[%rd1586], %f1520;
$L__BB5_1249:
	setp.eq.s32 	%p1497, %r2048, 2;
	mov.u32 	%r6912, %r68;
	@%p1497 bra 	$L__BB5_1253;
	setp.ge.s32 	%p1498, %r2045, %r2506;
	setp.ge.s32 	%p1499, %r69, %r2507;
	or.pred  	%p1500, %p1498, %p1499;
	@%p1500 bra 	$L__BB5_1252;
	add.s32 	%r5692, %r2046, %r68;
	shl.b32 	%r5693, %r5692, 1;
	mov.u32 	%r5694, _ZZ14linear_forwardPfS_S_S_iiiE2Cs;
	add.s32 	%r5695, %r5694, %r5693;
	ld.shared.u16 	%rs1100, [%r5695];
	// begin inline asm
	{  cvt.f32.f16 %f1522, %rs1100;}

	// end inline asm
	add.s64 	%rd1588, %rd7, %rd180;
	ld.global.f32 	%f1525, [%rd1588];
	add.f32 	%f1523, %f1522, %f1525;
	// begin inline asm
	{  cvt.rn.f16.f32 %rs1101, %f1523;}

	// end inline asm
	st.shared.u16 	[%r5695], %rs1101;
	// begin inline asm
	{  cvt.f32.f16 %f1524, %rs1101;}

	// end inline asm
	add.s32 	%r5696, %r69, %r2047;
	mul.wide.s32 	%rd1589, %r5696, 4;
	add.s64 	%rd1590, %rd3, %rd1589;
	st.global.f32 	[%rd1590], %f1524;
$L__BB5_1252:
	add.s32 	%r6912, %r68, %r57;
$L__BB5_1253:
	setp.lt.u32 	%p1501, %r64, 3;
	@%p1501 bra 	$L__BB5_1264;
	shl.b32 	%r5698, %r57, 1;
	mul.lo.s32 	%r5699, %r57, 3;
	add.s32 	%r6913, %r6912, %r2;
	add.s32 	%r6920, %r6913, %r57;
	add.s32 	%r6919, %r6920, %r2047;
	add.s32 	%r6918, %r6913, %r5698;
	add.s32 	%r6914, %r6913, %r2047;
	add.s32 	%r6917, %r6914, %r5698;
	add.s32 	%r6916, %r6913, %r5699;
	add.s32 	%r6915, %r6914, %r5699;
	mov.u32 	%r6921, _ZZ14linear_forwardPfS_S_S_iiiE2Cs;
	mul.wide.u32 	%rd1607, %r57, 16;
	mov.u64 	%rd1955, %rd1966;
	mov.u32 	%r6922, %r6912;
$L__BB5_1255:
	setp.ge.s32 	%p1502, %r2045, %r2506;
	setp.ge.s32 	%p1503, %r6913, %r2507;
	or.pred  	%p1504, %p1502, %p1503;
	@%p1504 bra 	$L__BB5_1257;
	mad.lo.s32 	%r5701, %r62, 1664, %r6912;
	shl.b32 	%r5702, %r56, 5;
	add.s32 	%r5703, %r5701, %r5702;
	shl.b32 	%r5704, %r5703, 1;
	add.s32 	%r5705, %r6921, %r5704;
	ld.shared.u16 	%rs1103, [%r5705];
	// begin inline asm
	{  cvt.f32.f16 %f1526, %rs1103;}

	// end inline asm
	add.s32 	%r5706, %r6912, %r2;
	mul.wide.u32 	%rd1591, %r5706, 4;
	add.s64 	%rd1592, %rd1955, %rd1591;
	ld.global.f32 	%f1529, [%rd1592];
	add.f32 	%f1527, %f1526, %f1529;
	// begin inline asm
	{  cvt.rn.f16.f32 %rs1104, %f1527;}

	// end inline asm
	st.shared.u16 	[%r5705], %rs1104;
	// begin inline asm
	{  cvt.f32.f16 %f1528, %rs1104;}

	// end inline asm
	mul.wide.s32 	%rd1593, %r6914, 4;
	add.s64 	%rd1594, %rd3, %rd1593;
	st.global.f32 	[%rd1594], %f1528;
$L__BB5_1257:
	setp.ge.s32 	%p1505, %r2045, %r2506;
	setp.ge.s32 	%p1506, %r6920, %r2507;
	or.pred  	%p1507, %p1505, %p1506;
	@%p1507 bra 	$L__BB5_1259;
	add.s32 	%r5707, %r57, %r6912;
	mad.lo.s32 	%r5708, %r62, 1664, %r5707;
	shl.b32 	%r5709, %r56, 5;
	add.s32 	%r5710, %r5708, %r5709;
	shl.b32 	%r5711, %r5710, 1;
	add.s32 	%r5712, %r6921, %r5711;
	ld.shared.u16 	%rs1106, [%r5712];
	// begin inline asm
	{  cvt.f32.f16 %f1530, %rs1106;}

	// end inline asm
	add.s32 	%r5713, %r5707, %r2;
	mul.wide.u32 	%rd1595, %r5713, 4;
	add.s64 	%rd1596, %rd1955, %rd1595;
	ld.global.f32 	%f1533, [%rd1596];
	add.f32 	%f1531, %f1530, %f1533;
	// begin inline asm
	{  cvt.rn.f16.f32 %rs1107, %f1531;}

	// end inline asm
	st.shared.u16 	[%r5712], %rs1107;
	// begin inline asm
	{  cvt.f32.f16 %f1532, %rs1107;}

	// end inline asm
	mul.wide.s32 	%rd1597, %r6919, 4;
	add.s64 	%rd1598, %rd3, %rd1597;
	st.global.f32 	[%rd1598], %f1532;
$L__BB5_1259:
	setp.ge.s32 	%p1508, %r2045, %r2506;
	add.s32 	%r2070, %r6922, %r57;
	setp.ge.s32 	%p1509, %r6918, %r2507;
	or.pred  	%p1510, %p1508, %p1509;
	@%p1510 bra 	$L__BB5_1261;
	mad.lo.s32 	%r5714, %r62, 1664, %r6912;
	shl.b32 	%r5715, %r56, 5;
	add.s32 	%r5716, %r5714, %r5715;
	add.s32 	%r5718, %r5716, %r5698;
	shl.b32 	%r5719, %r5718, 1;
	add.s32 	%r5720, %r6921, %r5719;
	ld.shared.u16 	%rs1109, [%r5720];
	// begin inline asm
	{  cvt.f32.f16 %f1534, %rs1109;}

	// end inline asm
	add.s32 	%r5721, %r6912, %r2;
	add.s32 	%r5722, %r5721, %r5698;
	mul.wide.u32 	%rd1599, %r5722, 4;
	add.s64 	%rd1600, %rd1955, %rd1599;
	ld.global.f32 	%f1537, [%rd1600];
	add.f32 	%f1535, %f1534, %f1537;
	// begin inline asm
	{  cvt.rn.f16.f32 %rs1110, %f1535;}

	// end inline asm
	st.shared.u16 	[%r5720], %rs1110;
	// begin inline asm
	{  cvt.f32.f16 %f1536, %rs1110;}

	// end inline asm
	mul.wide.s32 	%rd1601, %r6917, 4;
	add.s64 	%rd1602, %rd3, %rd1601;
	st.global.f32 	[%rd1602], %f1536;
$L__BB5_1261:
	setp.ge.s32 	%p1511, %r2045, %r2506;
	add.s32 	%r2071, %r2070, %r57;
	setp.ge.s32 	%p1512, %r6916, %r2507;
	or.pred  	%p1513, %p1511, %p1512;
	@%p1513 bra 	$L__BB5_1263;
	mad.lo.s32 	%r5723, %r62, 1664, %r6912;
	shl.b32 	%r5724, %r56, 5;
	add.s32 	%r5725, %r5723, %r5724;
	add.s32 	%r5727, %r5725, %r5699;
	shl.b32 	%r5728, %r5727, 1;
	add.s32 	%r5729, %r6921, %r5728;
	ld.shared.u16 	%rs1112, [%r5729];
	// begin inline asm
	{  cvt.f32.f16 %f1538, %rs1112;}

	// end inline asm
	add.s32 	%r5730, %r6912, %r2;
	add.s32 	%r5731, %r5730, %r5699;
	mul.wide.u32 	%rd1603, %r5731, 4;
	add.s64 	%rd1604, %rd1955, %rd1603;
	ld.global.f32 	%f1541, [%rd1604];
	add.f32 	%f1539, %f1538, %f1541;
	// begin inline asm
	{  cvt.rn.f16.f32 %rs1113, %f1539;}

	// end inline asm
	st.shared.u16 	[%r5729], %rs1113;
	// begin inline asm
	{  cvt.f32.f16 %f1540, %rs1113;}

	// end inline asm
	mul.wide.s32 	%rd1605, %r6915, 4;
	add.s64 	%rd1606, %rd3, %rd1605;
	st.global.f32 	[%rd1606], %f1540;
$L__BB5_1263:
	add.s32 	%r5732, %r2071, %r57;
	add.s32 	%r6922, %r5732, %r57;
	shl.b32 	%r5733, %r57, 3;
	add.s32 	%r6921, %r6921, %r5733;
	shl.b32 	%r5734, %r57, 2;
	add.s32 	%r6920, %r6920, %r5734;
	add.s64 	%rd1955, %rd1955, %rd1607;
	add.s32 	%r6919, %r6919, %r5734;
	add.s32 	%r6918, %r6918, %r5734;
	add.s32 	%r6917, %r6917, %r5734;
	add.s32 	%r6916, %r6916, %r5734;
	add.s32 	%r6915, %r6915, %r5734;
	add.s32 	%r6914, %r6914, %r5734;
	add.s32 	%r6913, %r6913, %r5734;
	setp.lt.u32 	%p1514, %r6922, 32;
	@%p1514 bra 	$L__BB5_1255;
$L__BB5_1264:
	add.s32 	%r2082, %r2044, %r62;
	setp.gt.u32 	%p1515, %r2082, 63;
	@%p1515 bra 	$L__BB5_1516;
	setp.gt.u32 	%p1516, %r7033, 31;
	@%p1516 bra 	$L__BB5_1287;
	add.s32 	%r2083, %r2082, %r1;
	shl.b32 	%r2084, %r2082, 5;
	mul.lo.s32 	%r2085, %r2083, %r2507;
	and.b32  	%r2086, %r65, 3;
	setp.eq.s32 	%p1517, %r2086, 0;
	mov.u32 	%r6923, %r7033;
	@%p1517 bra 	$L__BB5_1276;
	setp.ge.s32 	%p1518, %r2083, %r2506;
	setp.ge.s32 	%p1519, %r66, %r2507;
	or.pred  	%p1520, %p1518, %p1519;
	@%p1520 bra 	$L__BB5_1269;
	add.s32 	%r5737, %r2084, %r7033;
	shl.b32 	%r5738, %r5737, 1;
	mov.u32 	%r5739, _ZZ14linear_forwardPfS_S_S_iiiE2Cs;
	add.s32 	%r5740, %r5739, %r5738;
	ld.shared.u16 	%rs1115, [%r5740];
	// begin inline asm
	{  cvt.f32.f16 %f1542, %rs1115;}

	// end inline asm
	mul.wide.u32 	%rd1608, %r66, 4;
	add.s64 	%rd1609, %rd1966, %rd1608;
	ld.global.f32 	%f1545, [%rd1609];
	add.f32 	%f1543, %f1542, %f1545;
	// begin inline asm
	{  cvt.rn.f16.f32 %rs1116, %f1543;}

	// end inline asm
	st.shared.u16 	[%r5740], %rs1116;
	// begin inline asm
	{  cvt.f32.f16 %f1544, %rs1116;}

	// end inline asm
	add.s32 	%r5741, %r66, %r2085;
	mul.wide.s32 	%rd1610, %r5741, 4;
	add.s64 	%rd1611, %rd3, %rd1610;
	st.global.f32 	[%rd1611], %f1544;
$L__BB5_1269:
	setp.eq.s32 	%p1521, %r2086, 1;
	mov.u32 	%r6923, %r63;
	@%p1521 bra 	$L__BB5_1276;
	setp.ge.s32 	%p1522, %r2083, %r2506;
	setp.ge.s32 	%p1523, %r67, %r2507;
	or.pred  	%p1524, %p1522, %p1523;
	@%p1524 bra 	$L__BB5_1272;
	add.s32 	%r5742, %r2084, %r63;
	shl.b32 	%r5743, %r5742, 1;
	mov.u32 	%r5744, _ZZ14linear_forwardPfS_S_S_iiiE2Cs;
	add.s32 	%r5745, %r5744, %r5743;
	ld.shared.u16 	%rs1118, [%r5745];
	// begin inline asm
	{  cvt.f32.f16 %f1546, %rs1118;}

	// end inline asm
	ld.global.f32 	%f1549, [%rd7];
	add.f32 	%f1547, %f1546, %f1549;
	// begin inline asm
	{  cvt.rn.f16.f32 %rs1119, %f1547;}

	// end inline asm
	st.shared.u16 	[%r5745], %rs1119;
	// begin inline asm
	{  cvt.f32.f16 %f1548, %rs1119;}

	// end inline asm
	add.s32 	%r5746, %r67, %r2085;
	mul.wide.s32 	%rd1612, %r5746, 4;
	add.s64 	%rd1613, %rd3, %rd1612;
	st.global.f32 	[%rd1613], %f1548;
$L__BB5_1272:
	setp.eq.s32 	%p1525, %r2086, 2;
	mov.u32 	%r6923, %r68;
	@%p1525 bra 	$L__BB5_1276;
	setp.ge.s32 	%p1526, %r2083, %r2506;
	setp.ge.s32 	%p1527, %r69, %r2507;
	or.pred  	%p1528, %p1526, %p1527;
	@%p1528 bra 	$L__BB5_1275;
	add.s32 	%r5747, %r2084, %r68;
	shl.b32 	%r5748, %r5747, 1;
	mov.u32 	%r5749, _ZZ14linear_forwardPfS_S_S_iiiE2Cs;
	add.s32 	%r5750, %r5749, %r5748;
	ld.shared.u16 	%rs1121, [%r5750];
	// begin inline asm
	{  cvt.f32.f16 %f1550, %rs1121;}

	// end inline asm
	add.s64 	%rd1615, %rd7, %rd180;
	ld.global.f32 	%f1553, [%rd1615];
	add.f32 	%f1551, %f1550, %f1553;
	// begin inline asm
	{  cvt.rn.f16.f32 %rs1122, %f1551;}

	// end inline asm
	st.shared.u16 	[%r5750], %rs1122;
	// begin inline asm
	{  cvt.f32.f16 %f1552, %rs1122;}

	// end inline asm
	add.s32 	%r5751, %r69, %r2085;
	mul.wide.s32 	%rd1616, %r5751, 4;
	add.s64 	%rd1617, %rd3, %rd1616;
	st.global.f32 	[%rd1617], %f1552;
$L__BB5_1275:
	add.s32 	%r6923, %r68, %r57;
$L__BB5_1276:
	setp.lt.u32 	%p1529, %r64, 3;
	@%p1529 bra 	$L__BB5_1287;
	shl.b32 	%r5753, %r57, 1;
	mul.lo.s32 	%r5754, %r57, 3;
	add.s32 	%r6924, %r6923, %r2;
	add.s32 	%r6931, %r6924, %r57;
	add.s32 	%r6930, %r6931, %r2085;
	add.s32 	%r6929, %r6924, %r5753;
	add.s32 	%r6925, %r6924, %r2085;
	add.s32 	%r6928, %r6925, %r5753;
	add.s32 	%r6927, %r6924, %r5754;
	add.s32 	%r6926, %r6925, %r5754;
	mov.u32 	%r6932, _ZZ14linear_forwardPfS_S_S_iiiE2Cs;
	mul.wide.u32 	%rd1634, %r57, 16;
	mov.u64 	%rd1956, %rd1966;
	mov.u32 	%r6933, %r6923;
$L__BB5_1278:
	setp.ge.s32 	%p1530, %r2083, %r2506;
	setp.ge.s32 	%p1531, %r6924, %r2507;
	or.pred  	%p1532, %p1530, %p1531;
	@%p1532 bra 	$L__BB5_1280;
	mad.lo.s32 	%r5756, %r62, 1696, %r6923;
	shl.b32 	%r5757, %r56, 5;
	add.s32 	%r5758, %r5756, %r5757;
	shl.b32 	%r5759, %r5758, 1;
	add.s32 	%r5760, %r6932, %r5759;
	ld.shared.u16 	%rs1124, [%r5760];
	// begin inline asm
	{  cvt.f32.f16 %f1554, %rs1124;}

	// end inline asm
	add.s32 	%r5761, %r6923, %r2;
	mul.wide.u32 	%rd1618, %r5761, 4;
	add.s64 	%rd1619, %rd1956, %rd1618;
	ld.global.f32 	%f1557, [%rd1619];
	add.f32 	%f1555, %f1554, %f1557;
	// begin inline asm
	{  cvt.rn.f16.f32 %rs1125, %f1555;}

	// end inline asm
	st.shared.u16 	[%r5760], %rs1125;
	// begin inline asm
	{  cvt.f32.f16 %f1556, %rs1125;}

	// end inline asm
	mul.wide.s32 	%rd1620, %r6925, 4;
	add.s64 	%rd1621, %rd3, %rd1620;
	st.global.f32 	[%rd1621], %f1556;
$L__BB5_1280:
	setp.ge.s32 	%p1533, %r2083, %r2506;
	setp.ge.s32 	%p1534, %r6931, %r2507;
	or.pred  	%p1535, %p1533, %p1534;
	@%p1535 bra 	$L__BB5_1282;
	add.s32 	%r5762, %r57, %r6923;
	mad.lo.s32 	%r5763, %r62, 1696, %r5762;
	shl.b32 	%r5764, %r56, 5;
	add.s32 	%r5765, %r5763, %r5764;
	shl.b32 	%r5766, %r5765, 1;
	add.s32 	%r5767, %r6932, %r5766;
	ld.shared.u16 	%rs1127, [%r5767];
	// begin inline asm
	{  cvt.f32.f16 %f1558, %rs1127;}

	// end inline asm
	add.s32 	%r5768, %r5762, %r2;
	mul.wide.u32 	%rd1622, %r5768, 4;
	add.s64 	%rd1623, %rd1956, %rd1622;
	ld.global.f32 	%f1561, [%rd1623];
	add.f32 	%f1559, %f1558, %f1561;
	// begin inline asm
	{  cvt.rn.f16.f32 %rs1128, %f1559;}

	// end inline asm
	st.shared.u16 	[%r5767], %rs1128;
	// begin inline asm
	{  cvt.f32.f16 %f1560, %rs1128;}

	// end inline asm
	mul.wide.s32 	%rd1624, %r6930, 4;
	add.s64 	%rd1625, %rd3, %rd1624;
	st.global.f32 	[%rd1625], %f1560;
$L__BB5_1282:
	setp.ge.s32 	%p1536, %r2083, %r2506;
	add.s32 	%r2108, %r6933, %r57;
	setp.ge.s32 	%p1537, %r6929, %r2507;
	or.pred  	%p1538, %p1536, %p1537;
	@%p1538 bra 	$L__BB5_1284;
	mad.lo.s32 	%r5769, %r62, 1696, %r6923;
	shl.b32 	%r5770, %r56, 5;
	add.s32 	%r5771, %r5769, %r5770;
	add.s32 	%r5773, %r5771, %r5753;
	shl.b32 	%r5774, %r5773, 1;
	add.s32 	%r5775, %r6932, %r5774;
	ld.shared.u16 	%rs1130, [%r5775];
	// begin inline asm
	{  cvt.f32.f16 %f1562, %rs1130;}

	// end inline asm
	add.s32 	%r5776, %r6923, %r2;
	add.s32 	%r5777, %r5776, %r5753;
	mul.wide.u32 	%rd1626, %r5777, 4;
	add.s64 	%rd1627, %rd1956, %rd1626;
	ld.global.f32 	%f1565, [%rd1627];
	add.f32 	%f1563, %f1562, %f1565;
	// begin inline asm
	{  cvt.rn.f16.f32 %rs1131, %f1563;}

	// end inline asm
	st.shared.u16 	[%r5775], %rs1131;
	// begin inline asm
	{  cvt.f32.f16 %f1564, %rs1131;}

	// end inline asm
	mul.wide.s32 	%rd1628, %r6928, 4;
	add.s64 	%rd1629, %rd3, %rd1628;
	st.global.f32 	[%rd1629], %f1564;
$L__BB5_1284:
	setp.ge.s32 	%p1539, %r2083, %r2506;
	add.s32 	%r2109, %r2108, %r57;
	setp.ge.s32 	%p1540, %r6927, %r2507;
	or.pred  	%p1541, %p1539, %p1540;
	@%p1541 bra 	$L__BB5_1286;
	mad.lo.s32 	%r5778, %r62, 1696, %r6923;
	shl.b32 	%r5779, %r56, 5;
	add.s32 	%r5780, %r5778, %r5779;
	add.s32 	%r5782, %r5780, %r5754;
	shl.b32 	%r5783, %r5782, 1;
	add.s32 	%r5784, %r6932, %r5783;
	ld.shared.u16 	%rs1133, [%r5784];
	// begin inline asm
	{  cvt.f32.f16 %f1566, %rs1133;}

	// end inline asm
	add.s32 	%r5785, %r6923, %r2;
	add.s32 	%r5786, %r5785, %r5754;
	mul.wide.u32 	%rd1630, %r5786, 4;
	add.s64 	%rd1631, %rd1956, %rd1630;
	ld.global.f32 	%f1569, [%rd1631];
	add.f32 	%f1567, %f1566, %f1569;
	// begin inline asm
	{  cvt.rn.f16.f32 %rs1134, %f1567;}

	// end inline asm
	st.shared.u16 	[%r5784], %rs1134;
	// begin inline asm
	{  cvt.f32.f16 %f1568, %rs1134;}

	// end inline asm
	mul.wide.s32 	%rd1632, %r6926, 4;
	add.s64 	%rd1633, %rd3, %rd1632;
	st.global.f32 	[%rd1633], %f1568;
$L__BB5_1286:
	add.s32 	%r5787, %r2109, %r57;
	add.s32 	%r6933, %r5787, %r57;
	shl.b32 	%r5788, %r57, 3;
	add.s32 	%r6932, %r6932, %r5788;
	shl.b32 	%r5789, %r57, 2;
	add.s32 	%r6931, %r6931, %r5789;
	add.s64 	%rd1956, %rd1956, %rd1634;
	add.s32 	%r6930, %r6930, %r5789;
	add.s32 	%r6929, %r6929, %r5789;
	add.s32 	%r6928, %r6928, %r5789;
	add.s32 	%r6927, %r6927, %r5789;
	add.s32 	%r6926, %r6926, %r5789;
	add.s32 	%r6925, %r6925, %r5789;
	add.s32 	%r6924, %r6924, %r5789;
	setp.lt.u32 	%p1542, %r6933, 32;
	@%p1542 bra 	$L__BB5_1278;
$L__BB5_1287:
	add.s32 	%r2120, %r2082, %r62;
	setp.gt.u32 	%p1543, %r2120, 63;
	@%p1543 bra 	$L__BB5_1516;
	setp.gt.u32 	%p1544, %r7033, 31;
	@%p1544 bra 	$L__BB5_1310;
	add.s32 	%r2121, %r2120, %r1;
	shl.b32 	%r2122, %r2120, 5;
	mul.lo.s32 	%r2123, %r2121, %r2507;
	and.b32  	%r2124, %r65, 3;
	setp.eq.s32 	%p1545, %r2124, 0;
	mov.u32 	%r6934, %r7033;
	@%p1545 bra 	$L__BB5_1299;
	setp.ge.s32 	%p1546, %r2121, %r2506;
	setp.ge.s32 	%p1547, %r66, %r2507;
	or.pred  	%p1548, %p1546, %p1547;
	@%p1548 bra 	$L__BB5_1292;
	add.s32 	%r5792, %r2122, %r7033;
	shl.b32 	%r5793, %r5792, 1;
	mov.u32 	%r5794, _ZZ14linear_forwardPfS_S_S_iiiE2Cs;
	add.s32 	%r5795, %r5794, %r5793;
	ld.shared.u16 	%rs1136, [%r5795];
	// begin inline asm
	{  cvt.f32.f16 %f1570, %rs1136;}

	// end inline asm
	mul.wide.u32 	%rd1635, %r66, 4;
	add.s64 	%rd1636, %rd1966, %rd1635;
	ld.global.f32 	%f1573, [%rd1636];
	add.f32 	%f1571, %f1570, %f1573;
	// begin inline asm
	{  cvt.rn.f16.f32 %rs1137, %f1571;}

	// end inline asm
	st.shared.u16 	[%r5795], %rs1137;
	// begin inline asm
	{  cvt.f32.f16 %f1572, %rs1137;}

	// end inline asm
	add.s32 	%r5796, %r66, %r2123;
	mul.wide.s32 	%rd1637, %r5796, 4;
	add.s64 	%rd1638, %rd3, %rd1637;
	st.global.f32 	[%rd1638], %f1572;
$L__BB5_1292:
	setp.eq.s32 	%p1549, %r2124, 1;
	mov.u32 	%r6934, %r63;
	@%p1549 bra 	$L__BB5_1299;
	setp.ge.s32 	%p1550, %r2121, %r2506;
	setp.ge.s32 	%p1551, %r67, %r2507;
	or.pred  	%p1552, %p1550, %p1551;
	@%p1552 bra 	$L__BB5_1295;
	add.s32 	%r5797, %r2122, %r63;
	shl.b32 	%r5798, %r5797, 1;
	mov.u32 	%r5799, _ZZ14linear_forwardPfS_S_S_iiiE2Cs;
	add.s32 	%r5800, %r5799, %r5798;
	ld.shared.u16 	%rs1139, [%r5800];
	// begin inline asm
	{  cvt.f32.f16 %f1574, %rs1139;}

	// end inline asm
	ld.global.f32 	%f1577, [%rd7];
	add.f32 	%f1575, %f1574, %f1577;
	// begin inline asm
	{  cvt.rn.f16.f32 %rs1140, %f1575;}

	// end inline asm
	st.shared.u16 	[%r5800], %rs1140;
	// begin inline asm
	{  cvt.f32.f16 %f1576, %rs1140;}

	// end inline asm
	add.s32 	%r5801, %r67, %r2123;
	mul.wide.s32 	%rd1639, %r5801, 4;
	add.s64 	%rd1640, %rd3, %rd1639;
	st.global.f32 	[%rd1640], %f1576;
$L__BB5_1295:
	setp.eq.s32 	%p1553, %r2124, 2;
	mov.u32 	%r6934, %r68;
	@%p1553 bra 	$L__BB5_1299;
	setp.ge.s32 	%p1554, %r2121, %r2506;
	setp.ge.s32 	%p1555, %r69, %r2507;
	or.pred  	%p1556, %p1554, %p1555;
	@%p1556 bra 	$L__BB5_1298;
	add.s32 	%r5802, %r2122, %r68;
	shl.b32 	%r5803, %r5802, 1;
	mov.u32 	%r5804, _ZZ14linear_forwardPfS_S_S_iiiE2Cs;
	add.s32 	%r5805, %r5804, %r5803;
	ld.shared.u16 	%rs1142, [%r5805];
	// begin inline asm
	{  cvt.f32.f16 %f1578, %rs1142;}

	// end inline asm
	add.s64 	%rd1642, %rd7, %rd180;
	ld.global.f32 	%f1581, [%rd1642];
	add.f32 	%f1579, %f1578, %f1581;
	// begin inline asm
	{  cvt.rn.f16.f32 %rs1143, %f1579;}

	// end inline asm
	st.shared.u16 	[%r5805], %rs1143;
	// begin inline asm
	{  cvt.f32.f16 %f1580, %rs1143;}

	// end inline asm
	add.s32 	%r5806, %r69, %r2123;
	mul.wide.s32 	%rd1643, %r5806, 4;
	add.s64 	%rd1644, %rd3, %rd1643;
	st.global.f32 	[%rd1644], %f1580;
$L__BB5_1298:
	add.s32 	%r6934, %r68, %r57;
$L__BB5_1299:
	setp.lt.u32 	%p1557, %r64, 3;
	@%p1557 bra 	$L__BB5_1310;
	shl.b32 	%r5808, %r57, 1;
	mul.lo.s32 	%r5809, %r57, 3;
	add.s32 	%r6935, %r6934, %r2;
	add.s32 	%r6942, %r6935, %r57;
	add.s32 	%r6941, %r6942, %r2123;
	add.s32 	%r6940, %r6935, %r5808;
	add.s32 	%r6936, %r6935, %r2123;
	add.s32 	%r6939, %r6936, %r5808;
	add.s32 	%r6938, %r6935, %r5809;
	add.s32 	%r6937, %r6936, %r5809;
	mov.u32 	%r6943, _ZZ14linear_forwardPfS_S_S_iiiE2Cs;
	mul.wide.u32 	%rd1661, %r57, 16;
	mov.u64 	%rd1957, %rd1966;
	mov.u32 	%r6944, %r6934;
$L__BB5_1301:
	setp.ge.s32 	%p1558, %r2121, %r2506;
	setp.ge.s32 	%p1559, %r6935, %r2507;
	or.pred  	%p1560, %p1558, %p1559;
	@%p1560 bra 	$L__BB5_1303;
	mad.lo.s32 	%r5811, %r62, 1728, %r6934;
	shl.b32 	%r5812, %r56, 5;
	add.s32 	%r5813, %r5811, %r5812;
	shl.b32 	%r5814, %r5813, 1;
	add.s32 	%r5815, %r6943, %r5814;
	ld.shared.u16 	%rs1145, [%r5815];
	// begin inline asm
	{  cvt.f32.f16 %f1582, %rs1145;}

	// end inline asm
	add.s32 	%r5816, %r6934, %r2;
	mul.wide.u32 	%rd1645, %r5816, 4;
	add.s64 	%rd1646, %rd1957, %rd1645;
	ld.global.f32 	%f1585, [%rd1646];
	add.f32 	%f1583, %f1582, %f1585;
	// begin inline asm
	{  cvt.rn.f16.f32 %rs1146, %f1583;}

	// end inline asm
	st.shared.u16 	[%r5815], %rs1146;
	// begin inline asm
	{  cvt.f32.f16 %f1584, %rs1146;}

	// end inline asm
	mul.wide.s32 	%rd1647, %r6936, 4;
	add.s64 	%rd1648, %rd3, %rd1647;
	st.global.f32 	[%rd1648], %f1584;
$L__BB5_1303:
	setp.ge.s32 	%p1561, %r2121, %r2506;
	setp.ge.s32 	%p1562, %r6942, %r2507;
	or.pred  	%p1563, %p1561, %p1562;
	@%p1563 bra 	$L__BB5_1305;
	add.s32 	%r5817, %r57, %r6934;
	mad.lo.s32 	%r5818, %r62, 1728, %r5817;
	shl.b32 	%r5819, %r56, 5;
	add.s32 	%r5820, %r5818, %r5819;
	shl.b32 	%r5821, %r5820, 1;
	add.s32 	%r5822, %r6943, %r5821;
	ld.shared.u16 	%rs1148, [%r5822];
	// begin inline asm
	{  cvt.f32.f16 %f1586, %rs1148;}

	// end inline asm
	add.s32 	%r5823, %r5817, %r2;
	mul.wide.u32 	%rd1649, %r5823, 4;
	add.s64 	%rd1650, %rd1957, %rd1649;
	ld.global.f32 	%f1589, [%rd1650];
	add.f32 	%f1587, %f1586, %f1589;
	// begin inline asm
	{  cvt.rn.f16.f32 %rs1149, %f1587;}

	// end inline asm
	st.shared.u16 	[%r5822], %rs1149;
	// begin inline asm
	{  cvt.f32.f16 %f1588, %rs1149;}

	// end inline asm
	mul.wide.s32 	%rd1651, %r6941, 4;
	add.s64 	%rd1652, %rd3, %rd1651;
	st.global.f32 	[%rd1652], %f1588;
$L__BB5_1305:
	setp.ge.s32 	%p1564, %r2121, %r2506;
	add.s32 	%r2146, %r6944, %r57;
	setp.ge.s32 	%p1565, %r6940, %r2507;
	or.pred  	%p1566, %p1564, %p1565;
	@%p1566 bra 	$L__BB5_1307;
	mad.lo.s32 	%r5824, %r62, 1728, %r6934;
	shl.b32 	%r5825, %r56, 5;
	add.s32 	%r5826, %r5824, %r5825;
	add.s32 	%r5828, %r5826, %r5808;
	shl.b32 	%r5829, %r5828, 1;
	add.s32 	%r5830, %r6943, %r5829;
	ld.shared.u16 	%rs1151, [%r5830];
	// begin inline asm
	{  cvt.f32.f16 %f1590, %rs1151;}

	// end inline asm
	add.s32 	%r5831, %r6934, %r2;
	add.s32 	%r5832, %r5831, %r5808;
	mul.wide.u32 	%rd1653, %r5832, 4;
	add.s64 	%rd1654, %rd1957, %rd1653;
	ld.global.f32 	%f1593, [%rd1654];
	add.f32 	%f1591, %f1590, %f1593;
	// begin inline asm
	{  cvt.rn.f16.f32 %rs1152, %f1591;}

	// end inline asm
	st.shared.u16 	[%r5830], %rs1152;
	// begin inline asm
	{  cvt.f32.f16 %f1592, %rs1152;}

	// end inline asm
	mul.wide.s32 	%rd1655, %r6939, 4;
	add.s64 	%rd1656, %rd3, %rd1655;
	st.global.f32 	[%rd1656], %f1592;
$L__BB5_1307:
	setp.ge.s32 	%p1567, %r2121, %r2506;
	add.s32 	%r2147, %r2146, %r57;
	setp.ge.s32 	%p1568, %r6938, %r2507;
	or.pred  	%p1569, %p1567, %p1568;
	@%p1569 bra 	$L__BB5_1309;
	mad.lo.s32 	%r5833, %r62, 1728, %r6934;
	shl.b32 	%r5834, %r56, 5;
	add.s32 	%r5835, %r5833, %r5834;
	add.s32 	%r5837, %r5835, %r5809;
	shl.b32 	%r5838, %r5837, 1;
	add.s32 	%r5839, %r6943, %r5838;
	ld.shared.u16 	%rs1154, [%r5839];
	// begin inline asm
	{  cvt.f32.f16 %f1594, %rs1154;}

	// end inline asm
	add.s32 	%r5840, %r6934, %r2;
	add.s32 	%r5841, %r5840, %r5809;
	mul.wide.u32 	%rd1657, %r5841, 4;
	add.s64 	%rd1658, %rd1957, %rd1657;
	ld.global.f32 	%f1597, [%rd1658];
	add.f32 	%f1595, %f1594, %f1597;
	// begin inline asm
	{  cvt.rn.f16.f32 %rs1155, %f1595;}

	// end inline asm
	st.shared.u16 	[%r5839], %rs1155;
	// begin inline asm
	{  cvt.f32.f16 %f1596, %rs1155;}

	// end inline asm
	mul.wide.s32 	%rd1659, %r6937, 4;
	add.s64 	%rd1660, %rd3, %rd1659;
	st.global.f32 	[%rd1660], %f1596;
$L__BB5_1309:
	add.s32 	%r5842, %r2147, %r57;
	add.s32 	%r6944, %r5842, %r57;
	shl.b32 	%r5843, %r57, 3;
	add.s32 	%r6943, %r6943, %r5843;
	shl.b32 	%r5844, %r57, 2;
	add.s32 	%r6942, %r6942, %r5844;
	add.s64 	%rd1957, %rd1957, %rd1661;
	add.s32 	%r6941, %r6941, %r5844;
	add.s32 	%r6940, %r6940, %r5844;
	add.s32 	%r6939, %r6939, %r5844;
	add.s32 	%r6938, %r6938, %r5844;
	add.s32 	%r6937, %r6937, %r5844;
	add.s32 	%r6936, %r6936, %r5844;
	add.s32 	%r6935, %r6935, %r5844;
	setp.lt.u32 	%p1570, %r6944, 32;
	@%p1570 bra 	$L__BB5_1301;
$L__BB5_1310:
	add.s32 	%r2158, %r2120, %r62;
	setp.gt.u32 	%p1571, %r2158, 63;
	@%p1571 bra 	$L__BB5_1516;
	setp.gt.u32 	%p1572, %r7033, 31;
	@%p1572 bra 	$L__BB5_1333;
	add.s32 	%r2159, %r2158, %r1;
	shl.b32 	%r2160, %r2158, 5;
	mul.lo.s32 	%r2161, %r2159, %r2507;
	and.b32  	%r2162, %r65, 3;
	setp.eq.s32 	%p1573, %r2162, 0;
	mov.u32 	%r6945, %r7033;
	@%p1573 bra 	$L__BB5_1322;
	setp.ge.s32 	%p1574, %r2159, %r2506;
	setp.ge.s32 	%p1575, %r66, %r2507;
	or.pred  	%p1576, %p1574, %p1575;
	@%p1576 bra 	$L__BB5_1315;
	add.s32 	%r5847, %r2160, %r7033;
	shl.b32 	%r5848, %r5847, 1;
	mov.u32 	%r5849, _ZZ14linear_forwardPfS_S_S_iiiE2Cs;
	add.s32 	%r5850, %r5849, %r5848;
	ld.shared.u16 	%rs1157, [%r5850];
	// begin inline asm
	{  cvt.f32.f16 %f1598, %rs1157;}

	// end inline asm
	mul.wide.u32 	%rd1662, %r66, 4;
	add.s64 	%rd1663, %rd1966, %rd1662;
	ld.global.f32 	%f1601, [%rd1663];
	add.f32 	%f1599, %f1598, %f1601;
	// begin inline asm
	{  cvt.rn.f16.f32 %rs1158, %f1599;}

	// end inline asm
	st.shared.u16 	[%r5850], %rs1158;
	// begin inline asm
	{  cvt.f32.f16 %f1600, %rs1158;}

	// end inline asm
	add.s32 	%r5851, %r66, %r2161;
	mul.wide.s32 	%rd1664, %r5851, 4;
	add.s64 	%rd1665, %rd3, %rd1664;
	st.global.f32 	[%rd1665], %f1600;
$L__BB5_1315:
	setp.eq.s32 	%p1577, %r2162, 1;
	mov.u32 	%r6945, %r63;
	@%p1577 bra 	$L__BB5_1322;
	setp.ge.s32 	%p1578, %r2159, %r2506;
	setp.ge.s32 	%p1579, %r67, %r2507;
	or.pred  	%p1580, %p1578, %p1579;
	@%p1580 bra 	$L__BB5_1318;
	add.s32 	%r5852, %r2160, %r63;
	shl.b32 	%r5853, %r5852, 1;
	mov.u32 	%r5854, _ZZ14linear_forwardPfS_S_S_iiiE2Cs;
	add.s32 	%r5855, %r5854, %r5853;
	ld.shared.u16 	%rs1160, [%r5855];
	// begin inline asm
	{  cvt.f32.f16 %f1602, %rs1160;}

	// end inline asm
	ld.global.f32 	%f1605, [%rd7];
	add.f32 	%f1603, %f1602, %f1605;
	// begin inline asm
	{  cvt.rn.f16.f32 %rs1161, %f1603;}

	// end inline asm
	st.shared.u16 	[%r5855], %rs1161;
	// begin inline asm
	{  cvt.f32.f16 %f1604, %rs1161;}

	// end inline asm
	add.s32 	%r5856, %r67, %r2161;
	mul.wide.s32 	%rd1666, %r5856, 4;
	add.s64 	%rd1667, %rd3, %rd1666;
	st.global.f32 	[%rd1667], %f1604;
$L__BB5_1318:
	setp.eq.s32 	%p1581, %r2162, 2;
	mov.u32 	%r6945, %r68;
	@%p1581 bra 	$L__BB5_1322;
	setp.ge.s32 	%p1582, %r2159, %r2506;
	setp.ge.s32 	%p1583, %r69, %r2507;
	or.pred  	%p1584, %p1582, %p1583;
	@%p1584 bra 	$L__BB5_1321;
	add.s32 	%r5857, %r2160, %r68;
	shl.b32 	%r5858, %r5857, 1;
	mov.u32 	%r5859, _ZZ14linear_forwardPfS_S_S_iiiE2Cs;
	add.s32 	%r5860, %r5859, %r5858;
	ld.shared.u16 	%rs1163, [%r5860];
	// begin inline asm
	{  cvt.f32.f16 %f1606, %rs1163;}

	// end inline asm
	add.s64 	%rd1669, %rd7, %rd180;
	ld.global.f32 	%f1609, [%rd1669];
	add.f32 	%f1607, %f1606, %f1609;
	// begin inline asm
	{  cvt.rn.f16.f32 %rs1164, %f1607;}

	// end inline asm
	st.shared.u16 	[%r5860], %rs1164;
	// begin inline asm
	{  cvt.f32.f16 %f1608, %rs1164;}

	// end inline asm
	add.s32 	%r5861, %r69, %r2161;
	mul.wide.s32 	%rd1670, %r5861, 4;
	add.s64 	%rd1671, %rd3, %rd1670;
	st.global.f32 	[%rd1671], %f1608;
$L__BB5_1321:
	add.s32 	%r6945, %r68, %r57;
$L__BB5_1322:
	setp.lt.u32 	%p1585, %r64, 3;
	@%p1585 bra 	$L__BB5_1333;
	shl.b32 	%r5863, %r57, 1;
	mul.lo.s32 	%r5864, %r57, 3;
	add.s32 	%r6946, %r6945, %r2;
	add.s32 	%r6953, %r6946, %r57;
	add.s32 	%r6952, %r6953, %r2161;
	add.s32 	%r6951, %r6946, %r5863;
	add.s32 	%r6947, %r6946, %r2161;
	add.s32 	%r6950, %r6947, %r5863;
	add.s32 	%r6949, %r6946, %r5864;
	add.s32 	%r6948, %r6947, %r5864;
	mov.u32 	%r6954, _ZZ14linear_forwardPfS_S_S_iiiE2Cs;
	mul.wide.u32 	%rd1688, %r57, 16;
	mov.u64 	%rd1958, %rd1966;
	mov.u32 	%r6955, %r6945;
$L__BB5_1324:
	setp.ge.s32 	%p1586, %r2159, %r2506;
	setp.ge.s32 	%p1587, %r6946, %r2507;
	or.pred  	%p1588, %p1586, %p1587;
	@%p1588 bra 	$L__BB5_1326;
	mad.lo.s32 	%r5866, %r62, 1760, %r6945;
	shl.b32 	%r5867, %r56, 5;
	add.s32 	%r5868, %r5866, %r5867;
	shl.b32 	%r5869, %r5868, 1;
	add.s32 	%r5870, %r6954, %r5869;
	ld.shared.u16 	%rs1166, [%r5870];
	// begin inline asm
	{  cvt.f32.f16 %f1610, %rs1166;}

	// end inline asm
	add.s32 	%r5871, %r6945, %r2;
	mul.wide.u32 	%rd1672, %r5871, 4;
	add.s64 	%rd1673, %rd1958, %rd1672;
	ld.global.f32 	%f1613, [%rd1673];
	add.f32 	%f1611, %f1610, %f1613;
	// begin inline asm
	{  cvt.rn.f16.f32 %rs1167, %f1611;}

	// end inline asm
	st.shared.u16 	[%r5870], %rs1167;
	// begin inline asm
	{  cvt.f32.f16 %f1612, %rs1167;}

	// end inline asm
	mul.wide.s32 	%rd1674, %r6947, 4;
	add.s64 	%rd1675, %rd3, %rd1674;
	st.global.f32 	[%rd1675], %f1612;
$L__BB5_1326:
	setp.ge.s32 	%p1589, %r2159, %r2506;
	setp.ge.s32 	%p1590, %r6953, %r2507;
	or.pred  	%p1591, %p1589, %p1590;
	@%p1591 bra 	$L__BB5_1328;
	add.s32 	%r5872, %r57, %r6945;
	mad.lo.s32 	%r5873, %r62, 1760, %r5872;
	shl.b32 	%r5874, %r56, 5;
	add.s32 	%r5875, %r5873, %r5874;
	shl.b32 	%r5876, %r5875, 1;
	add.s32 	%r5877, %r6954, %r5876;
	ld.shared.u16 	%rs1169, [%r5877];
	// begin inline asm
	{  cvt.f32.f16 %f1614, %rs1169;}

	// end inline asm
	add.s32 	%r5878, %r5872, %r2;
	mul.wide.u32 	%rd1676, %r5878, 4;
	add.s64 	%rd1677, %rd1958, %rd1676;
	ld.global.f32 	%f1617, [%rd1677];
	add.f32 	%f1615, %f1614, %f1617;
	// begin inline asm
	{  cvt.rn.f16.f32 %rs1170, %f1615;}

	// end inline asm
	st.shared.u16 	[%r5877], %rs1170;
	// begin inline asm
	{  cvt.f32.f16 %f1616, %rs1170;}

	// end inline asm
	mul.wide.s32 	%rd1678, %r6952, 4;
	add.s64 	%rd1679, %rd3, %rd1678;
	st.global.f32 	[%rd1679], %f1616;
$L__BB5_1328:
	setp.ge.s32 	%p1592, %r2159, %r2506;
	add.s32 	%r2184, %r6955, %r57;
	setp.ge.s32 	%p1593, %r6951, %r2507;
	or.pred  	%p1594, %p1592, %p1593;
	@%p1594 bra 	$L__BB5_1330;
	mad.lo.s32 	%r5879, %r62, 1760, %r6945;
	shl.b32 	%r5880, %r56, 5;
	add.s32 	%r5881, %r5879, %r5880;
	add.s32 	%r5883, %r5881, %r5863;
	shl.b32 	%r5884, %r5883, 1;
	add.s32 	%r5885, %r6954, %r5884;
	ld.shared.u16 	%rs1172, [%r5885];
	// begin inline asm
	{  cvt.f32.f16 %f1618, %rs1172;}

	// end inline asm
	add.s32 	%r5886, %r6945, %r2;
	add.s32 	%r5887, %r5886, %r5863;
	mul.wide.u32 	%rd1680, %r5887, 4;
	add.s64 	%rd1681, %rd1958, %rd1680;
	ld.global.f32 	%f1621, [%rd1681];
	add.f32 	%f1619, %f1618, %f1621;
	// begin inline asm
	{  cvt.rn.f16.f32 %rs1173, %f1619;}

	// end inline asm
	st.shared.u16 	[%r5885], %rs1173;
	// begin inline asm
	{  cvt.f32.f16 %f1620, %rs1173;}

	// end inline asm
	mul.wide.s32 	%rd1682, %r6950, 4;
	add.s64 	%rd1683, %rd3, %rd1682;
	st.global.f32 	[%rd1683], %f1620;
$L__BB5_1330:
	setp.ge.s32 	%p1595, %r2159, %r2506;
	add.s32 	%r2185, %r2184, %r57;
	setp.ge.s32 	%p1596, %r6949, %r2507;
	or.pred  	%p1597, %p1595, %p1596;
	@%p1597 bra 	$L__BB5_1332;
	mad.lo.s32 	%r5888, %r62, 1760, %r6945;
	shl.b32 	%r5889, %r56, 5;
	add.s32 	%r5890, %r5888, %r5889;
	add.s32 	%r5892, %r5890, %r5864;
	shl.b32 	%r5893, %r5892, 1;
	add.s32 	%r5894, %r6954, %r5893;
	ld.shared.u16 	%rs1175, [%r5894];
	// begin inline asm
	{  cvt.f32.f16 %f1622, %rs1175;}

	// end inline asm
	add.s32 	%r5895, %r6945, %r2;
	add.s32 	%r5896, %r5895, %r5864;
	mul.wide.u32 	%rd1684, %r5896, 4;
	add.s64 	%rd1685, %rd1958, %rd1684;
	ld.global.f32 	%f1625, [%rd1685];
	add.f32 	%f1623, %f1622, %f1625;
	// begin inline asm
	{  cvt.rn.f16.f32 %rs1176, %f1623;}

	// end inline asm
	st.shared.u16 	[%r5894], %rs1176;
	// begin inline asm
	{  cvt.f32.f16 %f1624, %rs1176;}

	// end inline asm
	mul.wide.s32 	%rd1686, %r6948, 4;
	add.s64 	%rd1687, %rd3, %rd1686;
	st.global.f32 	[%rd1687], %f1624;
$L__BB5_1332:
	add.s32 	%r5897, %r2185, %r57;
	add.s32 	%r6955, %r5897, %r57;
	shl.b32 	%r5898, %r57, 3;
	add.s32 	%r6954, %r6954, %r5898;
	shl.b32 	%r5899, %r57, 2;
	add.s32 	%r6953, %r6953, %r5899;
	add.s64 	%rd1958, %rd1958, %rd1688;
	add.s32 	%r6952, %r6952, %r5899;
	add.s32 	%r6951, %r6951, %r5899;
	add.s32 	%r6950, %r6950, %r5899;
	add.s32 	%r6949, %r6949, %r5899;
	add.s32 	%r6948, %r6948, %r5899;
	add.s32 	%r6947, %r6947, %r5899;
	add.s32 	%r6946, %r6946, %r5899;
	setp.lt.u32 	%p1598, %r6955, 32;
	@%p1598 bra 	$L__BB5_1324;
$L__BB5_1333:
	add.s32 	%r2196, %r2158, %r62;
	setp.gt.u32 	%p1599, %r2196, 63;
	@%p1599 bra 	$L__BB5_1516;
	setp.gt.u32 	%p1600, %r7033, 31;
	@%p1600 bra 	$L__BB5_1356;
	add.s32 	%r2197, %r2196, %r1;
	shl.b32 	%r2198, %r2196, 5;
	mul.lo.s32 	%r2199, %r2197, %r2507;
	and.b32  	%r2200, %r65, 3;
	setp.eq.s32 	%p1601, %r2200, 0;
	mov.u32 	%r6956, %r7033;
	@%p1601 bra 	$L__BB5_1345;
	setp.ge.s32 	%p1602, %r2197, %r2506;
	setp.ge.s32 	%p1603, %r66, %r2507;
	or.pred  	%p1604, %p1602, %p1603;
	@%p1604 bra 	$L__BB5_1338;
	add.s32 	%r5902, %r2198, %r7033;
	shl.b32 	%r5903, %r5902, 1;
	mov.u32 	%r5904, _ZZ14linear_forwardPfS_S_S_iiiE2Cs;
	add.s32 	%r5905, %r5904, %r5903;
	ld.shared.u16 	%rs1178, [%r5905];
	// begin inline asm
	{  cvt.f32.f16 %f1626, %rs1178;}

	// end inline asm
	mul.wide.u32 	%rd1689, %r66, 4;
	add.s64 	%rd1690, %rd1966, %rd1689;
	ld.global.f32 	%f1629, [%rd1690];
	add.f32 	%f1627, %f1626, %f1629;
	// begin inline asm
	{  cvt.rn.f16.f32 %rs1179, %f1627;}

	// end inline asm
	st.shared.u16 	[%r5905], %rs1179;
	// begin inline asm
	{  cvt.f32.f16 %f1628, %rs1179;}

	// end inline asm
	add.s32 	%r5906, %r66, %r2199;
	mul.wide.s32 	%rd1691, %r5906, 4;
	add.s64 	%rd1692, %rd3, %rd1691;
	st.global.f32 	[%rd1692], %f1628;
$L__BB5_1338:
	setp.eq.s32 	%p1605, %r2200, 1;
	mov.u32 	%r6956, %r63;
	@%p1605 bra 	$L__BB5_1345;
	setp.ge.s32 	%p1606, %r2197, %r2506;
	setp.ge.s32 	%p1607, %r67, %r2507;
	or.pred  	%p1608, %p1606, %p1607;
	@%p1608 bra 	$L__BB5_1341;
	add.s32 	%r5907, %r2198, %r63;
	shl.b32 	%r5908, %r5907, 1;
	mov.u32 	%r5909, _ZZ14linear_forwardPfS_S_S_iiiE2Cs;
	add.s32 	%r5910, %r5909, %r5908;
	ld.shared.u16 	%rs1181, [%r5910];
	// begin inline asm
	{  cvt.f32.f16 %f1630, %rs1181;}

	// end inline asm
	ld.global.f32 	%f1633, [%rd7];
	add.f32 	%f1631, %f1630, %f1633;
	// begin inline asm
	{  cvt.rn.f16.f32 %rs1182, %f1631;}

	// end inline asm
	st.shared.u16 	[%r5910], %rs1182;
	// begin inline asm
	{  cvt.f32.f16 %f1632, %rs1182;}

	// end inline asm
	add.s32 	%r5911, %r67, %r2199;
	mul.wide.s32 	%rd1693, %r5911, 4;
	add.s64 	%rd1694, %rd3, %rd1693;
	st.global.f32 	[%rd1694], %f1632;
$L__BB5_1341:
	setp.eq.s32 	%p1609, %r2200, 2;
	mov.u32 	%r6956, %r68;
	@%p1609 bra 	$L__BB5_1345;
	setp.ge.s32 	%p1610, %r2197, %r2506;
	setp.ge.s32 	%p1611, %r69, %r2507;
	or.pred  	%p1612, %p1610, %p1611;
	@%p1612 bra 	$L__BB5_1344;
	add.s32 	%r5912, %r2198, %r68;
	shl.b32 	%r5913, %r5912, 1;
	mov.u32 	%r5914, _ZZ14linear_forwardPfS_S_S_iiiE2Cs;
	add.s32 	%r5915, %r5914, %r5913;
	ld.shared.u16 	%rs1184, [%r5915];
	// begin inline asm
	{  cvt.f32.f16 %f1634, %rs1184;}

	// end inline asm
	add.s64 	%rd1696, %rd7, %rd180;
	ld.global.f32 	%f1637, [%rd1696];
	add.f32 	%f1635, %f1634, %f1637;
	// begin inline asm
	{  cvt.rn.f16.f32 %rs1185, %f1635;}

	// end inline asm
	st.shared.u16 	[%r5915], %rs1185;
	// begin inline asm
	{  cvt.f32.f16 %f1636, %rs1185;}

	// end inline asm
	add.s32 	%r5916, %r69, %r2199;
	mul.wide.s32 	%rd1697, %r5916, 4;
	add.s64 	%rd1698, %rd3, %rd1697;
	st.global.f32 	[%rd1698], %f1636;
$L__BB5_1344:
	add.s32 	%r6956, %r68, %r57;
$L__BB5_1345:
	setp.lt.u32 	%p1613, %r64, 3;
	@%p1613 bra 	$L__BB5_1356;
	shl.b32 	%r5918, %r57, 1;
	mul.lo.s32 	%r5919, %r57, 3;
	add.s32 	%r6957, %r6956, %r2;
	add.s32 	%r6964, %r6957, %r57;
	add.s32 	%r6963, %r6964, %r2199;
	add.s32 	%r6962, %r6957, %r5918;
	add.s32 	%r6958, %r6957, %r2199;
	add.s32 	%r6961, %r6958, %r5918;
	add.s32 	%r6960, %r6957, %r5919;
	add.s32 	%r6959, %r6958, %r5919;
	mov.u32 	%r6965, _ZZ14linear_forwardPfS_S_S_iiiE2Cs;
	mul.wide.u32 	%rd1715, %r57, 16;
	mov.u64 	%rd1959, %rd1966;
	mov.u32 	%r6966, %r6956;
$L__BB5_1347:
	setp.ge.s32 	%p1614, %r2197, %r2506;
	setp.ge.s32 	%p1615, %r6957, %r2507;
	or.pred  	%p1616, %p1614, %p1615;
	@%p1616 bra 	$L__BB5_1349;
	mad.lo.s32 	%r5921, %r62, 1792, %r6956;
	shl.b32 	%r5922, %r56, 5;
	add.s32 	%r5923, %r5921, %r5922;
	shl.b32 	%r5924, %r5923, 1;
	add.s32 	%r5925, %r6965, %r5924;
	ld.shared.u16 	%rs1187, [%r5925];
	// begin inline asm
	{  cvt.f32.f16 %f1638, %rs1187;}

	// end inline asm
	add.s32 	%r5926, %r6956, %r2;
	mul.wide.u32 	%rd1699, %r5926, 4;
	add.s64 	%rd1700, %rd1959, %rd1699;
	ld.global.f32 	%f1641, [%rd1700];
	add.f32 	%f1639, %f1638, %f1641;
	// begin inline asm
	{  cvt.rn.f16.f32 %rs1188, %f1639;}

	// end inline asm
	st.shared.u16 	[%r5925], %rs1188;
	// begin inline asm
	{  cvt.f32.f16 %f1640, %rs1188;}

	// end inline asm
	mul.wide.s32 	%rd1701, %r6958, 4;
	add.s64 	%rd1702, %rd3, %rd1701;
	st.global.f32 	[%rd1702], %f1640;
$L__BB5_1349:
	setp.ge.s32 	%p1617, %r2197, %r2506;
	setp.ge.s32 	%p1618, %r6964, %r2507;
	or.pred  	%p1619, %p1617, %p1618;
	@%p1619 bra 	$L__BB5_1351;
	add.s32 	%r5927, %r57, %r6956;
	mad.lo.s32 	%r5928, %r62, 1792, %r5927;
	shl.b32 	%r5929, %r56, 5;
	add.s32 	%r5930, %r5928, %r5929;
	shl.b32 	%r5931, %r5930, 1;
	add.s32 	%r5932, %r6965, %r5931;
	ld.shared.u16 	%rs1190, [%r5932];
	// begin inline asm
	{  cvt.f32.f16 %f1642, %rs1190;}

	// end inline asm
	add.s32 	%r5933, %r5927, %r2;
	mul.wide.u32 	%rd1703, %r5933, 4;
	add.s64 	%rd1704, %rd1959, %rd1703;
	ld.global.f32 	%f1645, [%rd1704];
	add.f32 	%f1643, %f1642, %f1645;
	// begin inline asm
	{  cvt.rn.f16.f32 %rs1191, %f1643;}

	// end inline asm
	st.shared.u16 	[%r5932], %rs1191;
	// begin inline asm
	{  cvt.f32.f16 %f1644, %rs1191;}

	// end inline asm
	mul.wide.s32 	%rd1705, %r6963, 4;
	add.s64 	%rd1706, %rd3, %rd1705;
	st.global.f32 	[%rd1706], %f1644;
$L__BB5_1351:
	setp.ge.s32 	%p1620, %r2197, %r2506;
	add.s32 	%r2222, %r6966, %r57;
	setp.ge.s32 	%p1621, %r6962, %r2507;
	or.pred  	%p1622, %p1620, %p1621;
	@%p1622 bra 	$L__BB5_1353;
	mad.lo.s32 	%r5934, %r62, 1792, %r6956;
	shl.b32 	%r5935, %r56, 5;
	add.s32 	%r5936, %r5934, %r5935;
	add.s32 	%r5938, %r5936, %r5918;
	shl.b32 	%r5939, %r5938, 1;
	add.s32 	%r5940, %r6965, %r5939;
	ld.shared.u16 	%rs1193, [%r5940];
	// begin inline asm
	{  cvt.f32.f16 %f1646, %rs1193;}

	// end inline asm
	add.s32 	%r5941, %r6956, %r2;
	add.s32 	%r5942, %r5941, %r5918;
	mul.wide.u32 	%rd1707, %r5942, 4;
	add.s64 	%rd1708, %rd1959, %rd1707;
	ld.global.f32 	%f1649, [%rd1708];
	add.f32 	%f1647, %f1646, %f1649;
	// begin inline asm
	{  cvt.rn.f16.f32 %rs1194, %f1647;}

	// end inline asm
	st.shared.u16 	[%r5940], %rs1194;
	// begin inline asm
	{  cvt.f32.f16 %f1648, %rs1194;}

	// end inline asm
	mul.wide.s32 	%rd1709, %r6961, 4;
	add.s64 	%rd1710, %rd3, %rd1709;
	st.global.f32 	[%rd1710], %f1648;
$L__BB5_1353:
	setp.ge.s32 	%p1623, %r2197, %r2506;
	add.s32 	%r2223, %r2222, %r57;
	setp.ge.s32 	%p1624, %r6960, %r2507;
	or.pred  	%p1625, %p1623, %p1624;
	@%p1625 bra 	$L__BB5_1355;
	mad.lo.s32 	%r5943, %r62, 1792, %r6956;
	shl.b32 	%r5944, %r56, 5;
	add.s32 	%r5945, %r5943, %r5944;
	add.s32 	%r5947, %r5945, %r5919;
	shl.b32 	%r5948, %r5947, 1;
	add.s32 	%r5949, %r6965, %r5948;
	ld.shared.u16 	%rs1196, [%r5949];
	// begin inline asm
	{  cvt.f32.f16 %f1650, %rs1196;}

	// end inline asm
	add.s32 	%r5950, %r6956, %r2;
	add.s32 	%r5951, %r5950, %r5919;
	mul.wide.u32 	%rd1711, %r5951, 4;
	add.s64 	%rd1712, %rd1959, %rd1711;
	ld.global.f32 	%f1653, [%rd1712];
	add.f32 	%f1651, %f1650, %f1653;
	// begin inline asm
	{  cvt.rn.f16.f32 %rs1197, %f1651;}

	// end inline asm
	st.shared.u16 	[%r5949], %rs1197;
	// begin inline asm
	{  cvt.f32.f16 %f1652, %rs1197;}

	// end inline asm
	mul.wide.s32 	%rd1713, %r6959, 4;
	add.s64 	%rd1714, %rd3, %rd1713;
	st.global.f32 	[%rd1714], %f1652;
$L__BB5_1355:
	add.s32 	%r5952, %r2223, %r57;
	add.s32 	%r6966, %r5952, %r57;
	shl.b32 	%r5953, %r57, 3;
	add.s32 	%r6965, %r6965, %r5953;
	shl.b32 	%r5954, %r57, 2;
	add.s32 	%r6964, %r6964, %r5954;
	add.s64 	%rd1959, %rd1959, %rd1715;
	add.s32 	%r6963, %r6963, %r5954;
	add.s32 	%r6962, %r6962, %r5954;
	add.s32 	%r6961, %r6961, %r5954;
	add.s32 	%r6960, %r6960, %r5954;
	add.s32 	%r6959, %r6959, %r5954;
	add.s32 	%r6958, %r6958, %r5954;
	add.s32 	%r6957, %r6957, %r5954;
	setp.lt.u32 	%p1626, %r6966, 32;
	@%p1626 bra 	$L__BB5_1347;
$L__BB5_1356:
	add.s32 	%r2234, %r2196, %r62;
	setp.gt.u32 	%p1627, %r2234, 63;
	@%p1627 bra 	$L__BB5_1516;
	setp.gt.u32 	%p1628, %r7033, 31;
	@%p1628 bra 	$L__BB5_1379;
	add.s32 	%r2235, %r2234, %r1;
	shl.b32 	%r2236, %r2234, 5;
	mul.lo.s32 	%r2237, %r2235, %r2507;
	and.b32  	%r2238, %r65, 3;
	setp.eq.s32 	%p1629, %r2238, 0;
	mov.u32 	%r6967, %r7033;
	@%p1629 bra 	$L__BB5_1368;
	setp.ge.s32 	%p1630, %r2235, %r2506;
	setp.ge.s32 	%p1631, %r66, %r2507;
	or.pred  	%p1632, %p1630, %p1631;
	@%p1632 bra 	$L__BB5_1361;
	add.s32 	%r5957, %r2236, %r7033;
	shl.b32 	%r5958, %r5957, 1;
	mov.u32 	%r5959, _ZZ14linear_forwardPfS_S_S_iiiE2Cs;
	add.s32 	%r5960, %r5959, %r5958;
	ld.shared.u16 	%rs1199, [%r5960];
	// begin inline asm
	{  cvt.f32.f16 %f1654, %rs1199;}

	// end inline asm
	mul.wide.u32 	%rd1716, %r66, 4;
	add.s64 	%rd1717, %rd1966, %rd1716;
	ld.global.f32 	%f1657, [%rd1717];
	add.f32 	%f1655, %f1654, %f1657;
	// begin inline asm
	{  cvt.rn.f16.f32 %rs1200, %f1655;}

	// end inline asm
	st.shared.u16 	[%r5960], %rs1200;
	// begin inline asm
	{  cvt.f32.f16 %f1656, %rs1200;}

	// end inline asm
	add.s32 	%r5961, %r66, %r2237;
	mul.wide.s32 	%rd1718, %r5961, 4;
	add.s64 	%rd1719, %rd3, %rd1718;
	st.global.f32 	[%rd1719], %f1656;
$L__BB5_1361:
	setp.eq.s32 	%p1633, %r2238, 1;
	mov.u32 	%r6967, %r63;
	@%p1633 bra 	$L__BB5_1368;
	setp.ge.s32 	%p1634, %r2235, %r2506;
	setp.ge.s32 	%p1635, %r67, %r2507;
	or.pred  	%p1636, %p1634, %p1635;
	@%p1636 bra 	$L__BB5_1364;
	add.s32 	%r5962, %r2236, %r63;
	shl.b32 	%r5963, %r5962, 1;
	mov.u32 	%r5964, _ZZ14linear_forwardPfS_S_S_iiiE2Cs;
	add.s32 	%r5965, %r5964, %r5963;
	ld.shared.u16 	%rs1202, [%r5965];
	// begin inline asm
	{  cvt.f32.f16 %f1658, %rs1202;}

	// end inline asm
	ld.global.f32 	%f1661, [%rd7];
	add.f32 	%f1659, %f1658, %f1661;
	// begin inline asm
	{  cvt.rn.f16.f32 %rs1203, %f1659;}

	// end inline asm
	st.shared.u16 	[%r5965], %rs1203;
	// begin inline asm
	{  cvt.f32.f16 %f1660, %rs1203;}

	// end inline asm
	add.s32 	%r5966, %r67, %r2237;
	mul.wide.s32 	%rd1720, %r5966, 4;
	add.s64 	%rd1721, %rd3, %rd1720;
	st.global.f32 	[%rd1721], %f1660;
$L__BB5_1364:
	setp.eq.s32 	%p1637, %r2238, 2;
	mov.u32 	%r6967, %r68;
	@%p1637 bra 	$L__BB5_1368;
	setp.ge.s32 	%p1638, %r2235, %r2506;
	setp.ge.s32 	%p1639, %r69, %r2507;
	or.pred  	%p1640, %p1638, %p1639;
	@%p1640 bra 	$L__BB5_1367;
	add.s32 	%r5967, %r2236, %r68;
	shl.b32 	%r5968, %r5967, 1;
	mov.u32 	%r5969, _ZZ14linear_forwardPfS_S_S_iiiE2Cs;
	add.s32 	%r5970, %r5969, %r5968;
	ld.shared.u16 	%rs1205, [%r5970];
	// begin inline asm
	{  cvt.f32.f16 %f1662, %rs1205;}

	// end inline asm
	add.s64 	%rd1723, %rd7, %rd180;
	ld.global.f32 	%f1665, [%rd1723];
	add.f32 	%f1663, %f1662, %f1665;
	// begin inline asm
	{  cvt.rn.f16.f32 %rs1206, %f1663;}

	// end inline asm
	st.shared.u16 	[%r5970], %rs1206;
	// begin inline asm
	{  cvt.f32.f16 %f1664, %rs1206;}

	// end inline asm
	add.s32 	%r5971, %r69, %r2237;
	mul.wide.s32 	%rd1724, %r5971, 4;
	add.s64 	%rd1725, %rd3, %rd1724;
	st.global.f32 	[%rd1725], %f1664;
$L__BB5_1367:
	add.s32 	%r6967, %r68, %r57;
$L__BB5_1368:
	setp.lt.u32 	%p1641, %r64, 3;
	@%p1641 bra 	$L__BB5_1379;
	shl.b32 	%r5973, %r57, 1;
	mul.lo.s32 	%r5974, %r57, 3;
	add.s32 	%r6968, %r6967, %r2;
	add.s32 	%r6975, %r6968, %r57;
	add.s32 	%r6974, %r6975, %r2237;
	add.s32 	%r6973, %r6968, %r5973;
	add.s32 	%r6969, %r6968, %r2237;
	add.s32 	%r6972, %r6969, %r5973;
	add.s32 	%r6971, %r6968, %r5974;
	add.s32 	%r6970, %r6969, %r5974;
	mov.u32 	%r6976, _ZZ14linear_forwardPfS_S_S_iiiE2Cs;
	mul.wide.u32 	%rd1742, %r57, 16;
	mov.u64 	%rd1960, %rd1966;
	mov.u32 	%r6977, %r6967;
$L__BB5_1370:
	setp.ge.s32 	%p1642, %r2235, %r2506;
	setp.ge.s32 	%p1643, %r6968, %r2507;
	or.pred  	%p1644, %p1642, %p1643;
	@%p1644 bra 	$L__BB5_1372;
	mad.lo.s32 	%r5976, %r62, 1824, %r6967;
	shl.b32 	%r5977, %r56, 5;
	add.s32 	%r5978, %r5976, %r5977;
	shl.b32 	%r5979, %r5978, 1;
	add.s32 	%r5980, %r6976, %r5979;
	ld.shared.u16 	%rs1208, [%r5980];
	// begin inline asm
	{  cvt.f32.f16 %f1666, %rs1208;}

	// end inline asm
	add.s32 	%r5981, %r6967, %r2;
	mul.wide.u32 	%rd1726, %r5981, 4;
	add.s64 	%rd1727, %rd1960, %rd1726;
	ld.global.f32 	%f1669, [%rd1727];
	add.f32 	%f1667, %f1666, %f1669;
	// begin inline asm
	{  cvt.rn.f16.f32 %rs1209, %f1667;}

	// end inline asm
	st.shared.u16 	[%r5980], %rs1209;
	// begin inline asm
	{  cvt.f32.f16 %f1668, %rs1209;}

	// end inline asm
	mul.wide.s32 	%rd1728, %r6969, 4;
	add.s64 	%rd1729, %rd3, %rd1728;
	st.global.f32 	[%rd1729], %f1668;
$L__BB5_1372:
	setp.ge.s32 	%p1645, %r2235, %r2506;
	setp.ge.s32 	%p1646, %r6975, %r2507;
	or.pred  	%p1647, %p1645, %p1646;
	@%p1647 bra 	$L__BB5_1374;
	add.s32 	%r5982, %r57, %r6967;
	mad.lo.s32 	%r5983, %r62, 1824, %r5982;
	shl.b32 	%r5984, %r56, 5;
	add.s32 	%r5985, %r5983, %r5984;
	shl.b32 	%r5986, %r5985, 1;
	add.s32 	%r5987, %r6976, %r5986;
	ld.shared.u16 	%rs1211, [%r5987];
	// begin inline asm
	{  cvt.f32.f16 %f1670, %rs1211;}

	// end inline asm
	add.s32 	%r5988, %r5982, %r2;
	mul.wide.u32 	%rd1730, %r5988, 4;
	add.s64 	%rd1731, %rd1960, %rd1730;
	ld.global.f32 	%f1673, [%rd1731];
	add.f32 	%f1671, %f1670, %f1673;
	// begin inline asm
	{  cvt.rn.f16.f32 %rs1212, %f1671;}

	// end inline asm
	st.shared.u16 	[%r5987], %rs1212;
	// begin inline asm
	{  cvt.f32.f16 %f1672, %rs1212;}

	// end inline asm
	mul.wide.s32 	%rd1732, %r6974, 4;
	add.s64 	%rd1733, %rd3, %rd1732;
	st.global.f32 	[%rd1733], %f1672;
$L__BB5_1374:
	setp.ge.s32 	%p1648, %r2235, %r2506;
	add.s32 	%r2260, %r6977, %r57;
	setp.ge.s32 	%p1649, %r6973, %r2507;
	or.pred  	%p1650, %p1648, %p1649;
	@%p1650 bra 	$L__BB5_1376;
	mad.lo.s32 	%r5989, %r62, 1824, %r6967;
	shl.b32 	%r5990, %r56, 5;
	add.s32 	%r5991, %r5989, %r5990;
	add.s32 	%r5993, %r5991, %r5973;
	shl.b32 	%r5994, %r5993, 1;
	add.s32 	%r5995, %r6976, %r5994;
	ld.shared.u16 	%rs1214, [%r5995];
	// begin inline asm
	{  cvt.f32.f16 %f1674, %rs1214;}

	// end inline asm
	add.s32 	%r5996, %r6967, %r2;
	add.s32 	%r5997, %r5996, %r5973;
	mul.wide.u32 	%rd1734, %r5997, 4;
	add.s64 	%rd1735, %rd1960, %rd1734;
	ld.global.f32 	%f1677, [%rd1735];
	add.f32 	%f1675, %f1674, %f1677;
	// begin inline asm
	{  cvt.rn.f16.f32 %rs1215, %f1675;}

	// end inline asm
	st.shared.u16 	[%r5995], %rs1215;
	// begin inline asm
	{  cvt.f32.f16 %f1676, %rs1215;}

	// end inline asm
	mul.wide.s32 	%rd1736, %r6972, 4;
	add.s64 	%rd1737, %rd3, %rd1736;
	st.global.f32 	[%rd1737], %f1676;
$L__BB5_1376:
	setp.ge.s32 	%p1651, %r2235, %r2506;
	add.s32 	%r2261, %r2260, %r57;
	setp.ge.s32 	%p1652, %r6971, %r2507;
	or.pred  	%p1653, %p1651, %p1652;
	@%p1653 bra 	$L__BB5_1378;
	mad.lo.s32 	%r5998, %r62, 1824, %r6967;
	shl.b32 	%r5999, %r56, 5;
	add.s32 	%r6000, %r5998, %r5999;
	add.s32 	%r6002, %r6000, %r5974;
	shl.b32 	%r6003, %r6002, 1;
	add.s32 	%r6004, %r6976, %r6003;
	ld.shared.u16 	%rs1217, [%r6004];
	// begin inline asm
	{  cvt.f32.f16 %f1678, %rs1217;}

	// end inline asm
	add.s32 	%r6005, %r6967, %r2;
	add.s32 	%r6006, %r6005, %r5974;
	mul.wide.u32 	%rd1738, %r6006, 4;
	add.s64 	%rd1739, %rd1960, %rd1738;
	ld.global.f32 	%f1681, [%rd1739];
	add.f32 	%f1679, %f1678, %f1681;
	// begin inline asm
	{  cvt.rn.f16.f32 %rs1218, %f1679;}

	// end inline asm
	st.shared.u16 	[%r6004], %rs1218;
	// begin inline asm
	{  cvt.f32.f16 %f1680, %rs1218;}

	// end inline asm
	mul.wide.s32 	%rd1740, %r6970, 4;
	add.s64 	%rd1741, %rd3, %rd1740;
	st.global.f32 	[%rd1741], %f1680;
$L__BB5_1378:
	add.s32 	%r6007, %r2261, %r57;
	add.s32 	%r6977, %r6007, %r57;
	shl.b32 	%r6008, %r57, 3;
	add.s32 	%r6976, %r6976, %r6008;
	shl.b32 	%r6009, %r57, 2;
	add.s32 	%r6975, %r6975, %r6009;
	add.s64 	%rd1960, %rd1960, %rd1742;
	add.s32 	%r6974, %r6974, %r6009;
	add.s32 	%r6973, %r6973, %r6009;
	add.s32 	%r6972, %r6972, %r6009;
	add.s32 	%r6971, %r6971, %r6009;
	add.s32 	%r6970, %r6970, %r6009;
	add.s32 	%r6969, %r6969, %r6009;
	add.s32 	%r6968, %r6968, %r6009;
	setp.lt.u32 	%p1654, %r6977, 32;
	@%p1654 bra 	$L__BB5_1370;
$L__BB5_1379:
	add.s32 	%r2272, %r2234, %r62;
	setp.gt.u32 	%p1655, %r2272, 63;
	@%p1655 bra 	$L__BB5_1516;
	setp.gt.u32 	%p1656, %r7033, 31;
	@%p1656 bra 	$L__BB5_1402;
	add.s32 	%r2273, %r2272, %r1;
	shl.b32 	%r2274, %r2272, 5;
	mul.lo.s32 	%r2275, %r2273, %r2507;
	and.b32  	%r2276, %r65, 3;
	setp.eq.s32 	%p1657, %r2276, 0;
	mov.u32 	%r6978, %r7033;
	@%p1657 bra 	$L__BB5_1391;
	setp.ge.s32 	%p1658, %r2273, %r2506;
	setp.ge.s32 	%p1659, %r66, %r2507;
	or.pred  	%p1660, %p1658, %p1659;
	@%p1660 bra 	$L__BB5_1384;
	add.s32 	%r6012, %r2274, %r7033;
	shl.b32 	%r6013, %r6012, 1;
	mov.u32 	%r6014, _ZZ14linear_forwardPfS_S_S_iiiE2Cs;
	add.s32 	%r6015, %r6014, %r6013;
	ld.shared.u16 	%rs1220, [%r6015];
	// begin inline asm
	{  cvt.f32.f16 %f1682, %rs1220;}

	// end inline asm
	mul.wide.u32 	%rd1743, %r66, 4;
	add.s64 	%rd1744, %rd1966, %rd1743;
	ld.global.f32 	%f1685, [%rd1744];
	add.f32 	%f1683, %f1682, %f1685;
	// begin inline asm
	{  cvt.rn.f16.f32 %rs1221, %f1683;}

	// end inline asm
	st.shared.u16 	[%r6015], %rs1221;
	// begin inline asm
	{  cvt.f32.f16 %f1684, %rs1221;}

	// end inline asm
	add.s32 	%r6016, %r66, %r2275;
	mul.wide.s32 	%rd1745, %r6016, 4;
	add.s64 	%rd1746, %rd3, %rd1745;
	st.global.f32 	[%rd1746], %f1684;
$L__BB5_1384:
	setp.eq.s32 	%p1661, %r2276, 1;
	mov.u32 	%r6978, %r63;
	@%p1661 bra 	$L__BB5_1391;
	setp.ge.s32 	%p1662, %r2273, %r2506;
	setp.ge.s32 	%p1663, %r67, %r2507;
	or.pred  	%p1664, %p1662, %p1663;
	@%p1664 bra 	$L__BB5_1387;
	add.s32 	%r6017, %r2274, %r63;
	shl.b32 	%r6018, %r6017, 1;
	mov.u32 	%r6019, _ZZ14linear_forwardPfS_S_S_iiiE2Cs;
	add.s32 	%r6020, %r6019, %r6018;
	ld.shared.u16 	%rs1223, [%r6020];
	// begin inline asm
	{  cvt.f32.f16 %f1686, %rs1223;}

	// end inline asm
	ld.global.f32 	%f1689, [%rd7];
	add.f32 	%f1687, %f1686, %f1689;
	// begin inline asm
	{  cvt.rn.f16.f32 %rs1224, %f1687;}

	// end inline asm
	st.shared.u16 	[%r6020], %rs1224;
	// begin inline asm
	{  cvt.f32.f16 %f1688, %rs1224;}

	// end inline asm
	add.s32 	%r6021, %r67, %r2275;
	mul.wide.s32 	%rd1747, %r6021, 4;
	add.s64 	%rd1748, %rd3, %rd1747;
	st.global.f32 	[%rd1748], %f1688;
$L__BB5_1387:
	setp.eq.s32 	%p1665, %r2276, 2;
	mov.u32 	%r6978, %r68;
	@%p1665 bra 	$L__BB5_1391;
	setp.ge.s32 	%p1666, %r2273, %r2506;
	setp.ge.s32 	%p1667, %r69, %r2507;
	or.pred  	%p1668, %p1666, %p1667;
	@%p1668 bra 	$L__BB5_1390;
	add.s32 	%r6022, %r2274, %r68;
	shl.b32 	%r6023, %r6022, 1;
	mov.u32 	%r6024, _ZZ14linear_forwardPfS_S_S_iiiE2Cs;
	add.s32 	%r6025, %r6024, %r6023;
	ld.shared.u16 	%rs1226, [%r6025];
	// begin inline asm
	{  cvt.f32.f16 %f1690, %rs1226;}

	// end inline asm
	add.s64 	%rd1750, %rd7, %rd180;
	ld.global.f32 	%f1693, [%rd1750];
	add.f32 	%f1691, %f1690, %f1693;
	// begin inline asm
	{  cvt.rn.f16.f32 %rs1227, %f1691;}

	// end inline asm
	st.shared.u16 	[%r6025], %rs1227;
	// begin inline asm
	{  cvt.f32.f16 %f1692, %rs1227;}

	// end inline asm
	add.s32 	%r6026, %r69, %r2275;
	mul.wide.s32 	%rd1751, %r6026, 4;
	add.s64 	%rd1752, %rd3, %rd1751;
	st.global.f32 	[%rd1752], %f1692;
$L__BB5_1390:
	add.s32 	%r6978, %r68, %r57;
$L__BB5_1391:
	setp.lt.u32 	%p1669, %r64, 3;
	@%p1669 bra 	$L__BB5_1402;
	shl.b32 	%r6028, %r57, 1;
	mul.lo.s32 	%r6029, %r57, 3;
	add.s32 	%r6979, %r6978, %r2;
	add.s32 	%r6986, %r6979, %r57;
	add.s32 	%r6985, %r6986, %r2275;
	add.s32 	%r6984, %r6979, %r6028;
	add.s32 	%r6980, %r6979, %r2275;
	add.s32 	%r6983, %r6980, %r6028;
	add.s32 	%r6982, %r6979, %r6029;
	add.s32 	%r6981, %r6980, %r6029;
	mov.u32 	%r6987, _ZZ14linear_forwardPfS_S_S_iiiE2Cs;
	mul.wide.u32 	%rd1769, %r57, 16;
	mov.u64 	%rd1961, %rd1966;
	mov.u32 	%r6988, %r6978;
$L__BB5_1393:
	setp.ge.s32 	%p1670, %r2273, %r2506;
	setp.ge.s32 	%p1671, %r6979, %r2507;
	or.pred  	%p1672, %p1670, %p1671;
	@%p1672 bra 	$L__BB5_1395;
	mad.lo.s32 	%r6031, %r62, 1856, %r6978;
	shl.b32 	%r6032, %r56, 5;
	add.s32 	%r6033, %r6031, %r6032;
	shl.b32 	%r6034, %r6033, 1;
	add.s32 	%r6035, %r6987, %r6034;
	ld.shared.u16 	%rs1229, [%r6035];
	// begin inline asm
	{  cvt.f32.f16 %f1694, %rs1229;}

	// end inline asm
	add.s32 	%r6036, %r6978, %r2;
	mul.wide.u32 	%rd1753, %r6036, 4;
	add.s64 	%rd1754, %rd1961, %rd1753;
	ld.global.f32 	%f1697, [%rd1754];
	add.f32 	%f1695, %f1694, %f1697;
	// begin inline asm
	{  cvt.rn.f16.f32 %rs1230, %f1695;}

	// end inline asm
	st.shared.u16 	[%r6035], %rs1230;
	// begin inline asm
	{  cvt.f32.f16 %f1696, %rs1230;}

	// end inline asm
	mul.wide.s32 	%rd1755, %r6980, 4;
	add.s64 	%rd1756, %rd3, %rd1755;
	st.global.f32 	[%rd1756], %f1696;
$L__BB5_1395:
	setp.ge.s32 	%p1673, %r2273, %r2506;
	setp.ge.s32 	%p1674, %r6986, %r2507;
	or.pred  	%p1675, %p1673, %p1674;
	@%p1675 bra 	$L__BB5_1397;
	add.s32 	%r6037, %r57, %r6978;
	mad.lo.s32 	%r6038, %r62, 1856, %r6037;
	shl.b32 	%r6039, %r56, 5;
	add.s32 	%r6040, %r6038, %r6039;
	shl.b32 	%r6041, %r6040, 1;
	add.s32 	%r6042, %r6987, %r6041;
	ld.shared.u16 	%rs1232, [%r6042];
	// begin inline asm
	{  cvt.f32.f16 %f1698, %rs1232;}

	// end inline asm
	add.s32 	%r6043, %r6037, %r2;
	mul.wide.u32 	%rd1757, %r6043, 4;
	add.s64 	%rd1758, %rd1961, %rd1757;
	ld.global.f32 	%f1701, [%rd1758];
	add.f32 	%f1699, %f1698, %f1701;
	// begin inline asm
	{  cvt.rn.f16.f32 %rs1233, %f1699;}

	// end inline asm
	st.shared.u16 	[%r6042], %rs1233;
	// begin inline asm
	{  cvt.f32.f16 %f1700, %rs1233;}

	// end inline asm
	mul.wide.s32 	%rd1759, %r6985, 4;
	add.s64 	%rd1760, %rd3, %rd1759;
	st.global.f32 	[%rd1760], %f1700;
$L__BB5_1397:
	setp.ge.s32 	%p1676, %r2273, %r2506;
	add.s32 	%r2298, %r6988, %r57;
	setp.ge.s32 	%p1677, %r6984, %r2507;
	or.pred  	%p1678, %p1676, %p1677;
	@%p1678 bra 	$L__BB5_1399;
	mad.lo.s32 	%r6044, %r62, 1856, %r6978;
	shl.b32 	%r6045, %r56, 5;
	add.s32 	%r6046, %r6044, %r6045;
	add.s32 	%r6048, %r6046, %r6028;
	shl.b32 	%r6049, %r6048, 1;
	add.s32 	%r6050, %r6987, %r6049;
	ld.shared.u16 	%rs1235, [%r6050];
	// begin inline asm
	{  cvt.f32.f16 %f1702, %rs1235;}

	// end inline asm
	add.s32 	%r6051, %r6978, %r2;
	add.s32 	%r6052, %r6051, %r6028;
	mul.wide.u32 	%rd1761, %r6052, 4;
	add.s64 	%rd1762, %rd1961, %rd1761;
	ld.global.f32 	%f1705, [%rd1762];
	add.f32 	%f1703, %f1702, %f1705;
	// begin inline asm
	{  cvt.rn.f16.f32 %rs1236, %f1703;}

	// end inline asm
	st.shared.u16 	[%r6050], %rs1236;
	// begin inline asm
	{  cvt.f32.f16 %f1704, %rs1236;}

	// end inline asm
	mul.wide.s32 	%rd1763, %r6983, 4;
	add.s64 	%rd1764, %rd3, %rd1763;
	st.global.f32 	[%rd1764], %f1704;
$L__BB5_1399:
	setp.ge.s32 	%p1679, %r2273, %r2506;
	add.s32 	%r2299, %r2298, %r57;
	setp.ge.s32 	%p1680, %r6982, %r2507;
	or.pred  	%p1681, %p1679, %p1680;
	@%p1681 bra 	$L__BB5_1401;
	mad.lo.s32 	%r6053, %r62, 1856, %r6978;
	shl.b32 	%r6054, %r56, 5;
	add.s32 	%r6055, %r6053, %r6054;
	add.s32 	%r6057, %r6055, %r6029;
	shl.b32 	%r6058, %r6057, 1;
	add.s32 	%r6059, %r6987, %r6058;
	ld.shared.u16 	%rs1238, [%r6059];
	// begin inline asm
	{  cvt.f32.f16 %f1706, %rs1238;}

	// end inline asm
	add.s32 	%r6060, %r6978, %r2;
	add.s32 	%r6061, %r6060, %r6029;
	mul.wide.u32 	%rd1765, %r6061, 4;
	add.s64 	%rd1766, %rd1961, %rd1765;
	ld.global.f32 	%f1709, [%rd1766];
	add.f32 	%f1707, %f1706, %f1709;
	// begin inline asm
	{  cvt.rn.f16.f32 %rs1239, %f1707;}

	// end inline asm
	st.shared.u16 	[%r6059], %rs1239;
	// begin inline asm
	{  cvt.f32.f16 %f1708, %rs1239;}

	// end inline asm
	mul.wide.s32 	%rd1767, %r6981, 4;
	add.s64 	%rd1768, %rd3, %rd1767;
	st.global.f32 	[%rd1768], %f1708;
$L__BB5_1401:
	add.s32 	%r6062, %r2299, %r57;
	add.s32 	%r6988, %r6062, %r57;
	shl.b32 	%r6063, %r57, 3;
	add.s32 	%r6987, %r6987, %r6063;
	shl.b32 	%r6064, %r57, 2;
	add.s32 	%r6986, %r6986, %r6064;
	add.s64 	%rd1961, %rd1961, %rd1769;
	add.s32 	%r6985, %r6985, %r6064;
	add.s32 	%r6984, %r6984, %r6064;
	add.s32 	%r6983, %r6983, %r6064;
	add.s32 	%r6982, %r6982, %r6064;
	add.s32 	%r6981, %r6981, %r6064;
	add.s32 	%r6980, %r6980, %r6064;
	add.s32 	%r6979, %r6979, %r6064;
	setp.lt.u32 	%p1682, %r6988, 32;
	@%p1682 bra 	$L__BB5_1393;
$L__BB5_1402:
	add.s32 	%r2310, %r2272, %r62;
	setp.gt.u32 	%p1683, %r2310, 63;
	@%p1683 bra 	$L__BB5_1516;
	setp.gt.u32 	%p1684, %r7033, 31;
	@%p1684 bra 	$L__BB5_1425;
	add.s32 	%r2311, %r2310, %r1;
	shl.b32 	%r2312, %r2310, 5;
	mul.lo.s32 	%r2313, %r2311, %r2507;
	and.b32  	%r2314, %r65, 3;
	setp.eq.s32 	%p1685, %r2314, 0;
	mov.u32 	%r6989, %r7033;
	@%p1685 bra 	$L__BB5_1414;
	setp.ge.s32 	%p1686, %r2311, %r2506;
	setp.ge.s32 	%p1687, %r66, %r2507;
	or.pred  	%p1688, %p1686, %p1687;
	@%p1688 bra 	$L__BB5_1407;
	add.s32 	%r6067, %r2312, %r7033;
	shl.b32 	%r6068, %r6067, 1;
	mov.u32 	%r6069, _ZZ14linear_forwardPfS_S_S_iiiE2Cs;
	add.s32 	%r6070, %r6069, %r6068;
	ld.shared.u16 	%rs1241, [%r6070];
	// begin inline asm
	{  cvt.f32.f16 %f1710, %rs1241;}

	// end inline asm
	mul.wide.u32 	%rd1770, %r66, 4;
	add.s64 	%rd1771, %rd1966, %rd1770;
	ld.global.f32 	%f1713, [%rd1771];
	add.f32 	%f1711, %f1710, %f1713;
	// begin inline asm
	{  cvt.rn.f16.f32 %rs1242, %f1711;}

	// end inline asm
	st.shared.u16 	[%r6070], %rs1242;
	// begin inline asm
	{  cvt.f32.f16 %f1712, %rs1242;}

	// end inline asm
	add.s32 	%r6071, %r66, %r2313;
	mul.wide.s32 	%rd1772, %r6071, 4;
	add.s64 	%rd1773, %rd3, %rd1772;
	st.global.f32 	[%rd1773], %f1712;
$L__BB5_1407:
	setp.eq.s32 	%p1689, %r2314, 1;
	mov.u32 	%r6989, %r63;
	@%p1689 bra 	$L__BB5_1414;
	setp.ge.s32 	%p1690, %r2311, %r2506;
	setp.ge.s32 	%p1691, %r67, %r2507;
	or.pred  	%p1692, %p1690, %p1691;
	@%p1692 bra 	$L__BB5_1410;
	add.s32 	%r6072, %r2312, %r63;
	shl.b32 	%r6073, %r6072, 1;
	mov.u32 	%r6074, _ZZ14linear_forwardPfS_S_S_iiiE2Cs;
	add.s32 	%r6075, %r6074, %r6073;
	ld.shared.u16 	%rs1244, [%r6075];
	// begin inline asm
	{  cvt.f32.f16 %f1714, %rs1244;}

	// end inline asm
	ld.global.f32 	%f1717, [%rd7];
	add.f32 	%f1715, %f1714, %f1717;
	// begin inline asm
	{  cvt.rn.f16.f32 %rs1245, %f1715;}

	// end inline asm
	st.shared.u16 	[%r6075], %rs1245;
	// begin inline asm
	{  cvt.f32.f16 %f1716, %rs1245;}

	// end inline asm
	add.s32 	%r6076, %r67, %r2313;
	mul.wide.s32 	%rd1774, %r6076, 4;
	add.s64 	%rd1775, %rd3, %rd1774;
	st.global.f32 	[%rd1775], %f1716;
$L__BB5_1410:
	setp.eq.s32 	%p1693, %r2314, 2;
	mov.u32 	%r6989, %r68;
	@%p1693 bra 	$L__BB5_1414;
	setp.ge.s32 	%p1694, %r2311, %r2506;
	setp.ge.s32 	%p1695, %r69, %r2507;
	or.pred  	%p1696, %p1694, %p1695;
	@%p1696 bra 	$L__BB5_1413;
	add.s32 	%r6077, %r2312, %r68;
	shl.b32 	%r6078, %r6077, 1;
	mov.u32 	%r6079, _ZZ14linear_forwardPfS_S_S_iiiE2Cs;
	add.s32 	%r6080, %r6079, %r6078;
	ld.shared.u16 	%rs1247, [%r6080];
	// begin inline asm
	{  cvt.f32.f16 %f1718, %rs1247;}

	// end inline asm
	add.s64 	%rd1777, %rd7, %rd180;
	ld.global.f32 	%f1721, [%rd1777];
	add.f32 	%f1719, %f1718, %f1721;
	// begin inline asm
	{  cvt.rn.f16.f32 %rs1248, %f1719;}

	// end inline asm
	st.shared.u16 	[%r6080], %rs1248;
	// begin inline asm
	{  cvt.f32.f16 %f1720, %rs1248;}

	// end inline asm
	add.s32 	%r6081, %r69, %r2313;
	mul.wide.s32 	%rd1778, %r6081, 4;
	add.s64 	%rd1779, %rd3, %rd1778;
	st.global.f32 	[%rd1779], %f1720;
$L__BB5_1413:
	add.s32 	%r6989, %r68, %r57;
$L__BB5_1414:
	setp.lt.u32 	%p1697, %r64, 3;
	@%p1697 bra 	$L__BB5_1425;
	shl.b32 	%r6083, %r57, 1;
	mul.lo.s32 	%r6084, %r57, 3;
	add.s32 	%r6990, %r6989, %r2;
	add.s32 	%r6997, %r6990, %r57;
	add.s32 	%r6996, %r6997, %r2313;
	add.s32 	%r6995, %r6990, %r6083;
	add.s32 	%r6991, %r6990, %r2313;
	add.s32 	%r6994, %r6991, %r6083;
	add.s32 	%r6993, %r6990, %r6084;
	add.s32 	%r6992, %r6991, %r6084;
	mov.u32 	%r6998, _ZZ14linear_forwardPfS_S_S_iiiE2Cs;
	mul.wide.u32 	%rd1796, %r57, 16;
	mov.u64 	%rd1962, %rd1966;
	mov.u32 	%r6999, %r6989;
$L__BB5_1416:
	setp.ge.s32 	%p1698, %r2311, %r2506;
	setp.ge.s32 	%p1699, %r6990, %r2507;
	or.pred  	%p1700, %p1698, %p1699;
	@%p1700 bra 	$L__BB5_1418;
	mad.lo.s32 	%r6086, %r62, 1888, %r6989;
	shl.b32 	%r6087, %r56, 5;
	add.s32 	%r6088, %r6086, %r6087;
	shl.b32 	%r6089, %r6088, 1;
	add.s32 	%r6090, %r6998, %r6089;
	ld.shared.u16 	%rs1250, [%r6090];
	// begin inline asm
	{  cvt.f32.f16 %f1722, %rs1250;}

	// end inline asm
	add.s32 	%r6091, %r6989, %r2;
	mul.wide.u32 	%rd1780, %r6091, 4;
	add.s64 	%rd1781, %rd1962, %rd1780;
	ld.global.f32 	%f1725, [%rd1781];
	add.f32 	%f1723, %f1722, %f1725;
	// begin inline asm
	{  cvt.rn.f16.f32 %rs1251, %f1723;}

	// end inline asm
	st.shared.u16 	[%r6090], %rs1251;
	// begin inline asm
	{  cvt.f32.f16 %f1724, %rs1251;}

	// end inline asm
	mul.wide.s32 	%rd1782, %r6991, 4;
	add.s64 	%rd1783, %rd3, %rd1782;
	st.global.f32 	[%rd1783], %f1724;
$L__BB5_1418:
	setp.ge.s32 	%p1701, %r2311, %r2506;
	setp.ge.s32 	%p1702, %r6997, %r2507;
	or.pred  	%p1703, %p1701, %p1702;
	@%p1703 bra 	$L__BB5_1420;
	add.s32 	%r6092, %r57, %r6989;
	mad.lo.s32 	%r6093, %r62, 1888, %r6092;
	shl.b32 	%r6094, %r56, 5;
	add.s32 	%r6095, %r6093, %r6094;
	shl.b32 	%r6096, %r6095, 1;
	add.s32 	%r6097, %r6998, %r6096;
	ld.shared.u16 	%rs1253, [%r6097];
	// begin inline asm
	{  cvt.f32.f16 %f1726, %rs1253;}

	// end inline asm
	add.s32 	%r6098, %r6092, %r2;
	mul.wide.u32 	%rd1784, %r6098, 4;
	add.s64 	%rd1785, %rd1962, %rd1784;
	ld.global.f32 	%f1729, [%rd1785];
	add.f32 	%f1727, %f1726, %f1729;
	// begin inline asm
	{  cvt.rn.f16.f32 %rs1254, %f1727;}

	// end inline asm
	st.shared.u16 	[%r6097], %rs1254;
	// begin inline asm
	{  cvt.f32.f16 %f1728, %rs1254;}

	// end inline asm
	mul.wide.s32 	%rd1786, %r6996, 4;
	add.s64 	%rd1787, %rd3, %rd1786;
	st.global.f32 	[%rd1787], %f1728;
$L__BB5_1420:
	setp.ge.s32 	%p1704, %r2311, %r2506;
	add.s32 	%r2336, %r6999, %r57;
	setp.ge.s32 	%p1705, %r6995, %r2507;
	or.pred  	%p1706, %p1704, %p1705;
	@%p1706 bra 	$L__BB5_1422;
	mad.lo.s32 	%r6099, %r62, 1888, %r6989;
	shl.b32 	%r6100, %r56, 5;
	add.s32 	%r6101, %r6099, %r6100;
	add.s32 	%r6103, %r6101, %r6083;
	shl.b32 	%r6104, %r6103, 1;
	add.s32 	%r6105, %r6998, %r6104;
	ld.shared.u16 	%rs1256, [%r6105];
	// begin inline asm
	{  cvt.f32.f16 %f1730, %rs1256;}

	// end inline asm
	add.s32 	%r6106, %r6989, %r2;
	add.s32 	%r6107, %r6106, %r6083;
	mul.wide.u32 	%rd1788, %r6107, 4;
	add.s64 	%rd1789, %rd1962, %rd1788;
	ld.global.f32 	%f1733, [%rd1789];
	add.f32 	%f1731, %f1730, %f1733;
	// begin inline asm
	{  cvt.rn.f16.f32 %rs1257, %f1731;}

	// end inline asm
	st.shared.u16 	[%r6105], %rs1257;
	// begin inline asm
	{  cvt.f32.f16 %f1732, %rs1257;}

	// end inline asm
	mul.wide.s32 	%rd1790, %r6994, 4;
	add.s64 	%rd1791, %rd3, %rd1790;
	st.global.f32 	[%rd1791], %f1732;
$L__BB5_1422:
	setp.ge.s32 	%p1707, %r2311, %r2506;
	add.s32 	%r2337, %r2336, %r57;
	setp.ge.s32 	%p1708, %r6993, %r2507;
	or.pred  	%p1709, %p1707, %p1708;
	@%p1709 bra 	$L__BB5_1424;
	mad.lo.s32 	%r6108, %r62, 1888, %r6989;
	shl.b32 	%r6109, %r56, 5;
	add.s32 	%r6110, %r6108, %r6109;
	add.s32 	%r6112, %r6110, %r6084;
	shl.b32 	%r6113, %r6112, 1;
	add.s32 	%r6114, %r6998, %r6113;
	ld.shared.u16 	%rs1259, [%r6114];
	// begin inline asm
	{  cvt.f32.f16 %f1734, %rs1259;}

	// end inline asm
	add.s32 	%r6115, %r6989, %r2;
	add.s32 	%r6116, %r6115, %r6084;
	mul.wide.u32 	%rd1792, %r6116, 4;
	add.s64 	%rd1793, %rd1962, %rd1792;
	ld.global.f32 	%f1737, [%rd1793];
	add.f32 	%f1735, %f1734, %f1737;
	// begin inline asm
	{  cvt.rn.f16.f32 %rs1260, %f1735;}

	// end inline asm
	st.shared.u16 	[%r6114], %rs1260;
	// begin inline asm
	{  cvt.f32.f16 %f1736, %rs1260;}

	// end inline asm
	mul.wide.s32 	%rd1794, %r6992, 4;
	add.s64 	%rd1795, %rd3, %rd1794;
	st.global.f32 	[%rd1795], %f1736;
$L__BB5_1424:
	add.s32 	%r6117, %r2337, %r57;
	add.s32 	%r6999, %r6117, %r57;
	shl.b32 	%r6118, %r57, 3;
	add.s32 	%r6998, %r6998, %r6118;
	shl.b32 	%r6119, %r57, 2;
	add.s32 	%r6997, %r6997, %r6119;
	add.s64 	%rd1962, %rd1962, %rd1796;
	add.s32 	%r6996, %r6996, %r6119;
	add.s32 	%r6995, %r6995, %r6119;
	add.s32 	%r6994, %r6994, %r6119;
	add.s32 	%r6993, %r6993, %r6119;
	add.s32 	%r6992, %r6992, %r6119;
	add.s32 	%r6991, %r6991, %r6119;
	add.s32 	%r6990, %r6990, %r6119;
	setp.lt.u32 	%p1710, %r6999, 32;
	@%p1710 bra 	$L__BB5_1416;
$L__BB5_1425:
	add.s32 	%r2348, %r2310, %r62;
	setp.gt.u32 	%p1711, %r2348, 63;
	@%p1711 bra 	$L__BB5_1516;
	setp.gt.u32 	%p1712, %r7033, 31;
	@%p1712 bra 	$L__BB5_1448;
	add.s32 	%r2349, %r2348, %r1;
	shl.b32 	%r2350, %r2348, 5;
	mul.lo.s32 	%r2351, %r2349, %r2507;
	and.b32  	%r2352, %r65, 3;
	setp.eq.s32 	%p1713, %r2352, 0;
	mov.u32 	%r7000, %r7033;
	@%p1713 bra 	$L__BB5_1437;
	setp.ge.s32 	%p1714, %r2349, %r2506;
	setp.ge.s32 	%p1715, %r66, %r2507;
	or.pred  	%p1716, %p1714, %p1715;
	@%p1716 bra 	$L__BB5_1430;
	add.s32 	%r6122, %r2350, %r7033;
	shl.b32 	%r6123, %r6122, 1;
	mov.u32 	%r6124, _ZZ14linear_forwardPfS_S_S_iiiE2Cs;
	add.s32 	%r6125, %r6124, %r6123;
	ld.shared.u16 	%rs1262, [%r6125];
	// begin inline asm
	{  cvt.f32.f16 %f1738, %rs1262;}

	// end inline asm
	mul.wide.u32 	%rd1797, %r66, 4;
	add.s64 	%rd1798, %rd1966, %rd1797;
	ld.global.f32 	%f1741, [%rd1798];
	add.f32 	%f1739, %f1738, %f1741;
	// begin inline asm
	{  cvt.rn.f16.f32 %rs1263, %f1739;}

	// end inline asm
	st.shared.u16 	[%r6125], %rs1263;
	// begin inline asm
	{  cvt.f32.f16 %f1740, %rs1263;}

	// end inline asm
	add.s32 	%r6126, %r66, %r2351;
	mul.wide.s32 	%rd1799, %r6126, 4;
	add.s64 	%rd1800, %rd3, %rd1799;
	st.global.f32 	[%rd1800], %f1740;
$L__BB5_1430:
	setp.eq.s32 	%p1717, %r2352, 1;
	mov.u32 	%r7000, %r63;
	@%p1717 bra 	$L__BB5_1437;
	setp.ge.s32 	%p1718, %r2349, %r2506;
	setp.ge.s32 	%p1719, %r67, %r2507;
	or.pred  	%p1720, %p1718, %p1719;
	@%p1720 bra 	$L__BB5_1433;
	add.s32 	%r6127, %r2350, %r63;
	shl.b32 	%r6128, %r6127, 1;
	mov.u32 	%r6129, _ZZ14linear_forwardPfS_S_S_iiiE2Cs;
	add.s32 	%r6130, %r6129, %r6128;
	ld.shared.u16 	%rs1265, [%r6130];
	// begin inline asm
	{  cvt.f32.f16 %f1742, %rs1265;}

	// end inline asm
	ld.global.f32 	%f1745, [%rd7];
	add.f32 	%f1743, %f1742, %f1745;
	// begin inline asm
	{  cvt.rn.f16.f32 %rs1266, %f1743;}

	// end inline asm
	st.shared.u16 	[%r6130], %rs1266;
	// begin inline asm
	{  cvt.f32.f16 %f1744, %rs1266;}

	// end inline asm
	add.s32 	%r6131, %r67, %r2351;
	mul.wide.s32 	%rd1801, %r6131, 4;
	add.s64 	%rd1802, %rd3, %rd1801;
	st.global.f32 	[%rd1802], %f1744;
$L__BB5_1433:
	setp.eq.s32 	%p1721, %r2352, 2;
	mov.u32 	%r7000, %r68;
	@%p1721 bra 	$L__BB5_1437;
	setp.ge.s32 	%p1722, %r2349, %r2506;
	setp.ge.s32 	%p1723, %r69, %r2507;
	or.pred  	%p1724, %p1722, %p1723;
	@%p1724 bra 	$L__BB5_1436;
	add.s32 	%r6132, %r2350, %r68;
	shl.b32 	%r6133, %r6132, 1;
	mov.u32 	%r6134, _ZZ14linear_forwardPfS_S_S_iiiE2Cs;
	add.s32 	%r6135, %r6134, %r6133;
	ld.shared.u16 	%rs1268, [%r6135];
	// begin inline asm
	{  cvt.f32.f16 %f1746, %rs1268;}

	// end inline asm
	add.s64 	%rd1804, %rd7, %rd180;
	ld.global.f32 	%f1749, [%rd1804];
	add.f32 	%f1747, %f1746, %f1749;
	// begin inline asm
	{  cvt.rn.f16.f32 %rs1269, %f1747;}

	// end inline asm
	st.shared.u16 	[%r6135], %rs1269;
	// begin inline asm
	{  cvt.f32.f16 %f1748, %rs1269;}

	// end inline asm
	add.s32 	%r6136, %r69, %r2351;
	mul.wide.s32 	%rd1805, %r6136, 4;
	add.s64 	%rd1806, %rd3, %rd1805;
	st.global.f32 	[%rd1806], %f1748;
$L__BB5_1436:
	add.s32 	%r7000, %r68, %r57;
$L__BB5_1437:
	setp.lt.u32 	%p1725, %r64, 3;
	@%p1725 bra 	$L__BB5_1448;
	shl.b32 	%r6138, %r57, 1;
	mul.lo.s32 	%r6139, %r57, 3;
	add.s32 	%r7001, %r7000, %r2;
	add.s32 	%r7008, %r7001, %r57;
	add.s32 	%r7007, %r7008, %r2351;
	add.s32 	%r7006, %r7001, %r6138;
	add.s32 	%r7002, %r7001, %r2351;
	add.s32 	%r7005, %r7002, %r6138;
	add.s32 	%r7004, %r7001, %r6139;
	add.s32 	%r7003, %r7002, %r6139;
	mov.u32 	%r7009, _ZZ14linear_forwardPfS_S_S_iiiE2Cs;
	mul.wide.u32 	%rd1823, %r57, 16;
	mov.u64 	%rd1963, %rd1966;
	mov.u32 	%r7010, %r7000;
$L__BB5_1439:
	setp.ge.s32 	%p1726, %r2349, %r2506;
	setp.ge.s32 	%p1727, %r7001, %r2507;
	or.pred  	%p1728, %p1726, %p1727;
	@%p1728 bra 	$L__BB5_1441;
	mad.lo.s32 	%r6141, %r62, 1920, %r7000;
	shl.b32 	%r6142, %r56, 5;
	add.s32 	%r6143, %r6141, %r6142;
	shl.b32 	%r6144, %r6143, 1;
	add.s32 	%r6145, %r7009, %r6144;
	ld.shared.u16 	%rs1271, [%r6145];
	// begin inline asm
	{  cvt.f32.f16 %f1750, %rs1271;}

	// end inline asm
	add.s32 	%r6146, %r7000, %r2;
	mul.wide.u32 	%rd1807, %r6146, 4;
	add.s64 	%rd1808, %rd1963, %rd1807;
	ld.global.f32 	%f1753, [%rd1808];
	add.f32 	%f1751, %f1750, %f1753;
	// begin inline asm
	{  cvt.rn.f16.f32 %rs1272, %f1751;}

	// end inline asm
	st.shared.u16 	[%r6145], %rs1272;
	// begin inline asm
	{  cvt.f32.f16 %f1752, %rs1272;}

	// end inline asm
	mul.wide.s32 	%rd1809, %r7002, 4;
	add.s64 	%rd1810, %rd3, %rd1809;
	st.global.f32 	[%rd1810], %f1752;
$L__BB5_1441:
	setp.ge.s32 	%p1729, %r2349, %r2506;
	setp.ge.s32 	%p1730, %r7008, %r2507;
	or.pred  	%p1731, %p1729, %p1730;
	@%p1731 bra 	$L__BB5_1443;
	add.s32 	%r6147, %r57, %r7000;
	mad.lo.s32 	%r6148, %r62, 1920, %r6147;
	shl.b32 	%r6149, %r56, 5;
	add.s32 	%r6150, %r6148, %r6149;
	shl.b32 	%r6151, %r6150, 1;
	add.s32 	%r6152, %r7009, %r6151;
	ld.shared.u16 	%rs1274, [%r6152];
	// begin inline asm
	{  cvt.f32.f16 %f1754, %rs1274;}

	// end inline asm
	add.s32 	%r6153, %r6147, %r2;
	mul.wide.u32 	%rd1811, %r6153, 4;
	add.s64 	%rd1812, %rd1963, %rd1811;
	ld.global.f32 	%f1757, [%rd1812];
	add.f32 	%f1755, %f1754, %f1757;
	// begin inline asm
	{  cvt.rn.f16.f32 %rs1275, %f1755;}

	// end inline asm
	st.shared.u16 	[%r6152], %rs1275;
	// begin inline asm
	{  cvt.f32.f16 %f1756, %rs1275;}

	// end inline asm
	mul.wide.s32 	%rd1813, %r7007, 4;
	add.s64 	%rd1814, %rd3, %rd1813;
	st.global.f32 	[%rd1814], %f1756;
$L__BB5_1443:
	setp.ge.s32 	%p1732, %r2349, %r2506;
	add.s32 	%r2374, %r7010, %r57;
	setp.ge.s32 	%p1733, %r7006, %r2507;
	or.pred  	%p1734, %p1732, %p1733;
	@%p1734 bra 	$L__BB5_1445;
	mad.lo.s32 	%r6154, %r62, 1920, %r7000;
	shl.b32 	%r6155, %r56, 5;
	add.s32 	%r6156, %r6154, %r6155;
	add.s32 	%r6158, %r6156, %r6138;
	shl.b32 	%r6159, %r6158, 1;
	add.s32 	%r6160, %r7009, %r6159;
	ld.shared.u16 	%rs1277, [%r6160];
	// begin inline asm
	{  cvt.f32.f16 %f1758, %rs1277;}

	// end inline asm
	add.s32 	%r6161, %r7000, %r2;
	add.s32 	%r6162, %r6161, %r6138;
	mul.wide.u32 	%rd1815, %r6162, 4;
	add.s64 	%rd1816, %rd1963, %rd1815;
	ld.global.f32 	%f1761, [%rd1816];
	add.f32 	%f1759, %f1758, %f1761;
	// begin inline asm
	{  cvt.rn.f16.f32 %rs1278, %f1759;}

	// end inline asm
	st.shared.u16 	[%r6160], %rs1278;
	// begin inline asm
	{  cvt.f32.f16 %f1760, %rs1278;}

	// end inline asm
	mul.wide.s32 	%rd1817, %r7005, 4;
	add.s64 	%rd1818, %rd3, %rd1817;
	st.global.f32 	[%rd1818], %f1760;
$L__BB5_1445:
	setp.ge.s32 	%p1735, %r2349, %r2506;
	add.s32 	%r2375, %r2374, %r57;
	setp.ge.s32 	%p1736, %r7004, %r2507;
	or.pred  	%p1737, %p1735, %p1736;
	@%p1737 bra 	$L__BB5_1447;
	mad.lo.s32 	%r6163, %r62, 1920, %r7000;
	shl.b32 	%r6164, %r56, 5;
	add.s32 	%r6165, %r6163, %r6164;
	add.s32 	%r6167, %r6165, %r6139;
	shl.b32 	%r6168, %r6167, 1;
	add.s32 	%r6169, %r7009, %r6168;
	ld.shared.u16 	%rs1280, [%r6169];
	// begin inline asm
	{  cvt.f32.f16 %f1762, %rs1280;}

	// end inline asm
	add.s32 	%r6170, %r7000, %r2;
	add.s32 	%r6171, %r6170, %r6139;
	mul.wide.u32 	%rd1819, %r6171, 4;
	add.s64 	%rd1820, %rd1963, %rd1819;
	ld.global.f32 	%f1765, [%rd1820];
	add.f32 	%f1763, %f1762, %f1765;
	// begin inline asm
	{  cvt.rn.f16.f32 %rs1281, %f1763;}

	// end inline asm
	st.shared.u16 	[%r6169], %rs1281;
	// begin inline asm
	{  cvt.f32.f16 %f1764, %rs1281;}

	// end inline asm
	mul.wide.s32 	%rd1821, %r7003, 4;
	add.s64 	%rd1822, %rd3, %rd1821;
	st.global.f32 	[%rd1822], %f1764;
$L__BB5_1447:
	add.s32 	%r6172, %r2375, %r57;
	add.s32 	%r7010, %r6172, %r57;
	shl.b32 	%r6173, %r57, 3;
	add.s32 	%r7009, %r7009, %r6173;
	shl.b32 	%r6174, %r57, 2;
	add.s32 	%r7008, %r7008, %r6174;
	add.s64 	%rd1963, %rd1963, %rd1823;
	add.s32 	%r7007, %r7007, %r6174;
	add.s32 	%r7006, %r7006, %r6174;
	add.s32 	%r7005, %r7005, %r6174;
	add.s32 	%r7004, %r7004, %r6174;
	add.s32 	%r7003, %r7003, %r6174;
	add.s32 	%r7002, %r7002, %r6174;
	add.s32 	%r7001, %r7001, %r6174;
	setp.lt.u32 	%p1738, %r7010, 32;
	@%p1738 bra 	$L__BB5_1439;
$L__BB5_1448:
	add.s32 	%r2386, %r2348, %r62;
	setp.gt.u32 	%p1739, %r2386, 63;
	@%p1739 bra 	$L__BB5_1516;
	setp.gt.u32 	%p1740, %r7033, 31;
	@%p1740 bra 	$L__BB5_1471;
	add.s32 	%r2387, %r2386, %r1;
	shl.b32 	%r2388, %r2386, 5;
	mul.lo.s32 	%r2389, %r2387, %r2507;
	and.b32  	%r2390, %r65, 3;
	setp.eq.s32 	%p1741, %r2390, 0;
	mov.u32 	%r7011, %r7033;
	@%p1741 bra 	$L__BB5_1460;
	setp.ge.s32 	%p1742, %r2387, %r2506;
	setp.ge.s32 	%p1743, %r66, %r2507;
	or.pred  	%p1744, %p1742, %p1743;
	@%p1744 bra 	$L__BB5_1453;
	add.s32 	%r6177, %r2388, %r7033;
	shl.b32 	%r6178, %r6177, 1;
	mov.u32 	%r6179, _ZZ14linear_forwardPfS_S_S_iiiE2Cs;
	add.s32 	%r6180, %r6179, %r6178;
	ld.shared.u16 	%rs1283, [%r6180];
	// begin inline asm
	{  cvt.f32.f16 %f1766, %rs1283;}

	// end inline asm
	mul.wide.u32 	%rd1824, %r66, 4;
	add.s64 	%rd1825, %rd1966, %rd1824;
	ld.global.f32 	%f1769, [%rd1825];
	add.f32 	%f1767, %f1766, %f1769;
	// begin inline asm
	{  cvt.rn.f16.f32 %rs1284, %f1767;}

	// end inline asm
	st.shared.u16 	[%r6180], %rs1284;
	// begin inline asm
	{  cvt.f32.f16 %f1768, %rs1284;}

	// end inline asm
	add.s32 	%r6181, %r66, %r2389;
	mul.wide.s32 	%rd1826, %r6181, 4;
	add.s64 	%rd1827, %rd3, %rd1826;
	st.global.f32 	[%rd1827], %f1768;
$L__BB5_1453:
	setp.eq.s32 	%p1745, %r2390, 1;
	mov.u32 	%r7011, %r63;
	@%p1745 bra 	$L__BB5_1460;
	setp.ge.s32 	%p1746, %r2387, %r2506;
	setp.ge.s32 	%p1747, %r67, %r2507;
	or.pred  	%p1748, %p1746, %p1747;
	@%p1748 bra 	$L__BB5_1456;
	add.s32 	%r6182, %r2388, %r63;
	shl.b32 	%r6183, %r6182, 1;
	mov.u32 	%r6184, _ZZ14linear_forwardPfS_S_S_iiiE2Cs;
	add.s32 	%r6185, %r6184, %r6183;
	ld.shared.u16 	%rs1286, [%r6185];
	// begin inline asm
	{  cvt.f32.f16 %f1770, %rs1286;}

	// end inline asm
	ld.global.f32 	%f1773, [%rd7];
	add.f32 	%f1771, %f1770, %f1773;
	// begin inline asm
	{  cvt.rn.f16.f32 %rs1287, %f1771;}

	// end inline asm
	st.shared.u16 	[%r6185], %rs1287;
	// begin inline asm
	{  cvt.f32.f16 %f1772, %rs1287;}

	// end inline asm
	add.s32 	%r6186, %r67, %r2389;
	mul.wide.s32 	%rd1828, %r6186, 4;
	add.s64 	%rd1829, %rd3, %rd1828;
	st.global.f32 	[%rd1829], %f1772;
$L__BB5_1456:
	setp.eq.s32 	%p1749, %r2390, 2;
	mov.u32 	%r7011, %r68;
	@%p1749 bra 	$L__BB5_1460;
	setp.ge.s32 	%p1750, %r2387, %r2506;
	setp.ge.s32 	%p1751, %r69, %r2507;
	or.pred  	%p1752, %p1750, %p1751;
	@%p1752 bra 	$L__BB5_1459;
	add.s32 	%r6187, %r2388, %r68;
	shl.b32 	%r6188, %r6187, 1;
	mov.u32 	%r6189, _ZZ14linear_forwardPfS_S_S_iiiE2Cs;
	add.s32 	%r6190, %r6189, %r6188;
	ld.shared.u16 	%rs1289, [%r6190];
	// begin inline asm
	{  cvt.f32.f16 %f1774, %rs1289;}

	// end inline asm
	add.s64 	%rd1831, %rd7, %rd180;
	ld.global.f32 	%f1777, [%rd1831];
	add.f32 	%f1775, %f1774, %f1777;
	// begin inline asm
	{  cvt.rn.f16.f32 %rs1290, %f1775;}

	// end inline asm
	st.shared.u16 	[%r6190], %rs1290;
	// begin inline asm
	{  cvt.f32.f16 %f1776, %rs1290;}

	// end inline asm
	add.s32 	%r6191, %r69, %r2389;
	mul.wide.s32 	%rd1832, %r6191, 4;
	add.s64 	%rd1833, %rd3, %rd1832;
	st.global.f32 	[%rd1833], %f1776;
$L__BB5_1459:
	add.s32 	%r7011, %r68, %r57;
$L__BB5_1460:
	setp.lt.u32 	%p1753, %r64, 3;
	@%p1753 bra 	$L__BB5_1471;
	shl.b32 	%r6193, %r57, 1;
	mul.lo.s32 	%r6194, %r57, 3;
	add.s32 	%r7012, %r7011, %r2;
	add.s32 	%r7019, %r7012, %r57;
	add.s32 	%r7018, %r7019, %r2389;
	add.s32 	%r7017, %r7012, %r6193;
	add.s32 	%r7013, %r7012, %r2389;
	add.s32 	%r7016, %r7013, %r6193;
	add.s32 	%r7015, %r7012, %r6194;
	add.s32 	%r7014, %r7013, %r6194;
	mov.u32 	%r7020, _ZZ14linear_forwardPfS_S_S_iiiE2Cs;
	mul.wide.u32 	%rd1850, %r57, 16;
	mov.u64 	%rd1964, %rd1966;
	mov.u32 	%r7021, %r7011;
$L__BB5_1462:
	setp.ge.s32 	%p1754, %r2387, %r2506;
	setp.ge.s32 	%p1755, %r7012, %r2507;
	or.pred  	%p1756, %p1754, %p1755;
	@%p1756 bra 	$L__BB5_1464;
	mad.lo.s32 	%r6196, %r62, 1952, %r7011;
	shl.b32 	%r6197, %r56, 5;
	add.s32 	%r6198, %r6196, %r6197;
	shl.b32 	%r6199, %r6198, 1;
	add.s32 	%r6200, %r7020, %r6199;
	ld.shared.u16 	%rs1292, [%r6200];
	// begin inline asm
	{  cvt.f32.f16 %f1778, %rs1292;}

	// end inline asm
	add.s32 	%r6201, %r7011, %r2;
	mul.wide.u32 	%rd1834, %r6201, 4;
	add.s64 	%rd1835, %rd1964, %rd1834;
	ld.global.f32 	%f1781, [%rd1835];
	add.f32 	%f1779, %f1778, %f1781;
	// begin inline asm
	{  cvt.rn.f16.f32 %rs1293, %f1779;}

	// end inline asm
	st.shared.u16 	[%r6200], %rs1293;
	// begin inline asm
	{  cvt.f32.f16 %f1780, %rs1293;}

	// end inline asm
	mul.wide.s32 	%rd1836, %r7013, 4;
	add.s64 	%rd1837, %rd3, %rd1836;
	st.global.f32 	[%rd1837], %f1780;
$L__BB5_1464:
	setp.ge.s32 	%p1757, %r2387, %r2506;
	setp.ge.s32 	%p1758, %r7019, %r2507;
	or.pred  	%p1759, %p1757, %p1758;
	@%p1759 bra 	$L__BB5_1466;
	add.s32 	%r6202, %r57, %r7011;
	mad.lo.s32 	%r6203, %r62, 1952, %r6202;
	shl.b32 	%r6204, %r56, 5;
	add.s32 	%r6205, %r6203, %r6204;
	shl.b32 	%r6206, %r6205, 1;
	add.s32 	%r6207, %r7020, %r6206;
	ld.shared.u16 	%rs1295, [%r6207];
	// begin inline asm
	{  cvt.f32.f16 %f1782, %rs1295;}

	// end inline asm
	add.s32 	%r6208, %r6202, %r2;
	mul.wide.u32 	%rd1838, %r6208, 4;
	add.s64 	%rd1839, %rd1964, %rd1838;
	ld.global.f32 	%f1785, [%rd1839];
	add.f32 	%f1783, %f1782, %f1785;
	// begin inline asm
	{  cvt.rn.f16.f32 %rs1296, %f1783;}

	// end inline asm
	st.shared.u16 	[%r6207], %rs1296;
	// begin inline asm
	{  cvt.f32.f16 %f1784, %rs1296;}

	// end inline asm
	mul.wide.s32 	%rd1840, %r7018, 4;
	add.s64 	%rd1841, %rd3, %rd1840;
	st.global.f32 	[%rd1841], %f1784;
$L__BB5_1466:
	setp.ge.s32 	%p1760, %r2387, %r2506;
	add.s32 	%r2412, %r7021, %r57;
	setp.ge.s32 	%p1761, %r7017, %r2507;
	or.pred  	%p1762, %p1760, %p1761;
	@%p1762 bra 	$L__BB5_1468;
	mad.lo.s32 	%r6209, %r62, 1952, %r7011;
	shl.b32 	%r6210, %r56, 5;
	add.s32 	%r6211, %r6209, %r6210;
	add.s32 	%r6213, %r6211, %r6193;
	shl.b32 	%r6214, %r6213, 1;
	add.s32 	%r6215, %r7020, %r6214;
	ld.shared.u16 	%rs1298, [%r6215];
	// begin inline asm
	{  cvt.f32.f16 %f1786, %rs1298;}

	// end inline asm
	add.s32 	%r6216, %r7011, %r2;
	add.s32 	%r6217, %r6216, %r6193;
	mul.wide.u32 	%rd1842, %r6217, 4;
	add.s64 	%rd1843, %rd1964, %rd1842;
	ld.global.f32 	%f1789, [%rd1843];
	add.f32 	%f1787, %f1786, %f1789;
	// begin inline asm
	{  cvt.rn.f16.f32 %rs1299, %f1787;}

	// end inline asm
	st.shared.u16 	[%r6215], %rs1299;
	// begin inline asm
	{  cvt.f32.f16 %f1788, %rs1299;}

	// end inline asm
	mul.wide.s32 	%rd1844, %r7016, 4;
	add.s64 	%rd1845, %rd3, %rd1844;
	st.global.f32 	[%rd1845], %f1788;
$L__BB5_1468:
	setp.ge.s32 	%p1763, %r2387, %r2506;
	add.s32 	%r2413, %r2412, %r57;
	setp.ge.s32 	%p1764, %r7015, %r2507;
	or.pred  	%p1765, %p1763, %p1764;
	@%p1765 bra 	$L__BB5_1470;
	mad.lo.s32 	%r6218, %r62, 1952, %r7011;
	shl.b32 	%r6219, %r56, 5;
	add.s32 	%r6220, %r6218, %r6219;
	add.s32 	%r6222, %r6220, %r6194;
	shl.b32 	%r6223, %r6222, 1;
	add.s32 	%r6224, %r7020, %r6223;
	ld.shared.u16 	%rs1301, [%r6224];
	// begin inline asm
	{  cvt.f32.f16 %f1790, %rs1301;}

	// end inline asm
	add.s32 	%r6225, %r7011, %r2;
	add.s32 	%r6226, %r6225, %r6194;
	mul.wide.u32 	%rd1846, %r6226, 4;
	add.s64 	%rd1847, %rd1964, %rd1846;
	ld.global.f32 	%f1793, [%rd1847];
	add.f32 	%f1791, %f1790, %f1793;
	// begin inline asm
	{  cvt.rn.f16.f32 %rs1302, %f1791;}

	// end inline asm
	st.shared.u16 	[%r6224], %rs1302;
	// begin inline asm
	{  cvt.f32.f16 %f1792, %rs1302;}

	// end inline asm
	mul.wide.s32 	%rd1848, %r7014, 4;
	add.s64 	%rd1849, %rd3, %rd1848;
	st.global.f32 	[%rd1849], %f1792;
$L__BB5_1470:
	add.s32 	%r6227, %r2413, %r57;
	add.s32 	%r7021, %r6227, %r57;
	shl.b32 	%r6228, %r57, 3;
	add.s32 	%r7020, %r7020, %r6228;
	shl.b32 	%r6229, %r57, 2;
	add.s32 	%r7019, %r7019, %r6229;
	add.s64 	%rd1964, %rd1964, %rd1850;
	add.s32 	%r7018, %r7018, %r6229;
	add.s32 	%r7017, %r7017, %r6229;
	add.s32 	%r7016, %r7016, %r6229;
	add.s32 	%r7015, %r7015, %r6229;
	add.s32 	%r7014, %r7014, %r6229;
	add.s32 	%r7013, %r7013, %r6229;
	add.s32 	%r7012, %r7012, %r6229;
	setp.lt.u32 	%p1766, %r7021, 32;
	@%p1766 bra 	$L__BB5_1462;
$L__BB5_1471:
	add.s32 	%r2424, %r2386, %r62;
	setp.gt.u32 	%p1767, %r2424, 63;
	@%p1767 bra 	$L__BB5_1516;
	setp.gt.u32 	%p1768, %r7033, 31;
	@%p1768 bra 	$L__BB5_1494;
	add.s32 	%r2425, %r2424, %r1;
	shl.b32 	%r2426, %r2424, 5;
	mul.lo.s32 	%r2427, %r2425, %r2507;
	and.b32  	%r2428, %r65, 3;
	setp.eq.s32 	%p1769, %r2428, 0;
	mov.u32 	%r7022, %r7033;
	@%p1769 bra 	$L__BB5_1483;
	setp.ge.s32 	%p1770, %r2425, %r2506;
	setp.ge.s32 	%p1771, %r66, %r2507;
	or.pred  	%p1772, %p1770, %p1771;
	@%p1772 bra 	$L__BB5_1476;
	add.s32 	%r6232, %r2426, %r7033;
	shl.b32 	%r6233, %r6232, 1;
	mov.u32 	%r6234, _ZZ14linear_forwardPfS_S_S_iiiE2Cs;
	add.s32 	%r6235, %r6234, %r6233;
	ld.shared.u16 	%rs1304, [%r6235];
	// begin inline asm
	{  cvt.f32.f16 %f1794, %rs1304;}

	// end inline asm
	mul.wide.u32 	%rd1851, %r66, 4;
	add.s64 	%rd1852, %rd1966, %rd1851;
	ld.global.f32 	%f1797, [%rd1852];
	add.f32 	%f1795, %f1794, %f1797;
	// begin inline asm
	{  cvt.rn.f16.f32 %rs1305, %f1795;}

	// end inline asm
	st.shared.u16 	[%r6235], %rs1305;
	// begin inline asm
	{  cvt.f32.f16 %f1796, %rs1305;}

	// end inline asm
	add.s32 	%r6236, %r66, %r2427;
	mul.wide.s32 	%rd1853, %r6236, 4;
	add.s64 	%rd1854, %rd3, %rd1853;
	st.global.f32 	[%rd1854], %f1796;
$L__BB5_1476:
	setp.eq.s32 	%p1773, %r2428, 1;
	mov.u32 	%r7022, %r63;
	@%p1773 bra 	$L__BB5_1483;
	setp.ge.s32 	%p1774, %r2425, %r2506;
	setp.ge.s32 	%p1775, %r67, %r2507;
	or.pred  	%p1776, %p1774, %p1775;
	@%p1776 bra 	$L__BB5_1479;
	add.s32 	%r6237, %r2426, %r63;
	shl.b32 	%r6238, %r6237, 1;
	mov.u32 	%r6239, _ZZ14linear_forwardPfS_S_S_iiiE2Cs;
	add.s32 	%r6240, %r6239, %r6238;
	ld.shared.u16 	%rs1307, [%r6240];
	// begin inline asm
	{  cvt.f32.f16 %f1798, %rs1307;}

	// end inline asm
	ld.global.f32 	%f1801, [%rd7];
	add.f32 	%f1799, %f1798, %f1801;
	// begin inline asm
	{  cvt.rn.f16.f32 %rs1308, %f1799;}

	// end inline asm
	st.shared.u16 	[%r6240], %rs1308;
	// begin inline asm
	{  cvt.f32.f16 %f1800, %rs1308;}

	// end inline asm
	add.s32 	%r6241, %r67, %r2427;
	mul.wide.s32 	%rd1855, %r6241, 4;
	add.s64 	%rd1856, %rd3, %rd1855;
	st.global.f32 	[%rd1856], %f1800;
$L__BB5_1479:
	setp.eq.s32 	%p1777, %r2428, 2;
	mov.u32 	%r7022, %r68;
	@%p1777 bra 	$L__BB5_1483;
	setp.ge.s32 	%p1778, %r2425, %r2506;
	setp.ge.s32 	%p1779, %r69, %r2507;
	or.pred  	%p1780, %p1778, %p1779;
	@%p1780 bra 	$L__BB5_1482;
	add.s32 	%r6242, %r2426, %r68;
	shl.b32 	%r6243, %r6242, 1;
	mov.u32 	%r6244, _ZZ14linear_forwardPfS_S_S_iiiE2Cs;
	add.s32 	%r6245, %r6244, %r6243;
	ld.shared.u16 	%rs1310, [%r6245];
	// begin inline asm
	{  cvt.f32.f16 %f1802, %rs1310;}

	// end inline asm
	add.s64 	%rd1858, %rd7, %rd180;
	ld.global.f32 	%f1805, [%rd1858];
	add.f32 	%f1803, %f1802, %f1805;
	// begin inline asm
	{  cvt.rn.f16.f32 %rs1311, %f1803;}

	// end inline asm
	st.shared.u16 	[%r6245], %rs1311;
	// begin inline asm
	{  cvt.f32.f16 %f1804, %rs1311;}

	// end inline asm
	add.s32 	%r6246, %r69, %r2427;
	mul.wide.s32 	%rd1859, %r6246, 4;
	add.s64 	%rd1860, %rd3, %rd1859;
	st.global.f32 	[%rd1860], %f1804;
$L__BB5_1482:
	add.s32 	%r7022, %r68, %r57;
$L__BB5_1483:
	setp.lt.u32 	%p1781, %r64, 3;
	@%p1781 bra 	$L__BB5_1494;
	shl.b32 	%r6248, %r57, 1;
	mul.lo.s32 	%r6249, %r57, 3;
	add.s32 	%r7023, %r7022, %r2;
	add.s32 	%r7030, %r7023, %r57;
	add.s32 	%r7029, %r7030, %r2427;
	add.s32 	%r7028, %r7023, %r6248;
	add.s32 	%r7024, %r7023, %r2427;
	add.s32 	%r7027, %r7024, %r6248;
	add.s32 	%r7026, %r7023, %r6249;
	add.s32 	%r7025, %r7024, %r6249;
	mov.u32 	%r7031, _ZZ14linear_forwardPfS_S_S_iiiE2Cs;
	mul.wide.u32 	%rd1877, %r57, 16;
	mov.u64 	%rd1965, %rd1966;
	mov.u32 	%r7032, %r7022;
$L__BB5_1485:
	setp.ge.s32 	%p1782, %r2425, %r2506;
	setp.ge.s32 	%p1783, %r7023, %r2507;
	or.pred  	%p1784, %p1782, %p1783;
	@%p1784 bra 	$L__BB5_1487;
	mad.lo.s32 	%r6251, %r62, 1984, %r7022;
	shl.b32 	%r6252, %r56, 5;
	add.s32 	%r6253, %r6251, %r6252;
	shl.b32 	%r6254, %r6253, 1;
	add.s32 	%r6255, %r7031, %r6254;
	ld.shared.u16 	%rs1313, [%r6255];
	// begin inline asm
	{  cvt.f32.f16 %f1806, %rs1313;}

	// end inline asm
	add.s32 	%r6256, %r7022, %r2;
	mul.wide.u32 	%rd1861, %r6256, 4;
	add.s64 	%rd1862, %rd1965, %rd1861;
	ld.global.f32 	%f1809, [%rd1862];
	add.f32 	%f1807, %f1806, %f1809;
	// begin inline asm
	{  cvt.rn.f16.f32 %rs1314, %f1807;}

	// end inline asm
	st.shared.u16 	[%r6255], %rs1314;
	// begin inline asm
	{  cvt.f32.f16 %f1808, %rs1314;}

	// end inline asm
	mul.wide.s32 	%rd1863, %r7024, 4;
	add.s64 	%rd1864, %rd3, %rd1863;
	st.global.f32 	[%rd1864], %f1808;
$L__BB5_1487:
	setp.ge.s32 	%p1785, %r2425, %r2506;
	setp.ge.s32 	%p1786, %r7030, %r2507;
	or.pred  	%p1787, %p1785, %p1786;
	@%p1787 bra 	$L__BB5_1489;
	add.s32 	%r6257, %r57, %r7022;
	mad.lo.s32 	%r6258, %r62, 1984, %r6257;
	shl.b32 	%r6259, %r56, 5;
	add.s32 	%r6260, %r6258, %r6259;
	shl.b32 	%r6261, %r6260, 1;
	add.s32 	%r6262, %r7031, %r6261;
	ld.shared.u16 	%rs1316, [%r6262];
	// begin inline asm
	{  cvt.f32.f16 %f1810, %rs1316;}

	// end inline asm
	add.s32 	%r6263, %r6257, %r2;
	mul.wide.u32 	%rd1865, %r6263, 4;
	add.s64 	%rd1866, %rd1965, %rd1865;
	ld.global.f32 	%f1813, [%rd1866];
	add.f32 	%f1811, %f1810, %f1813;
	// begin inline asm
	{  cvt.rn.f16.f32 %rs1317, %f1811;}

	// end inline asm
	st.shared.u16 	[%r6262], %rs1317;
	// begin inline asm
	{  cvt.f32.f16 %f1812, %rs1317;}

	// end inline asm
	mul.wide.s32 	%rd1867, %r7029, 4;
	add.s64 	%rd1868, %rd3, %rd1867;
	st.global.f32 	[%rd1868], %f1812;
$L__BB5_1489:
	setp.ge.s32 	%p1788, %r2425, %r2506;
	add.s32 	%r2450, %r7032, %r57;
	setp.ge.s32 	%p1789, %r7028, %r2507;
	or.pred  	%p1790, %p1788, %p1789;
	@%p1790 bra 	$L__BB5_1491;
	mad.lo.s32 	%r6264, %r62, 1984, %r7022;
	shl.b32 	%r6265, %r56, 5;
	add.s32 	%r6266, %r6264, %r6265;
	add.s32 	%r6268, %r6266, %r6248;
	shl.b32 	%r6269, %r6268, 1;
	add.s32 	%r6270, %r7031, %r6269;
	ld.shared.u16 	%rs1319, [%r6270];
	// begin inline asm
	{  cvt.f32.f16 %f1814, %rs1319;}

	// end inline asm
	add.s32 	%r6271, %r7022, %r2;
	add.s32 	%r6272, %r6271, %r6248;
	mul.wide.u32 	%rd1869, %r6272, 4;
	add.s64 	%rd1870, %rd1965, %rd1869;
	ld.global.f32 	%f1817, [%rd1870];
	add.f32 	%f1815, %f1814, %f1817;
	// begin inline asm
	{  cvt.rn.f16.f32 %rs1320, %f1815;}

	// end inline asm
	st.shared.u16 	[%r6270], %rs1320;
	// begin inline asm
	{  cvt.f32.f16 %f1816, %rs1320;}

	// end inline asm
	mul.wide.s32 	%rd1871, %r7027, 4;
	add.s64 	%rd1872, %rd3, %rd1871;
	st.global.f32 	[%rd1872], %f1816;
$L__BB5_1491:
	setp.ge.s32 	%p1791, %r2425, %r2506;
	add.s32 	%r2451, %r2450, %r57;
	setp.ge.s32 	%p1792, %r7026, %r2507;
	or.pred  	%p1793, %p1791, %p1792;
	@%p1793 bra 	$L__BB5_1493;
	mad.lo.s32 	%r6273, %r62, 1984, %r7022;
	shl.b32 	%r6274, %r56, 5;
	add.s32 	%r6275, %r6273, %r6274;
	add.s32 	%r6277, %r6275, %r6249;
	shl.b32 	%r6278, %r6277, 1;
	add.s32 	%r6279, %r7031, %r6278;
	ld.shared.u16 	%rs1322, [%r6279];
	// begin inline asm
	{  cvt.f32.f16 %f1818, %rs1322;}

	// end inline asm
	add.s32 	%r6280, %r7022, %r2;
	add.s32 	%r6281, %r6280, %r6249;
	mul.wide.u32 	%rd1873, %r6281, 4;
	add.s64 	%rd1874, %rd1965, %rd1873;
	ld.global.f32 	%f1821, [%rd1874];
	add.f32 	%f1819, %f1818, %f1821;
	// begin inline asm
	{  cvt.rn.f16.f32 %rs1323, %f1819;}

	// end inline asm
	st.shared.u16 	[%r6279], %rs1323;
	// begin inline asm
	{  cvt.f32.f16 %f1820, %rs1323;}

	// end inline asm
	mul.wide.s32 	%rd1875, %r7025, 4;
	add.s64 	%rd1876, %rd3, %rd1875;
	st.global.f32 	[%rd1876], %f1820;
$L__BB5_1493:
	add.s32 	%r6282, %r2451, %r57;
	add.s32 	%r7032, %r6282, %r57;
	shl.b32 	%r6283, %r57, 3;
	add.s32 	%r7031, %r7031, %r6283;
	shl.b32 	%r6284, %r57, 2;
	add.s32 	%r7030, %r7030, %r6284;
	add.s64 	%rd1965, %rd1965, %rd1877;
	add.s32 	%r7029, %r7029, %r6284;
	add.s32 	%r7028, %r7028, %r6284;
	add.s32 	%r7027, %r7027, %r6284;
	add.s32 	%r7026, %r7026, %r6284;
	add.s32 	%r7025, %r7025, %r6284;
	add.s32 	%r7024, %r7024, %r6284;
	add.s32 	%r7023, %r7023, %r6284;
	setp.lt.u32 	%p1794, %r7032, 32;
	@%p1794 bra 	$L__BB5_1485;
$L__BB5_1494:
	setp.gt.u32 	%p1795, %r7033, 31;
	add.s32 	%r2462, %r2424, %r62;
	setp.gt.u32 	%p1796, %r2462, 63;
	or.pred  	%p1797, %p1796, %p1795;
	@%p1797 bra 	$L__BB5_1516;
	add.s32 	%r2463, %r2462, %r1;
	shl.b32 	%r2464, %r2462, 5;
	mul.lo.s32 	%r2465, %r2463, %r2507;
	and.b32  	%r2466, %r65, 3;
	setp.eq.s32 	%p1798, %r2466, 0;
	@%p1798 bra 	$L__BB5_1505;
	setp.ge.s32 	%p1799, %r2463, %r2506;
	setp.ge.s32 	%p1800, %r66, %r2507;
	or.pred  	%p1801, %p1799, %p1800;
	@%p1801 bra 	$L__BB5_1498;
	add.s32 	%r6287, %r2464, %r7033;
	shl.b32 	%r6288, %r6287, 1;
	mov.u32 	%r6289, _ZZ14linear_forwardPfS_S_S_iiiE2Cs;
	add.s32 	%r6290, %r6289, %r6288;
	ld.shared.u16 	%rs1325, [%r6290];
	// begin inline asm
	{  cvt.f32.f16 %f1822, %rs1325;}

	// end inline asm
	mul.wide.u32 	%rd1878, %r66, 4;
	add.s64 	%rd1879, %rd1966, %rd1878;
	ld.global.f32 	%f1825, [%rd1879];
	add.f32 	%f1823, %f1822, %f1825;
	// begin inline asm
	{  cvt.rn.f16.f32 %rs1326, %f1823;}

	// end inline asm
	st.shared.u16 	[%r6290], %rs1326;
	// begin inline asm
	{  cvt.f32.f16 %f1824, %rs1326;}

	// end inline asm
	add.s32 	%r6291, %r66, %r2465;
	mul.wide.s32 	%rd1880, %r6291, 4;
	add.s64 	%rd1881, %rd3, %rd1880;
	st.global.f32 	[%rd1881], %f1824;
$L__BB5_1498:
	setp.eq.s32 	%p1802, %r2466, 1;
	mov.u32 	%r7033, %r63;
	@%p1802 bra 	$L__BB5_1505;
	setp.ge.s32 	%p1803, %r2463, %r2506;
	setp.ge.s32 	%p1804, %r67, %r2507;
	or.pred  	%p1805, %p1803, %p1804;
	@%p1805 bra 	$L__BB5_1501;
	add.s32 	%r6292, %r2464, %r63;
	shl.b32 	%r6293, %r6292, 1;
	mov.u32 	%r6294, _ZZ14linear_forwardPfS_S_S_iiiE2Cs;
	add.s32 	%r6295, %r6294, %r6293;
	ld.shared.u16 	%rs1328, [%r6295];
	// begin inline asm
	{  cvt.f32.f16 %f1826, %rs1328;}

	// end inline asm
	ld.global.f32 	%f1829, [%rd7];
	add.f32 	%f1827, %f1826, %f1829;
	// begin inline asm
	{  cvt.rn.f16.f32 %rs1329, %f1827;}

	// end inline asm
	st.shared.u16 	[%r6295], %rs1329;
	// begin inline asm
	{  cvt.f32.f16 %f1828, %rs1329;}

	// end inline asm
	add.s32 	%r6296, %r67, %r2465;
	mul.wide.s32 	%rd1882, %r6296, 4;
	add.s64 	%rd1883, %rd3, %rd1882;
	st.global.f32 	[%rd1883], %f1828;
$L__BB5_1501:
	setp.eq.s32 	%p1806, %r2466, 2;
	mov.u32 	%r7033, %r68;
	@%p1806 bra 	$L__BB5_1505;
	setp.ge.s32 	%p1807, %r2463, %r2506;
	mov.u32 	%r6297, %tid.x;
	add.s32 	%r6298, %r6297, %r2;
	add.s32 	%r6300, %r6298, %r57;
	add.s32 	%r2467, %r6300, %r57;
	setp.ge.s32 	%p1808, %r2467, %r2507;
	or.pred  	%p1809, %p1807, %p1808;
	@%p1809 bra 	$L__BB5_1504;
	add.s32 	%r6301, %r2464, %r68;
	shl.b32 	%r6302, %r6301, 1;
	mov.u32 	%r6303, _ZZ14linear_forwardPfS_S_S_iiiE2Cs;
	add.s32 	%r6304, %r6303, %r6302;
	ld.shared.u16 	%rs1331, [%r6304];
	// begin inline asm
	{  cvt.f32.f16 %f1830, %rs1331;}

	// end inline asm
	mul.wide.u32 	%rd1884, %r6298, 4;
	add.s64 	%rd1885, %rd1966, %rd1884;
	mul.wide.s32 	%rd1886, %r57, 4;
	add.s64 	%rd1887, %rd1885, %rd1886;
	add.s64 	%rd1888, %rd1887, %rd1886;
	ld.global.f32 	%f1833, [%rd1888];
	add.f32 	%f1831, %f1830, %f1833;
	// begin inline asm
	{  cvt.rn.f16.f32 %rs1332, %f1831;}

	// end inline asm
	st.shared.u16 	[%r6304], %rs1332;
	// begin inline asm
	{  cvt.f32.f16 %f1832, %rs1332;}

	// end inline asm
	add.s32 	%r6307, %r2467, %r2465;
	mul.wide.s32 	%rd1889, %r6307, 4;
	add.s64 	%rd1890, %rd3, %rd1889;
	st.global.f32 	[%rd1890], %f1832;
$L__BB5_1504:
	add.s32 	%r7033, %r68, %r57;
$L__BB5_1505:
	setp.lt.u32 	%p1810, %r64, 3;
	@%p1810 bra 	$L__BB5_1516;
	mul.lo.s32 	%r6309, %r62, 2016;
	add.s32 	%r6310, %r7033, %r6309;
	shl.b32 	%r6311, %r56, 5;
	add.s32 	%r6312, %r6310, %r6311;
	shl.b32 	%r6313, %r57, 1;
	add.s32 	%r6314, %r6312, %r6313;
	shl.b32 	%r2470, %r6314, 1;
	shl.b32 	%r2471, %r57, 3;
	mul.lo.s32 	%r6315, %r57, 3;
	add.s32 	%r6316, %r6312, %r6315;
	shl.b32 	%r2472, %r6316, 1;
	add.s32 	%r6317, %r57, %r7033;
	add.s32 	%r6318, %r6317, %r6309;
	add.s32 	%r6319, %r6318, %r6311;
	shl.b32 	%r2473, %r6319, 1;
	shl.b32 	%r2474, %r6312, 1;
	add.s32 	%r7041, %r6317, %r2;
	shl.b32 	%r2476, %r57, 2;
	mul.wide.u32 	%rd135, %r7041, 4;
	mul.wide.u32 	%rd136, %r57, 16;
	add.s32 	%r7040, %r7041, %r2465;
	add.s32 	%r7034, %r7033, %r2;
	add.s32 	%r7039, %r7034, %r6313;
	mul.wide.u32 	%rd137, %r7039, 4;
	add.s32 	%r7035, %r7034, %r2465;
	add.s32 	%r7038, %r7035, %r6313;
	add.s32 	%r7037, %r7034, %r6315;
	mul.wide.u32 	%rd138, %r7037, 4;
	add.s32 	%r7036, %r7035, %r6315;
	mul.wide.u32 	%rd139, %r7034, 4;
	mov.u32 	%r7042, _ZZ14linear_forwardPfS_S_S_iiiE2Cs;
$L__BB5_1507:
	setp.ge.s32 	%p1811, %r2463, %r2506;
	setp.ge.s32 	%p1812, %r7034, %r2507;
	or.pred  	%p1813, %p1811, %p1812;
	@%p1813 bra 	$L__BB5_1509;
	add.s32 	%r6320, %r7042, %r2474;
	ld.shared.u16 	%rs1334, [%r6320];
	// begin inline asm
	{  cvt.f32.f16 %f1834, %rs1334;}

	// end inline asm
	add.s64 	%rd1891, %rd1966, %rd139;
	ld.global.f32 	%f1837, [%rd1891];
	add.f32 	%f1835, %f1834, %f1837;
	// begin inline asm
	{  cvt.rn.f16.f32 %rs1335, %f1835;}

	// end inline asm
	st.shared.u16 	[%r6320], %rs1335;
	// begin inline asm
	{  cvt.f32.f16 %f1836, %rs1335;}

	// end inline asm
	mul.wide.s32 	%rd1892, %r7035, 4;
	add.s64 	%rd1893, %rd3, %rd1892;
	st.global.f32 	[%rd1893], %f1836;
$L__BB5_1509:
	setp.ge.s32 	%p1814, %r2463, %r2506;
	setp.ge.s32 	%p1815, %r7041, %r2507;
	or.pred  	%p1816, %p1814, %p1815;
	@%p1816 bra 	$L__BB5_1511;
	add.s32 	%r6321, %r7042, %r2473;
	ld.shared.u16 	%rs1337, [%r6321];
	// begin inline asm
	{  cvt.f32.f16 %f1838, %rs1337;}

	// end inline asm
	add.s64 	%rd1894, %rd1966, %rd135;
	ld.global.f32 	%f1841, [%rd1894];
	add.f32 	%f1839, %f1838, %f1841;
	// begin inline asm
	{  cvt.rn.f16.f32 %rs1338, %f1839;}

	// end inline asm
	st.shared.u16 	[%r6321], %rs1338;
	// begin inline asm
	{  cvt.f32.f16 %f1840, %rs1338;}

	// end inline asm
	mul.wide.s32 	%rd1895, %r7040, 4;
	add.s64 	%rd1896, %rd3, %rd1895;
	st.global.f32 	[%rd1896], %f1840;
$L__BB5_1511:
	setp.ge.s32 	%p1817, %r2463, %r2506;
	add.s32 	%r2494, %r7033, %r57;
	setp.ge.s32 	%p1818, %r7039, %r2507;
	or.pred  	%p1819, %p1817, %p1818;
	@%p1819 bra 	$L__BB5_1513;
	add.s32 	%r6322, %r7042, %r2470;
	ld.shared.u16 	%rs1340, [%r6322];
	// begin inline asm
	{  cvt.f32.f16 %f1842, %rs1340;}

	// end inline asm
	add.s64 	%rd1897, %rd1966, %rd137;
	ld.global.f32 	%f1845, [%rd1897];
	add.f32 	%f1843, %f1842, %f1845;
	// begin inline asm
	{  cvt.rn.f16.f32 %rs1341, %f1843;}

	// end inline asm
	st.shared.u16 	[%r6322], %rs1341;
	// begin inline asm
	{  cvt.f32.f16 %f1844, %rs1341;}

	// end inline asm
	mul.wide.s32 	%rd1898, %r7038, 4;
	add.s64 	%rd1899, %rd3, %rd1898;
	st.global.f32 	[%rd1899], %f1844;
$L__BB5_1513:
	setp.ge.s32 	%p1820, %r2463, %r2506;
	add.s32 	%r2495, %r2494, %r57;
	setp.ge.s32 	%p1821, %r7037, %r2507;
	or.pred  	%p1822, %p1820, %p1821;
	@%p1822 bra 	$L__BB5_1515;
	add.s32 	%r6323, %r7042, %r2472;
	ld.shared.u16 	%rs1343, [%r6323];
	// begin inline asm
	{  cvt.f32.f16 %f1846, %rs1343;}

	// end inline asm
	add.s64 	%rd1900, %rd1966, %rd138;
	ld.global.f32 	%f1849, [%rd1900];
	add.f32 	%f1847, %f1846, %f1849;
	// begin inline asm
	{  cvt.rn.f16.f32 %rs1344, %f1847;}

	// end inline asm
	st.shared.u16 	[%r6323], %rs1344;
	// begin inline asm
	{  cvt.f32.f16 %f1848, %rs1344;}

	// end inline asm
	mul.wide.s32 	%rd1901, %r7036, 4;
	add.s64 	%rd1902, %rd3, %rd1901;
	st.global.f32 	[%rd1902], %f1848;
$L__BB5_1515:
	add.s32 	%r6324, %r2495, %r57;
	add.s32 	%r7033, %r6324, %r57;
	add.s32 	%r7042, %r7042, %r2471;
	add.s32 	%r7041, %r7041, %r2476;
	add.s64 	%rd1966, %rd1966, %rd136;
	add.s32 	%r7040, %r7040, %r2476;
	add.s32 	%r7039, %r7039, %r2476;
	add.s32 	%r7038, %r7038, %r2476;
	add.s32 	%r7037, %r7037, %r2476;
	add.s32 	%r7036, %r7036, %r2476;
	add.s32 	%r7035, %r7035, %r2476;
	add.s32 	%r7034, %r7034, %r2476;
	setp.lt.u32 	%p1823, %r7033, 32;
	@%p1823 bra 	$L__BB5_1507;
$L__BB5_1516:
	ret;

}
	// .globl	_Z18add_inplace_kernelPfPKfi
.visible .entry _Z18add_inplace_kernelPfPKfi(
	.param .u64 .ptr .align 1 _Z18add_inplace_kernelPfPKfi_param_0,
	.param .u64 .ptr .align 1 _Z18add_inplace_kernelPfPKfi_param_1,
	.param .u32 _Z18add_inplace_kernelPfPKfi_param_2
)
{
	.reg .pred 	%p<2>;
	.reg .b32 	%r<6>;
	.reg .b32 	%f<4>;
	.reg .b64 	%rd<8>;

	ld.param.u64 	%rd1, [_Z18add_inplace_kernelPfPKfi_param_0];
	ld.param.u64 	%rd2, [_Z18add_inplace_kernelPfPKfi_param_1];
	ld.param.u32 	%r2, [_Z18add_inplace_kernelPfPKfi_param_2];
	mov.u32 	%r3, %ctaid.x;
	mov.u32 	%r4, %ntid.x;
	mov.u32 	%r5, %tid.x;
	mad.lo.s32 	%r1, %r3, %r4, %r5;
	setp.ge.s32 	%p1, %r1, %r2;
	@%p1 bra 	$L__BB6_2;
	cvta.to.global.u64 	%rd3, %rd2;
	cvta.to.global.u64 	%rd4, %rd1;
	mul.wide.s32 	%rd5, %r1, 4;
	add.s64 	%rd6, %rd3, %rd5;
	ld.global.nc.f32 	%f1, [%rd6];
	add.s64 	%rd7, %rd4, %rd5;
	ld.global.f32 	%f2, [%rd7];
	add.f32 	%f3, %f1, %f2;
	st.global.f32 	[%rd7], %f3;
$L__BB6_2:
	ret;

}
	// .globl	_Z20scale_inplace_kernelPffi
.visible .entry _Z20scale_inplace_kernelPffi(
	.param .u64 .ptr .align 1 _Z20scale_inplace_kernelPffi_param_0,
	.param .f32 _Z20scale_inplace_kernelPffi_param_1,
	.param .u32 _Z20scale_inplace_kernelPffi_param_2
)
{
	.reg .pred 	%p<2>;
	.reg .b32 	%r<6>;
	.reg .b32 	%f<4>;
	.reg .b64 	%rd<5>;

	ld.param.u64 	%rd1, [_Z20scale_inplace_kernelPffi_param_0];
	ld.param.f32 	%f1, [_Z20scale_inplace_kernelPffi_param_1];
	ld.param.u32 	%r2, [_Z20scale_inplace_kernelPffi_param_2];
	mov.u32 	%r3, %ctaid.x;
	mov.u32 	%r4, %ntid.x;
	mov.u32 	%r5, %tid.x;
	mad.lo.s32 	%r1, %r3, %r4, %r5;
	setp.ge.s32 	%p1, %r1, %r2;
	@%p1 bra 	$L__BB7_2;
	cvta.to.global.u64 	%rd2, %rd1;
	mul.wide.s32 	%rd3, %r1, 4;
	add.s64 	%rd4, %rd2, %rd3;
	ld.global.f32 	%f2, [%rd4];
	mul.f32 	%f3, %f1, %f2;
	st.global.f32 	[%rd4], %f3;
$L__BB7_2:
	ret;

}
	// .globl	_Z15argmax10_kernelPKfPii
.visible .entry _Z15argmax10_kernelPKfPii(
	.param .u64 .ptr .align 1 _Z15argmax10_kernelPKfPii_param_0,
	.param .u64 .ptr .align 1 _Z15argmax10_kernelPKfPii_param_1,
	.param .u32 _Z15argmax10_kernelPKfPii_param_2
)
{
	.reg .pred 	%p<11>;
	.reg .b32 	%r<16>;
	.reg .b32 	%f<19>;
	.reg .b64 	%rd<9>;

	ld.param.u64 	%rd1, [_Z15argmax10_kernelPKfPii_param_0];
	ld.param.u64 	%rd2, [_Z15argmax10_kernelPKfPii_param_1];
	ld.param.u32 	%r2, [_Z15argmax10_kernelPKfPii_param_2];
	mov.u32 	%r3, %ctaid.x;
	mov.u32 	%r4, %ntid.x;
	mov.u32 	%r5, %tid.x;
	mad.lo.s32 	%r1, %r3, %r4, %r5;
	setp.ge.s32 	%p1, %r1, %r2;
	@%p1 bra 	$L__BB8_2;
	cvta.to.global.u64 	%rd3, %rd2;
	cvta.to.global.u64 	%rd4, %rd1;
	mul.lo.s32 	%r6, %r1, 10;
	mul.wide.s32 	%rd5, %r6, 4;
	add.s64 	%rd6, %rd4, %rd5;
	ld.global.nc.f32 	%f1, [%rd6];
	ld.global.nc.f32 	%f2, [%rd6+4];
	setp.gt.f32 	%p2, %f2, %f1;
	selp.u32 	%r7, 1, 0, %p2;
	selp.f32 	%f3, %f2, %f1, %p2;
	ld.global.nc.f32 	%f4, [%rd6+8];
	setp.gt.f32 	%p3, %f4, %f3;
	selp.b32 	%r8, 2, %r7, %p3;
	selp.f32 	%f5, %f4, %f3, %p3;
	ld.global.nc.f32 	%f6, [%rd6+12];
	setp.gt.f32 	%p4, %f6, %f5;
	selp.b32 	%r9, 3, %r8, %p4;
	selp.f32 	%f7, %f6, %f5, %p4;
	ld.global.nc.f32 	%f8, [%rd6+16];
	setp.gt.f32 	%p5, %f8, %f7;
	selp.b32 	%r10, 4, %r9, %p5;
	selp.f32 	%f9, %f8, %f7, %p5;
	ld.global.nc.f32 	%f10, [%rd6+20];
	setp.gt.f32 	%p6, %f10, %f9;
	selp.b32 	%r11, 5, %r10, %p6;
	selp.f32 	%f11, %f10, %f9, %p6;
	ld.global.nc.f32 	%f12, [%rd6+24];
	setp.gt.f32 	%p7, %f12, %f11;
	selp.b32 	%r12, 6, %r11, %p7;
	selp.f32 	%f13, %f12, %f11, %p7;
	ld.global.nc.f32 	%f14, [%rd6+28];
	setp.gt.f32 	%p8, %f14, %f13;
	selp.b32 	%r13, 7, %r12, %p8;
	selp.f32 	%f15, %f14, %f13, %p8;
	ld.global.nc.f32 	%f16, [%rd6+32];
	setp.gt.f32 	%p9, %f16, %f15;
	selp.b32 	%r14, 8, %r13, %p9;
	selp.f32 	%f17, %f16, %f15, %p9;
	ld.global.nc.f32 	%f18, [%rd6+36];
	setp.gt.f32 	%p10, %f18, %f17;
	selp.b32 	%r15, 9, %r14, %p10;
	mul.wide.s32 	%rd7, %r1, 4;
	add.s64 	%rd8, %rd3, %rd7;
	st.global.u32 	[%rd8], %r15;
$L__BB8_2:
	ret;

}
	// .globl	_Z25conv2d_nchw_kernel_n_onlyILi5EEvPKfS1_S1_Pfiiiii
.visible .entry _Z25conv2d_nchw_kernel_n_onlyILi5EEvPKfS1_S1_Pfiiiii(
	.param .u64 .ptr .align 1 _Z25conv2d_nchw_kernel_n_onlyILi5EEvPKfS1_S1_Pfiiiii_param_0,
	.param .u64 .ptr .align 1 _Z25conv2d_nchw_kernel_n_onlyILi5EEvPKfS1_S1_Pfiiiii_param_1,
	.param .u64 .ptr .align 1 _Z25conv2d_nchw_kernel_n_onlyILi5EEvPKfS1_S1_Pfiiiii_param_2,
	.param .u64 .ptr .align 1 _Z25conv2d_nchw_kernel_n_onlyILi5EEvPKfS1_S1_Pfiiiii_param_3,
	.param .u32 _Z25conv2d_nchw_kernel_n_onlyILi5EEvPKfS1_S1_Pfiiiii_param_4,
	.param .u32 _Z25conv2d_nchw_kernel_n_onlyILi5EEvPKfS1_S1_Pfiiiii_param_5,
	.param .u32 _Z25conv2d_nchw_kernel_n_onlyILi5EEvPKfS1_S1_Pfiiiii_param_6,
	.param .u32 _Z25conv2d_nchw_kernel_n_onlyILi5EEvPKfS1_S1_Pfiiiii_param_7,
	.param .u32 _Z25conv2d_nchw_kernel_n_onlyILi5EEvPKfS1_S1_Pfiiiii_param_8
)
{
	.reg .pred 	%p<11>;
	.reg .b32 	%r<50>;
	.reg .b32 	%f<82>;
	.reg .b64 	%rd<68>;

	ld.param.u64 	%rd1, [_Z25conv2d_nchw_kernel_n_onlyILi5EEvPKfS1_S1_Pfiiiii_param_0];
	ld.param.u64 	%rd2, [_Z25conv2d_nchw_kernel_n_onlyILi5EEvPKfS1_S1_Pfiiiii_param_1];
	ld.param.u32 	%r29, [_Z25conv2d_nchw_kernel_n_onlyILi5EEvPKfS1_S1_Pfiiiii_param_4];
	ld.param.u32 	%r25, [_Z25conv2d_nchw_kernel_n_onlyILi5EEvPKfS1_S1_Pfiiiii_param_5];
	ld.param.u32 	%r30, [_Z25conv2d_nchw_kernel_n_onlyILi5EEvPKfS1_S1_Pfiiiii_param_6];
	ld.param.u32 	%r31, [_Z25conv2d_nchw_kernel_n_onlyILi5EEvPKfS1_S1_Pfiiiii_param_7];
	ld.param.u32 	%r28, [_Z25conv2d_nchw_kernel_n_onlyILi5EEvPKfS1_S1_Pfiiiii_param_8];
	add.s32 	%r1, %r30, -4;
	add.s32 	%r2, %r31, -4;
	mov.u32 	%r3, %ctaid.z;
	mov.u32 	%r32, %tid.x;
	mov.u32 	%r4, %tid.y;
	mov.u32 	%r33, %ctaid.x;
	mov.u32 	%r34, %ntid.x;
	mad.lo.s32 	%r35, %r33, %r34, %r32;
	mov.u32 	%r36, %ctaid.y;
	mov.u32 	%r37, %ntid.y;
	mul.lo.s32 	%r6, %r36, %r37;
	add.s32 	%r38, %r6, %r4;
	setp.ge.s32 	%p1, %r3, %r29;
	setp.ge.s32 	%p2, %r38, %r1;
	or.pred  	%p3, %p1, %p2;
	setp.ge.s32 	%p4, %r35, %r2;
	or.pred  	%p5, %p3, %p4;
	setp.lt.s32 	%p6, %r28, 1;
	or.pred  	%p7, %p5, %p6;
	@%p7 bra 	$L__BB9_6;
	mul.lo.s32 	%r8, %r28, %r3;
	shl.b32 	%r9, %r31, 2;
	shl.b32 	%r10, %r31, 1;
	mul.lo.s32 	%r11, %r31, 3;
	neg.s32 	%r12, %r25;
	mul.lo.s32 	%r13, %r25, 25;
	mul.lo.s32 	%r40, %r3, %r30;
	mad.lo.s32 	%r41, %r40, %r25, %r4;
	add.s32 	%r42, %r41, %r6;
	mad.lo.s32 	%r14, %r31, %r42, %r35;
	mul.lo.s32 	%r15, %r31, %r30;
	mov.b32 	%r46, 0;
	mul.wide.s32 	%rd59, %r31, 4;
	mul.wide.s32 	%rd60, %r10, 4;
	mul.wide.s32 	%rd61, %r11, 4;
$L__BB9_2:
	ld.param.u64 	%rd66, [_Z25conv2d_nchw_kernel_n_onlyILi5EEvPKfS1_S1_Pfiiiii_param_2];
	setp.lt.s32 	%p8, %r25, 1;
	mul.wide.u32 	%rd6, %r46, 4;
	add.s64 	%rd5, %rd66, %rd6;
	// begin inline asm
	ld.global.nc.f32 %f81, [%rd5];
	// end inline asm
	@%p8 bra 	$L__BB9_5;
	mul.lo.s32 	%r48, %r13, %r46;
	mov.u32 	%r47, %r14;
	mov.u32 	%r49, %r12;
$L__BB9_4:
	mul.wide.s32 	%rd57, %r47, 4;
	add.s64 	%rd7, %rd1, %rd57;
	// begin inline asm
	ld.global.nc.f32 %f6, [%rd7];
	// end inline asm
	mul.wide.u32 	%rd58, %r48, 4;
	add.s64 	%rd8, %rd2, %rd58;
	// begin inline asm
	ld.global.nc.f32 %f7, [%rd8];
	// end inline asm
	fma.rn.f32 	%f56, %f6, %f7, %f81;
	add.s64 	%rd9, %rd7, 4;
	// begin inline asm
	ld.global.nc.f32 %f8, [%rd9];
	// end inline asm
	add.s64 	%rd10, %rd8, 4;
	// begin inline asm
	ld.global.nc.f32 %f9, [%rd10];
	// end inline asm
	fma.rn.f32 	%f57, %f8, %f9, %f56;
	add.s64 	%rd11, %rd7, 8;
	// begin inline asm
	ld.global.nc.f32 %f10, [%rd11];
	// end inline asm
	add.s64 	%rd12, %rd8, 8;
	// begin inline asm
	ld.global.nc.f32 %f11, [%rd12];
	// end inline asm
	fma.rn.f32 	%f58, %f10, %f11, %f57;
	add.s64 	%rd13, %rd7, 12;
	// begin inline asm
	ld.global.nc.f32 %f12, [%rd13];
	// end inline asm
	add.s64 	%rd14, %rd8, 12;
	// begin inline asm
	ld.global.nc.f32 %f13, [%rd14];
	// end inline asm
	fma.rn.f32 	%f59, %f12, %f13, %f58;
	add.s64 	%rd15, %rd7, 16;
	// begin inline asm
	ld.global.nc.f32 %f14, [%rd15];
	// end inline asm
	add.s64 	%rd16, %rd8, 16;
	// begin inline asm
	ld.global.nc.f32 %f15, [%rd16];
	// end inline asm
	fma.rn.f32 	%f60, %f14, %f15, %f59;
	add.s64 	%rd17, %rd7, %rd59;
	// begin inline asm
	ld.global.nc.f32 %f16, [%rd17];
	// end inline asm
	add.s64 	%rd18, %rd8, 20;
	// begin inline asm
	ld.global.nc.f32 %f17, [%rd18];
	// end inline asm
	fma.rn.f32 	%f61, %f16, %f17, %f60;
	add.s64 	%rd19, %rd17, 4;
	// begin inline asm
	ld.global.nc.f32 %f18, [%rd19];
	// end inline asm
	add.s64 	%rd20, %rd8, 24;
	// begin inline asm
	ld.global.nc.f32 %f19, [%rd20];
	// end inline asm
	fma.rn.f32 	%f62, %f18, %f19, %f61;
	add.s64 	%rd21, %rd17, 8;
	// begin inline asm
	ld.global.nc.f32 %f20, [%rd21];
	// end inline asm
	add.s64 	%rd22, %rd8, 28;
	// begin inline asm
	ld.global.nc.f32 %f21, [%rd22];
	// end inline asm
	fma.rn.f32 	%f63, %f20, %f21, %f62;
	add.s64 	%rd23, %rd17, 12;
	// begin inline asm
	ld.global.nc.f32 %f22, [%rd23];
	// end inline asm
	add.s64 	%rd24, %rd8, 32;
	// begin inline asm
	ld.global.nc.f32 %f23, [%rd24];
	// end inline asm
	fma.rn.f32 	%f64, %f22, %f23, %f63;
	add.s64 	%rd25, %rd17, 16;
	// begin inline asm
	ld.global.nc.f32 %f24, [%rd25];
	// end inline asm
	add.s64 	%rd26, %rd8, 36;
	// begin inline asm
	ld.global.nc.f32 %f25, [%rd26];
	// end inline asm
	fma.rn.f32 	%f65, %f24, %f25, %f64;
	add.s64 	%rd27, %rd7, %rd60;
	// begin inline asm
	ld.global.nc.f32 %f26, [%rd27];
	// end inline asm
	add.s64 	%rd28, %rd8, 40;
	// begin inline asm
	ld.global.nc.f32 %f27, [%rd28];
	// end inline asm
	fma.rn.f32 	%f66, %f26, %f27, %f65;
	add.s64 	%rd29, %rd27, 4;
	// begin inline asm
	ld.global.nc.f32 %f28, [%rd29];
	// end inline asm
	add.s64 	%rd30, %rd8, 44;
	// begin inline asm
	ld.global.nc.f32 %f29, [%rd30];
	// end inline asm
	fma.rn.f32 	%f67, %f28, %f29, %f66;
	add.s64 	%rd31, %rd27, 8;
	// begin inline asm
	ld.global.nc.f32 %f30, [%rd31];
	// end inline asm
	add.s64 	%rd32, %rd8, 48;
	// begin inline asm
	ld.global.nc.f32 %f31, [%rd32];
	// end inline asm
	fma.rn.f32 	%f68, %f30, %f31, %f67;
	add.s64 	%rd33, %rd27, 12;
	// begin inline asm
	ld.global.nc.f32 %f32, [%rd33];
	// end inline asm
	add.s64 	%rd34, %rd8, 52;
	// begin inline asm
	ld.global.nc.f32 %f33, [%rd34];
	// end inline asm
	fma.rn.f32 	%f69, %f32, %f33, %f68;
	add.s64 	%rd35, %rd27, 16;
	// begin inline asm
	ld.global.nc.f32 %f34, [%rd35];
	// end inline asm
	add.s64 	%rd36, %rd8, 56;
	// begin inline asm
	ld.global.nc.f32 %f35, [%rd36];
	// end inline asm
	fma.rn.f32 	%f70, %f34, %f35, %f69;
	add.s64 	%rd37, %rd7, %rd61;
	// begin inline asm
	ld.global.nc.f32 %f36, [%rd37];
	// end inline asm
	add.s64 	%rd38, %rd8, 60;
	// begin inline asm
	ld.global.nc.f32 %f37, [%rd38];
	// end inline asm
	fma.rn.f32 	%f71, %f36, %f37, %f70;
	add.s64 	%rd39, %rd37, 4;
	// begin inline asm
	ld.global.nc.f32 %f38, [%rd39];
	// end inline asm
	add.s64 	%rd40, %rd8, 64;
	// begin inline asm
	ld.global.nc.f32 %f39, [%rd40];
	// end inline asm
	fma.rn.f32 	%f72, %f38, %f39, %f71;
	add.s64 	%rd41, %rd37, 8;
	// begin inline asm
	ld.global.nc.f32 %f40, [%rd41];
	// end inline asm
	add.s64 	%rd42, %rd8, 68;
	// begin inline asm
	ld.global.nc.f32 %f41, [%rd42];
	// end inline asm
	fma.rn.f32 	%f73, %f40, %f41, %f72;
	add.s64 	%rd43, %rd37, 12;
	// begin inline asm
	ld.global.nc.f32 %f42, [%rd43];
	// end inline asm
	add.s64 	%rd44, %rd8, 72;
	// begin inline asm
	ld.global.nc.f32 %f43, [%rd44];
	// end inline asm
	fma.rn.f32 	%f74, %f42, %f43, %f73;
	add.s64 	%rd45, %rd37, 16;
	// begin inline asm
	ld.global.nc.f32 %f44, [%rd45];
	// end inline asm
	add.s64 	%rd46, %rd8, 76;
	// begin inline asm
	ld.global.nc.f32 %f45, [%rd46];
	// end inline asm
	fma.rn.f32 	%f75, %f44, %f45, %f74;
	mul.wide.s32 	%rd62, %r9, 4;
	add.s64 	%rd47, %rd7, %rd62;
	// begin inline asm
	ld.global.nc.f32 %f46, [%rd47];
	// end inline asm
	add.s64 	%rd48, %rd8, 80;
	// begin inline asm
	ld.global.nc.f32 %f47, [%rd48];
	// end inline asm
	fma.rn.f32 	%f76, %f46, %f47, %f75;
	add.s64 	%rd49, %rd47, 4;
	// begin inline asm
	ld.global.nc.f32 %f48, [%rd49];
	// end inline asm
	add.s64 	%rd50, %rd8, 84;
	// begin inline asm
	ld.global.nc.f32 %f49, [%rd50];
	// end inline asm
	fma.rn.f32 	%f77, %f48, %f49, %f76;
	add.s64 	%rd51, %rd47, 8;
	// begin inline asm
	ld.global.nc.f32 %f50, [%rd51];
	// end inline asm
	add.s64 	%rd52, %rd8, 88;
	// begin inline asm
	ld.global.nc.f32 %f51, [%rd52];
	// end inline asm
	fma.rn.f32 	%f78, %f50, %f51, %f77;
	add.s64 	%rd53, %rd47, 12;
	// begin inline asm
	ld.global.nc.f32 %f52, [%rd53];
	// end inline asm
	add.s64 	%rd54, %rd8, 92;
	// begin inline asm
	ld.global.nc.f32 %f53, [%rd54];
	// end inline asm
	fma.rn.f32 	%f79, %f52, %f53, %f78;
	add.s64 	%rd55, %rd47, 16;
	// begin inline asm
	ld.global.nc.f32 %f54, [%rd55];
	// end inline asm
	add.s64 	%rd56, %rd8, 96;
	// begin inline asm
	ld.global.nc.f32 %f55, [%rd56];
	// end inline asm
	fma.rn.f32 	%f81, %f54, %f55, %f79;
	add.s32 	%r49, %r49, 1;
	setp.ne.s32 	%p9, %r49, 0;
	add.s32 	%r48, %r48, 25;
	add.s32 	%r47, %r47, %r15;
	@%p9 bra 	$L__BB9_4;
$L__BB9_5:
	ld.param.u64 	%rd67, [_Z25conv2d_nchw_kernel_n_onlyILi5EEvPKfS1_S1_Pfiiiii_param_3];
	add.s32 	%r43, %r46, %r8;
	mad.lo.s32 	%r44, %r43, %r1, %r38;
	mad.lo.s32 	%r45, %r44, %r2, %r35;
	cvta.to.global.u64 	%rd63, %rd67;
	mul.wide.s32 	%rd64, %r45, 4;
	add.s64 	%rd65, %rd63, %rd64;
	st.global.f32 	[%rd65], %f81;
	add.s32 	%r46, %r46, 1;
	setp.ne.s32 	%p10, %r46, %r28;
	@%p10 bra 	$L__BB9_2;
$L__BB9_6:
	ret;

}


// ===== COMPILED SASS (sm_100) =====

	.target	sm_100

	.elftype	@"ET_EXEC"


//--------------------- .note.nv.tkinfo           --------------------------
	.section	.note.nv.tkinfo,"",@"SHT_NOTE"
	.sectionflags	@"SHF_NOTE_NV_TKINFO"
	.tkinfo
        /*0018*/ 	.word	0x00000002
        /*0030*/ 	.string	""
        /*0030*/ 	.string	"ptxas"
        /*0030*/ 	.string	"Cuda compilation tools, release 13.0, V13.0.88"
        /*0030*/ 	.string	"Build cuda_13.0.r13.0/compiler.36424714_0"
        /*0030*/ 	.string	"-arch sm_100 -m 64 "



//--------------------- .note.nv.cuinfo           --------------------------
	.section	.note.nv.cuinfo,"",@"SHT_NOTE"
	.sectionflags	@"SHF_NOTE_NV_CUINFO"
        /*0018*/ 	.short	0x0002
        /*001a*/ 	.short	0x0064
        /*001c*/ 	.short	0x0082
	.zero		2


//--------------------- .nv.info                  --------------------------
	.section	.nv.info,"",@"SHT_CUDA_INFO"
	.align	4


	//----- nvinfo : EIATTR_REGCOUNT
	.align		4
        /*0000*/ 	.byte	0x04, 0x2f
        /*0002*/ 	.short	(.L_1 - .L_0)
	.align		4
.L_0:
        /*0004*/ 	.word	index@(_Z23ifnode_threshold_kernelPKfPfi)
        /*0008*/ 	.word	0x0000000a


	//----- nvinfo : EIATTR_FRAME_SIZE
	.align		4
.L_1:
        /*000c*/ 	.byte	0x04, 0x11
        /*000e*/ 	.short	(.L_3 - .L_2)
	.align		4
.L_2:
        /*0010*/ 	.word	index@(_Z23ifnode_threshold_kernelPKfPfi)
        /*0014*/ 	.word	0x00000000


	//----- nvinfo : EIATTR_REGCOUNT
	.align		4
.L_3:
        /*0018*/ 	.byte	0x04, 0x2f
        /*001a*/ 	.short	(.L_5 - .L_4)
	.align		4
.L_4:
        /*001c*/ 	.word	index@(_Z19conv2d_c1_k5_kernelPKfS0_S0_Pfii)
        /*0020*/ 	.word	0x00000020


	//----- nvinfo : EIATTR_FRAME_SIZE
	.align		4
.L_5:
        /*0024*/ 	.byte	0x04, 0x11
        /*0026*/ 	.short	(.L_7 - .L_6)
	.align		4
.L_6:
        /*0028*/ 	.word	index@(_Z19conv2d_c1_k5_kernelPKfS0_S0_Pfii)
        /*002c*/ 	.word	0x00000000


	//----- nvinfo : EIATTR_REGCOUNT
	.align		4
.L_7:
        /*0030*/ 	.byte	0x04, 0x2f
        /*0032*/ 	.short	(.L_9 - .L_8)
	.align		4
.L_8:
        /*0034*/ 	.word	index@(_Z28ifnode_integrate_fire_kernelPKfPfS1_fi)
        /*0038*/ 	.word	0x0000000e


	//----- nvinfo : EIATTR_FRAME_SIZE
	.align		4
.L_9:
        /*003c*/ 	.byte	0x04, 0x11
        /*003e*/ 	.short	(.L_11 - .L_10)
	.align		4
.L_10:
        /*0040*/ 	.word	index@(_Z28ifnode_integrate_fire_kernelPKfPfS1_fi)
        /*0044*/ 	.word	0x00000000


	//----- nvinfo : EIATTR_REGCOUNT
	.align		4
.L_11:
        /*0048*/ 	.byte	0x04, 0x2f
        /*004a*/ 	.short	(.L_13 - .L_12)
	.align		4
.L_12:
        /*004c*/ 	.word	index@(_Z25maxpool2x2_s2_nchw_kernelPKfPfiiii)
        /*0050*/ 	.word	0x00000012


	//----- nvinfo : EIATTR_FRAME_SIZE
	.align		4
.L_13:
        /*0054*/ 	.byte	0x04, 0x11
        /*0056*/ 	.short	(.L_15 - .L_14)
	.align		4
.L_14:
        /*0058*/ 	.word	index@(_Z25maxpool2x2_s2_nchw_kernelPKfPfiiii)
        /*005c*/ 	.word	0x00000000


	//----- nvinfo : EIATTR_REGCOUNT
	.align		4
.L_15:
        /*0060*/ 	.byte	0x04, 0x2f
        /*0062*/ 	.short	(.L_17 - .L_16)
	.align		4
.L_16:
        /*0064*/ 	.word	index@(_Z14linear_fuse_ifPfS_S_S_S_iii)
        /*0068*/ 	.word	0x00000028


	//----- nvinfo : EIATTR_FRAME_SIZE
	.align		4
.L_17:
        /*006c*/ 	.byte	0x04, 0x11
        /*006e*/ 	.short	(.L_19 - .L_18)
	.align		4
.L_18:
        /*0070*/ 	.word	index@(_Z14linear_fuse_ifPfS_S_S_S_iii)
        /*0074*/ 	.word	0x00000080


	//----- nvinfo : EIATTR_REGCOUNT
	.align		4
.L_19:
        /*0078*/ 	.byte	0x04, 0x2f
        /*007a*/ 	.short	(.L_21 - .L_20)
	.align		4
.L_20:
        /*007c*/ 	.word	index@(_Z14linear_forwardPfS_S_S_iii)
        /*0080*/ 	.word	0x00000028


	//----- nvinfo : EIATTR_FRAME_SIZE
	.align		4
.L_21:
        /*0084*/ 	.byte	0x04, 0x11
        /*0086*/ 	.short	(.L_23 - .L_22)
	.align		4
.L_22:
        /*0088*/ 	.word	index@(_Z14linear_forwardPfS_S_S_iii)
        /*008c*/ 	.word	0x00000080


	//----- nvinfo : EIATTR_REGCOUNT
	.align		4
.L_23:
        /*0090*/ 	.byte	0x04, 0x2f
        /*0092*/ 	.short	(.L_25 - .L_24)
	.align		4
.L_24:
        /*0094*/ 	.word	index@(_Z18add_inplace_kernelPfPKfi)
        /*0098*/ 	.word	0x0000000a


	//----- nvinfo : EIATTR_FRAME_SIZE
	.align		4
.L_25:
        /*009c*/ 	.byte	0x04, 0x11
        /*009e*/ 	.short	(.L_27 - .L_26)
	.align		4
.L_26:
        /*00a0*/ 	.word	index@(_Z18add_inplace_kernelPfPKfi)
        /*00a4*/ 	.word	0x00000000


	//----- nvinfo : EIATTR_REGCOUNT
	.align		4
.L_27:
        /*00a8*/ 	.byte	0x04, 0x2f
        /*00aa*/ 	.short	(.L_29 - .L_28)
	.align		4
.L_28:
        /*00ac*/ 	.word	index@(_Z20scale_inplace_kernelPffi)
        /*00b0*/ 	.word	0x00000008


	//----- nvinfo : EIATTR_FRAME_SIZE
	.align		4
.L_29:
        /*00b4*/ 	.byte	0x04, 0x11
        /*00b6*/ 	.short	(.L_31 - .L_30)
	.align		4
.L_30:
        /*00b8*/ 	.word	index@(_Z20scale_inplace_kernelPffi)
        /*00bc*/ 	.word	0x00000000


	//----- nvinfo : EIATTR_REGCOUNT
	.align		4
.L_31:
        /*00c0*/ 	.byte	0x04, 0x2f
        /*00c2*/ 	.short	(.L_33 - .L_32)
	.align		4
.L_32:
        /*00c4*/ 	.word	index@(_Z15argmax10_kernelPKfPii)
        /*00c8*/ 	.word	0x00000016


	//----- nvinfo : EIATTR_FRAME_SIZE
	.align		4
.L_33:
        /*00cc*/ 	.byte	0x04, 0x11
        /*00ce*/ 	.short	(.L_35 - .L_34)
	.align		4
.L_34:
        /*00d0*/ 	.word	index@(_Z15argmax10_kernelPKfPii)
        /*00d4*/ 	.word	0x00000000


	//----- nvinfo : EIATTR_REGCOUNT
	.align		4
.L_35:
        /*00d8*/ 	.byte	0x04, 0x2f
        /*00da*/ 	.short	(.L_37 - .L_36)
	.align		4
.L_36:
        /*00dc*/ 	.word	index@(_Z25conv2d_nchw_kernel_n_onlyILi5EEvPKfS1_S1_Pfiiiii)
        /*00e0*/ 	.word	0x00000020


	//----- nvinfo : EIATTR_FRAME_SIZE
	.align		4
.L_37:
        /*00e4*/ 	.byte	0x04, 0x11
        /*00e6*/ 	.short	(.L_39 - .L_38)
	.align		4
.L_38:
        /*00e8*/ 	.word	index@(_Z25conv2d_nchw_kernel_n_onlyILi5EEvPKfS1_S1_Pfiiiii)
        /*00ec*/ 	.word	0x00000000


	//----- nvinfo : EIATTR_MIN_STACK_SIZE
	.align		4
.L_39:
        /*00f0*/ 	.byte	0x04, 0x12
        /*00f2*/ 	.short	(.L_41 - .L_40)
	.align		4
.L_40:
        /*00f4*/ 	.word	index@(_Z25conv2d_nchw_kernel_n_onlyILi5EEvPKfS1_S1_Pfiiiii)
        /*00f8*/ 	.word	0x00000000


	//----- nvinfo : EIATTR_MIN_STACK_SIZE
	.align		4
.L_41:
        /*00fc*/ 	.byte	0x04, 0x12
        /*00fe*/ 	.short	(.L_43 - .L_42)
	.align		4
.L_42:
        /*0100*/ 	.word	index@(_Z15argmax10_kernelPKfPii)
        /*0104*/ 	.word	0x00000000


	//----- nvinfo : EIATTR_MIN_STACK_SIZE
	.align		4
.L_43:
        /*0108*/ 	.byte	0x04, 0x12
        /*010a*/ 	.short	(.L_45 - .L_44)
	.align		4
.L_44:
        /*010c*/ 	.word	index@(_Z20scale_inplace_kernelPffi)
        /*0110*/ 	.word	0x00000000


	//----- nvinfo : EIATTR_MIN_STACK_SIZE
	.align		4
.L_45:
        /*0114*/ 	.byte	0x04, 0x12
        /*0116*/ 	.short	(.L_47 - .L_46)
	.align		4
.L_46:
        /*0118*/ 	.word	index@(_Z18add_inplace_kernelPfPKfi)
        /*011c*/ 	.word	0x00000000


	//----- nvinfo : EIATTR_MIN_STACK_SIZE
	.align		4
.L_47:
        /*0120*/ 	.byte	0x04, 0x12
        /*0122*/ 	.short	(.L_49 - .L_48)
	.align		4
.L_48:
        /*0124*/ 	.word	index@(_Z14linear_forwardPfS_S_S_iii)
        /*0128*/ 	.word	0x00000080


	//----- nvinfo : EIATTR_MIN_STACK_SIZE
	.align		4
.L_49:
        /*012c*/ 	.byte	0x04, 0x12
        /*012e*/ 	.short	(.L_51 - .L_50)
	.align		4
.L_50:
        /*0130*/ 	.word	index@(_Z14linear_fuse_ifPfS_S_S_S_iii)
        /*0134*/ 	.word	0x00000080


	//----- nvinfo : EIATTR_MIN_STACK_SIZE
	.align		4
.L_51:
        /*0138*/ 	.byte	0x04, 0x12
        /*013a*/ 	.short	(.L_53 - .L_52)
	.align		4
.L_52:
        /*013c*/ 	.word	index@(_Z25maxpool2x2_s2_nchw_kernelPKfPfiiii)
        /*0140*/ 	.word	0x00000000


	//----- nvinfo : EIATTR_MIN_STACK_SIZE
	.align		4
.L_53:
        /*0144*/ 	.byte	0x04, 0x12
        /*0146*/ 	.short	(.L_55 - .L_54)
	.align		4
.L_54:
        /*0148*/ 	.word	index@(_Z28ifnode_integrate_fire_kernelPKfPfS1_fi)
        /*014c*/ 	.word	0x00000000


	//----- nvinfo : EIATTR_MIN_STACK_SIZE
	.align		4
.L_55:
        /*0150*/ 	.byte	0x04, 0x12
        /*0152*/ 	.short	(.L_57 - .L_56)
	.align		4
.L_56:
        /*0154*/ 	.word	index@(_Z19conv2d_c1_k5_kernelPKfS0_S0_Pfii)
        /*0158*/ 	.word	0x00000000


	//----- nvinfo : EIATTR_MIN_STACK_SIZE
	.align		4
.L_57:
        /*015c*/ 	.byte	0x04, 0x12
        /*015e*/ 	.short	(.L_59 - .L_58)
	.align		4
.L_58:
        /*0160*/ 	.word	index@(_Z23ifnode_threshold_kernelPKfPfi)
        /*0164*/ 	.word	0x00000000
.L_59:


//--------------------- .nv.compat                --------------------------
	.section	.nv.compat,"",@"SHT_CUDA_COMPAT_INFO"
	.align	4
        /*0000*/ 	.byte	0x02, 0x09, 0x00, 0x00, 0x02, 0x02, 0x01, 0x00, 0x02, 0x05, 0x05, 0x00, 0x03, 0x07, 0x01, 0x01
        /*0010*/ 	.byte	0x02, 0x03, 0x00, 0x00, 0x02, 0x06, 0x01, 0x00, 0x04, 0x0b, 0x08, 0x00, 0x01, 0x00, 0x00, 0x00
        /*0020*/ 	.byte	0x00, 0x00, 0x00, 0x00


//--------------------- .nv.info._Z25conv2d_nchw_kernel_n_onlyILi5EEvPKfS1_S1_Pfiiiii --------------------------
	.section	.nv.info._Z25conv2d_nchw_kernel_n_onlyILi5EEvPKfS1_S1_Pfiiiii,"",@"SHT_CUDA_INFO"
	.sectionflags	@""
	.align	4


	//----- nvinfo : EIATTR_CUDA_API_VERSION
	.align		4
        /*0000*/ 	.byte	0x04, 0x37
        /*0002*/ 	.short	(.L_61 - .L_60)
.L_60:
        /*0004*/ 	.word	0x00000082


	//----- nvinfo : EIATTR_KPARAM_INFO
	.align		4
.L_61:
        /*0008*/ 	.byte	0x04, 0x17
        /*000a*/ 	.short	(.L_63 - .L_62)
.L_62:
        /*000c*/ 	.word	0x00000000
        /*0010*/ 	.short	0x0008
        /*0012*/ 	.short	0x0030
        /*0014*/ 	.byte	0x00, 0xf0, 0x11, 0x00


	//----- nvinfo : EIATTR_KPARAM_INFO
	.align		4
.L_63:
        /*0018*/ 	.byte	0x04, 0x17
        /*001a*/ 	.short	(.L_65 - .L_64)
.L_64:
        /*001c*/ 	.word	0x00000000
        /*0020*/ 	.short	0x0007
        /*0022*/ 	.short	0x002c
        /*0024*/ 	.byte	0x00, 0xf0, 0x11, 0x00


	//----- nvinfo : EIATTR_KPARAM_INFO
	.align		4
.L_65:
        /*0028*/ 	.byte	0x04, 0x17
        /*002a*/ 	.short	(.L_67 - .L_66)
.L_66:
        /*002c*/ 	.word	0x00000000
        /*0030*/ 	.short	0x0006
        /*0032*/ 	.short	0x0028
        /*0034*/ 	.byte	0x00, 0xf0, 0x11, 0x00


	//----- nvinfo : EIATTR_KPARAM_INFO
	.align		4
.L_67:
        /*0038*/ 	.byte	0x04, 0x17
        /*003a*/ 	.short	(.L_69 - .L_68)
.L_68:
        /*003c*/ 	.word	0x00000000
        /*0040*/ 	.short	0x0005
        /*0042*/ 	.short	0x0024
        /*0044*/ 	.byte	0x00, 0xf0, 0x11, 0x00


	//----- nvinfo : EIATTR_KPARAM_INFO
	.align		4
.L_69:
        /*0048*/ 	.byte	0x04, 0x17
        /*004a*/ 	.short	(.L_71 - .L_70)
.L_70:
        /*004c*/ 	.word	0x00000000
        /*0050*/ 	.short	0x0004
        /*0052*/ 	.short	0x0020
        /*0054*/ 	.byte	0x00, 0xf0, 0x11, 0x00


	//----- nvinfo : EIATTR_KPARAM_INFO
	.align		4
.L_71:
        /*0058*/ 	.byte	0x04, 0x17
        /*005a*/ 	.short	(.L_73 - .L_72)
.L_72:
        /*005c*/ 	.word	0x00000000
        /*0060*/ 	.short	0x0003
        /*0062*/ 	.short	0x0018
        /*0064*/ 	.byte	0x00, 0xf5, 0x21, 0x00


	//----- nvinfo : EIATTR_KPARAM_INFO
	.align		4
.L_73:
        /*0068*/ 	.byte	0x04, 0x17
        /*006a*/ 	.short	(.L_75 - .L_74)
.L_74:
        /*006c*/ 	.word	0x00000000
        /*0070*/ 	.short	0x0002
        /*0072*/ 	.short	0x0010
        /*0074*/ 	.byte	0x00, 0xf5, 0x21, 0x00


	//----- nvinfo : EIATTR_KPARAM_INFO
	.align		4
.L_75:
        /*0078*/ 	.byte	0x04, 0x17
        /*007a*/ 	.short	(.L_77 - .L_76)
.L_76:
        /*007c*/ 	.word	0x00000000
        /*0080*/ 	.short	0x0001
        /*0082*/ 	.short	0x0008
        /*0084*/ 	.byte	0x00, 0xf5, 0x21, 0x00


	//----- nvinfo : EIATTR_KPARAM_INFO
	.align		4
.L_77:
        /*0088*/ 	.byte	0x04, 0x17
        /*008a*/ 	.short	(.L_79 - .L_78)
.L_78:
        /*008c*/ 	.word	0x00000000
        /*0090*/ 	.short	0x0000
        /*0092*/ 	.short	0x0000
        /*0094*/ 	.byte	0x00, 0xf5, 0x21, 0x00


	//----- nvinfo : EIATTR_SPARSE_MMA_MASK
	.align		4
.L_79:
        /*0098*/ 	.byte	0x03, 0x50
        /*009a*/ 	.short	0x0000


	//----- nvinfo : EIATTR_MAXREG_COUNT
	.align		4
        /*009c*/ 	.byte	0x03, 0x1b
        /*009e*/ 	.short	0x00ff


	//----- nvinfo : EIATTR_MERCURY_ISA_VERSION
	.align		4
        /*00a0*/ 	.byte	0x03, 0x5f
        /*00a2*/ 	.short	0x0101


	//----- nvinfo : EIATTR_VRC_CTA_INIT_COUNT
	.align		4
        /*00a4*/ 	.byte	0x02, 0x4a
	.zero		1
	.zero		1


	//----- nvinfo : EIATTR_EXIT_INSTR_OFFSETS
	.align		4
        /*00a8*/ 	.byte	0x04, 0x1c
        /*00aa*/ 	.short	(.L_81 - .L_80)


	//   ....[0]....
.L_80:
        /*00ac*/ 	.word	0x00000140


	//   ....[1]....
        /*00b0*/ 	.word	0x000008d0


	//----- nvinfo : EIATTR_CBANK_PARAM_SIZE
	.align		4
.L_81:
        /*00b4*/ 	.byte	0x03, 0x19
        /*00b6*/ 	.short	0x0034


	//----- nvinfo : EIATTR_PARAM_CBANK
	.align		4
        /*00b8*/ 	.byte	0x04, 0x0a
        /*00ba*/ 	.short	(.L_83 - .L_82)
	.align		4
.L_82:
        /*00bc*/ 	.word	index@(.nv.constant0._Z25conv2d_nchw_kernel_n_onlyILi5EEvPKfS1_S1_Pfiiiii)
        /*00c0*/ 	.short	0x0380
        /*00c2*/ 	.short	0x0034


	//----- nvinfo : EIATTR_SW_WAR
	.align		4
.L_83:
        /*00c4*/ 	.byte	0x04, 0x36
        /*00c6*/ 	.short	(.L_85 - .L_84)
.L_84:
        /*00c8*/ 	.word	0x00000008
.L_85:


//--------------------- .nv.info._Z15argmax10_kernelPKfPii --------------------------
	.section	.nv.info._Z15argmax10_kernelPKfPii,"",@"SHT_CUDA_INFO"
	.sectionflags	@""
	.align	4


	//----- nvinfo : EIATTR_CUDA_API_VERSION
	.align		4
        /*0000*/ 	.byte	0x04, 0x37
        /*0002*/ 	.short	(.L_87 - .L_86)
.L_86:
        /*0004*/ 	.word	0x00000082


	//----- nvinfo : EIATTR_KPARAM_INFO
	.align		4
.L_87:
        /*0008*/ 	.byte	0x04, 0x17
        /*000a*/ 	.short	(.L_89 - .L_88)
.L_88:
        /*000c*/ 	.word	0x00000000
        /*0010*/ 	.short	0x0002
        /*0012*/ 	.short	0x0010
        /*0014*/ 	.byte	0x00, 0xf0, 0x11, 0x00


	//----- nvinfo : EIATTR_KPARAM_INFO
	.align		4
.L_89:
        /*0018*/ 	.byte	0x04, 0x17
        /*001a*/ 	.short	(.L_91 - .L_90)
.L_90:
        /*001c*/ 	.word	0x00000000
        /*0020*/ 	.short	0x0001
        /*0022*/ 	.short	0x0008
        /*0024*/ 	.byte	0x00, 0xf5, 0x21, 0x00


	//----- nvinfo : EIATTR_KPARAM_INFO
	.align		4
.L_91:
        /*0028*/ 	.byte	0x04, 0x17
        /*002a*/ 	.short	(.L_93 - .L_92)
.L_92:
        /*002c*/ 	.word	0x00000000
        /*0030*/ 	.short	0x0000
        /*0032*/ 	.short	0x0000
        /*0034*/ 	.byte	0x00, 0xf5, 0x21, 0x00


	//----- nvinfo : EIATTR_SPARSE_MMA_MASK
	.align		4
.L_93:
        /*0038*/ 	.byte	0x03, 0x50
        /*003a*/ 	.short	0x0000


	//----- nvinfo : EIATTR_MAXREG_COUNT
	.align		4
        /*003c*/ 	.byte	0x03, 0x1b
        /*003e*/ 	.short	0x00ff


	//----- nvinfo : EIATTR_MERCURY_ISA_VERSION
	.align		4
        /*0040*/ 	.byte	0x03, 0x5f
        /*0042*/ 	.short	0x0101


	//----- nvinfo : EIATTR_VRC_CTA_INIT_COUNT
	.align		4
        /*0044*/ 	.byte	0x02, 0x4a
	.zero		1
	.zero		1


	//----- nvinfo : EIATTR_EXIT_INSTR_OFFSETS
	.align		4
        /*0048*/ 	.byte	0x04, 0x1c
        /*004a*/ 	.short	(.L_95 - .L_94)


	//   ....[0]....
.L_94:
        /*004c*/ 	.word	0x00000070


	//   ....[1]....
        /*0050*/ 	.word	0x00000330


	//----- nvinfo : EIATTR_CBANK_PARAM_SIZE
	.align		4
.L_95:
        /*0054*/ 	.byte	0x03, 0x19
        /*0056*/ 	.short	0x0014


	//----- nvinfo : EIATTR_PARAM_CBANK
	.align		4
        /*0058*/ 	.byte	0x04, 0x0a
        /*005a*/ 	.short	(.L_97 - .L_96)
	.align		4
.L_96:
        /*005c*/ 	.word	index@(.nv.constant0._Z15argmax10_kernelPKfPii)
        /*0060*/ 	.short	0x0380
        /*0062*/ 	.short	0x0014


	//----- nvinfo : EIATTR_SW_WAR
	.align		4
.L_97:
        /*0064*/ 	.byte	0x04, 0x36
        /*0066*/ 	.short	(.L_99 - .L_98)
.L_98:
        /*0068*/ 	.word	0x00000008
.L_99:


//--------------------- .nv.info._Z20scale_inplace_kernelPffi --------------------------
	.section	.nv.info._Z20scale_inplace_kernelPffi,"",@"SHT_CUDA_INFO"
	.sectionflags	@""
	.align	4


	//----- nvinfo : EIATTR_CUDA_API_VERSION
	.align		4
        /*0000*/ 	.byte	0x04, 0x37
        /*0002*/ 	.short	(.L_101 - .L_100)
.L_100:
        /*0004*/ 	.word	0x00000082


	//----- nvinfo : EIATTR_KPARAM_INFO
	.align		4
.L_101:
        /*0008*/ 	.byte	0x04, 0x17
        /*000a*/ 	.short	(.L_103 - .L_102)
.L_102:
        /*000c*/ 	.word	0x00000000
        /*0010*/ 	.short	0x0002
        /*0012*/ 	.short	0x000c
        /*0014*/ 	.byte	0x00, 0xf0, 0x11, 0x00


	//----- nvinfo : EIATTR_KPARAM_INFO
	.align		4
.L_103:
        /*0018*/ 	.byte	0x04, 0x17
        /*001a*/ 	.short	(.L_105 - .L_104)
.L_104:
        /*001c*/ 	.word	0x00000000
        /*0020*/ 	.short	0x0001
        /*0022*/ 	.short	0x0008
        /*0024*/ 	.byte	0x00, 0xf0, 0x11, 0x00


	//----- nvinfo : EIATTR_KPARAM_INFO
	.align		4
.L_105:
        /*0028*/ 	.byte	0x04, 0x17
        /*002a*/ 	.short	(.L_107 - .L_106)
.L_106:
        /*002c*/ 	.word	0x00000000
        /*0030*/ 	.short	0x0000
        /*0032*/ 	.short	0x0000
        /*0034*/ 	.byte	0x00, 0xf5, 0x21, 0x00


	//----- nvinfo : EIATTR_SPARSE_MMA_MASK
	.align		4
.L_107:
        /*0038*/ 	.byte	0x03, 0x50
        /*003a*/ 	.short	0x0000


	//----- nvinfo : EIATTR_MAXREG_COUNT
	.align		4
        /*003c*/ 	.byte	0x03, 0x1b
        /*003e*/ 	.short	0x00ff


	//----- nvinfo : EIATTR_MERCURY_ISA_VERSION
	.align		4
        /*0040*/ 	.byte	0x03, 0x5f
        /*0042*/ 	.short	0x0101


	//----- nvinfo : EIATTR_VRC_CTA_INIT_COUNT
	.align		4
        /*0044*/ 	.byte	0x02, 0x4a
	.zero		1
	.zero		1


	//----- nvinfo : EIATTR_EXIT_INSTR_OFFSETS
	.align		4
        /*0048*/ 	.byte	0x04, 0x1c
        /*004a*/ 	.short	(.L_109 - .L_108)


	//   ....[0]....
.L_108:
        /*004c*/ 	.word	0x00000070


	//   ....[1]....
        /*0050*/ 	.word	0x000000f0


	//----- nvinfo : EIATTR_CBANK_PARAM_SIZE
	.align		4
.L_109:
        /*0054*/ 	.byte	0x03, 0x19
        /*0056*/ 	.short	0x0010


	//----- nvinfo : EIATTR_PARAM_CBANK
	.align		4
        /*0058*/ 	.byte	0x04, 0x0a
        /*005a*/ 	.short	(.L_111 - .L_110)
	.align		4
.L_110:
        /*005c*/ 	.word	index@(.nv.constant0._Z20scale_inplace_kernelPffi)
        /*0060*/ 	.short	0x0380
        /*0062*/ 	.short	0x0010


	//----- nvinfo : EIATTR_SW_WAR
	.align		4
.L_111:
        /*0064*/ 	.byte	0x04, 0x36
        /*0066*/ 	.short	(.L_113 - .L_112)
.L_112:
        /*0068*/ 	.word	0x00000008
.L_113:


//--------------------- .nv.info._Z18add_inplace_kernelPfPKfi --------------------------
	.section	.nv.info._Z18add_inplace_kernelPfPKfi,"",@"SHT_CUDA_INFO"
	.sectionflags	@""
	.align	4


	//----- nvinfo : EIATTR_CUDA_API_VERSION
	.align		4
        /*0000*/ 	.byte	0x04, 0x37
        /*0002*/ 	.short	(.L_115 - .L_114)
.L_114:
        /*0004*/ 	.word	0x00000082


	//----- nvinfo : EIATTR_KPARAM_INFO
	.align		4
.L_115:
        /*0008*/ 	.byte	0x04, 0x17
        /*000a*/ 	.short	(.L_117 - .L_116)
.L_116:
        /*000c*/ 	.word	0x00000000
        /*0010*/ 	.short	0x0002
        /*0012*/ 	.short	0x0010
        /*0014*/ 	.byte	0x00, 0xf0, 0x11, 0x00


	//----- nvinfo : EIATTR_KPARAM_INFO
	.align		4
.L_117:
        /*0018*/ 	.byte	0x04, 0x17
        /*001a*/ 	.short	(.L_119 - .L_118)
.L_118:
        /*001c*/ 	.word	0x00000000
        /*0020*/ 	.short	0x0001
        /*0022*/ 	.short	0x0008
        /*0024*/ 	.byte	0x00, 0xf5, 0x21, 0x00


	//----- nvinfo : EIATTR_KPARAM_INFO
	.align		4
.L_119:
        /*0028*/ 	.byte	0x04, 0x17
        /*002a*/ 	.short	(.L_121 - .L_120)
.L_120:
        /*002c*/ 	.word	0x00000000
        /*0030*/ 	.short	0x0000
        /*0032*/ 	.short	0x0000
        /*0034*/ 	.byte	0x00, 0xf5, 0x21, 0x00


	//----- nvinfo : EIATTR_SPARSE_MMA_MASK
	.align		4
.L_121:
        /*0038*/ 	.byte	0x03, 0x50
        /*003a*/ 	.short	0x0000


	//----- nvinfo : EIATTR_MAXREG_COUNT
	.align		4
        /*003c*/ 	.byte	0x03, 0x1b
        /*003e*/ 	.short	0x00ff


	//----- nvinfo : EIATTR_MERCURY_ISA_VERSION
	.align		4
        /*0040*/ 	.byte	0x03, 0x5f
        /*0042*/ 	.short	0x0101


	//----- nvinfo : EIATTR_VRC_CTA_INIT_COUNT
	.align		4
        /*0044*/ 	.byte	0x02, 0x4a
	.zero		1
	.zero		1


	//----- nvinfo : EIATTR_EXIT_INSTR_OFFSETS
	.align		4
        /*0048*/ 	.byte	0x04, 0x1c
        /*004a*/ 	.short	(.L_123 - .L_122)


	//   ....[0]....
.L_122:
        /*004c*/ 	.word	0x00000070


	//   ....[1]....
        /*0050*/ 	.word	0x00000110


	//----- nvinfo : EIATTR_CBANK_PARAM_SIZE
	.align		4
.L_123:
        /*0054*/ 	.byte	0x03, 0x19
        /*0056*/ 	.short	0x0014


	//----- nvinfo : EIATTR_PARAM_CBANK
	.align		4
        /*0058*/ 	.byte	0x04, 0x0a
        /*005a*/ 	.short	(.L_125 - .L_124)
	.align		4
.L_124:
        /*005c*/ 	.word	index@(.nv.constant0._Z18add_inplace_kernelPfPKfi)
        /*0060*/ 	.short	0x0380
        /*0062*/ 	.short	0x0014


	//----- nvinfo : EIATTR_SW_WAR
	.align		4
.L_125:
        /*0064*/ 	.byte	0x04, 0x36
        /*0066*/ 	.short	(.L_127 - .L_126)
.L_126:
        /*0068*/ 	.word	0x00000008
.L_127:


//--------------------- .nv.info._Z14linear_forwardPfS_S_S_iii --------------------------
	.section	.nv.info._Z14linear_forwardPfS_S_S_iii,"",@"SHT_CUDA_INFO"
	.sectionflags	@""
	.align	4


	//----- nvinfo : EIATTR_CUDA_API_VERSION
	.align		4
        /*0000*/ 	.byte	0x04, 0x37
        /*0002*/ 	.short	(.L_129 - .L_128)
.L_128:
        /*0004*/ 	.word	0x00000082


	//----- nvinfo : EIATTR_KPARAM_INFO
	.align		4
.L_129:
        /*0008*/ 	.byte	0x04, 0x17
        /*000a*/ 	.short	(.L_131 - .L_130)
.L_130:
        /*000c*/ 	.word	0x00000000
        /*0010*/ 	.short	0x0006
        /*0012*/ 	.short	0x0028
        /*0014*/ 	.byte	0x00, 0xf0, 0x11, 0x00


	//----- nvinfo : EIATTR_KPARAM_INFO
	.align		4
.L_131:
        /*0018*/ 	.byte	0x04, 0x17
        /*001a*/ 	.short	(.L_133 - .L_132)
.L_132:
        /*001c*/ 	.word	0x00000000
        /*0020*/ 	.short	0x0005
        /*0022*/ 	.short	0x0024
        /*0024*/ 	.byte	0x00, 0xf0, 0x11, 0x00


	//----- nvinfo : EIATTR_KPARAM_INFO
	.align		4
.L_133:
        /*0028*/ 	.byte	0x04, 0x17
        /*002a*/ 	.short	(.L_135 - .L_134)
.L_134:
        /*002c*/ 	.word	0x00000000
        /*0030*/ 	.short	0x0004
        /*0032*/ 	.short	0x0020
        /*0034*/ 	.byte	0x00, 0xf0, 0x11, 0x00


	//----- nvinfo : EIATTR_KPARAM_INFO
	.align		4
.L_135:
        /*0038*/ 	.byte	0x04, 0x17
        /*003a*/ 	.short	(.L_137 - .L_136)
.L_136:
        /*003c*/ 	.word	0x00000000
        /*0040*/ 	.short	0x0003
        /*0042*/ 	.short	0x0018
        /*0044*/ 	.byte	0x00, 0xf5, 0x21, 0x00


	//----- nvinfo : EIATTR_KPARAM_INFO
	.align		4
.L_137:
        /*0048*/ 	.byte	0x04, 0x17
        /*004a*/ 	.short	(.L_139 - .L_138)
.L_138:
        /*004c*/ 	.word	0x00000000
        /*0050*/ 	.short	0x0002
        /*0052*/ 	.short	0x0010
        /*0054*/ 	.byte	0x00, 0xf5, 0x21, 0x00


	//----- nvinfo : EIATTR_KPARAM_INFO
	.align		4
.L_139:
        /*0058*/ 	.byte	0x04, 0x17
        /*005a*/ 	.short	(.L_141 - .L_140)
.L_140:
        /*005c*/ 	.word	0x00000000
        /*0060*/ 	.short	0x0001
        /*0062*/ 	.short	0x0008
        /*0064*/ 	.byte	0x00, 0xf5, 0x21, 0x00


	//----- nvinfo : EIATTR_KPARAM_INFO
	.align		4
.L_141:
        /*0068*/ 	.byte	0x04, 0x17
        /*006a*/ 	.short	(.L_143 - .L_142)
.L_142:
        /*006c*/ 	.word	0x00000000
        /*0070*/ 	.short	0x0000
        /*0072*/ 	.short	0x0000
        /*0074*/ 	.byte	0x00, 0xf5, 0x21, 0x00


	//----- nvinfo : EIATTR_SPARSE_MMA_MASK
	.align		4
.L_143:
        /*0078*/ 	.byte	0x03, 0x50
        /*007a*/ 	.short	0x0000


	//----- nvinfo : EIATTR_WMMA_USED
	.align		4
        /*007c*/ 	.byte	0x01, 0x2b
	.zero		2


	//----- nvinfo : EIATTR_MAXREG_COUNT
	.align		4
        /*0080*/ 	.byte	0x03, 0x1b
        /*0082*/ 	.short	0x00ff


	//----- nvinfo : EIATTR_NUM_BARRIERS
	.align		4
        /*0084*/ 	.byte	0x02, 0x4c
        /*0086*/ 	.byte	0x01
	.zero		1


	//----- nvinfo : EIATTR_MERCURY_ISA_VERSION
	.align		4
        /*0088*/ 	.byte	0x03, 0x5f
        /*008a*/ 	.short	0x0101


	//----- nvinfo : EIATTR_VRC_CTA_INIT_COUNT
	.align		4
        /*008c*/ 	.byte	0x02, 0x4a
	.zero		1
	.zero		1


	//----- nvinfo : EIATTR_EXIT_INSTR_OFFSETS
	.align		4
        /*0090*/ 	.byte	0x04, 0x1c
        /*0092*/ 	.short	(.L_145 - .L_144)


	//   ....[0]....
.L_144:
        /*0094*/ 	.word	0x00002120


	//   ....[1]....
        /*0098*/ 	.word	0x00002f70


	//   ....[2]....
        /*009c*/ 	.word	0x00003c00


	//   ....[3]....
        /*00a0*/ 	.word	0x00004910


	//   ....[4]....
        /*00a4*/ 	.word	0x00005640


	//   ....[5]....
        /*00a8*/ 	.word	0x00006380


	//   ....[6]....
        /*00ac*/ 	.word	0x000070d0


	//   ....[7]....
        /*00b0*/ 	.word	0x00007e30


	//   ....[8]....
        /*00b4*/ 	.word	0x00008ba0


	//   ....[9]....
        /*00b8*/ 	.word	0x00009920


	//   ....[10]....
        /*00bc*/ 	.word	0x0000a6b0


	//   ....[11]....
        /*00c0*/ 	.word	0x0000b450


	//   ....[12]....
        /*00c4*/ 	.word	0x0000c200


	//   ....[13]....
        /*00c8*/ 	.word	0x0000cfc0


	//   ....[14]....
        /*00cc*/ 	.word	0x0000dd90


	//   ....[15]....
        /*00d0*/ 	.word	0x0000eb70


	//   ....[16]....
        /*00d4*/ 	.word	0x0000f960


	//   ....[17]....
        /*00d8*/ 	.word	0x00010760


	//   ....[18]....
        /*00dc*/ 	.word	0x00011570


	//   ....[19]....
        /*00e0*/ 	.word	0x00012390


	//   ....[20]....
        /*00e4*/ 	.word	0x000131c0


	//   ....[21]....
        /*00e8*/ 	.word	0x00014000


	//   ....[22]....
        /*00ec*/ 	.word	0x00014cf0


	//   ....[23]....
        /*00f0*/ 	.word	0x000159e0


	//   ....[24]....
        /*00f4*/ 	.word	0x000166d0


	//   ....[25]....
        /*00f8*/ 	.word	0x000173c0


	//   ....[26]....
        /*00fc*/ 	.word	0x000180b0


	//   ....[27]....
        /*0100*/ 	.word	0x00018da0


	//   ....[28]....
        /*0104*/ 	.word	0x00019a90


	//   ....[29]....
        /*0108*/ 	.word	0x0001a780


	//   ....[30]....
        /*010c*/ 	.word	0x0001b470


	//   ....[31]....
        /*0110*/ 	.word	0x0001c160


	//   ....[32]....
        /*0114*/ 	.word	0x0001ce50


	//   ....[33]....
        /*0118*/ 	.word	0x0001db40


	//   ....[34]....
        /*011c*/ 	.word	0x0001e830


	//   ....[35]....
        /*0120*/ 	.word	0x0001f520


	//   ....[36]....
        /*0124*/ 	.word	0x00020210


	//   ....[37]....
        /*0128*/ 	.word	0x00020f00


	//   ....[38]....
        /*012c*/ 	.word	0x00021bf0


	//   ....[39]....
        /*0130*/ 	.word	0x000228e0


	//   ....[40]....
        /*0134*/ 	.word	0x000235d0


	//   ....[41]....
        /*0138*/ 	.word	0x000242c0


	//   ....[42]....
        /*013c*/ 	.word	0x00024fb0


	//   ....[43]....
        /*0140*/ 	.word	0x00025ca0


	//   ....[44]....
        /*0144*/ 	.word	0x00026990


	//   ....[45]....
        /*0148*/ 	.word	0x00027680


	//   ....[46]....
        /*014c*/ 	.word	0x00028370


	//   ....[47]....
        /*0150*/ 	.word	0x00029060


	//   ....[48]....
        /*0154*/ 	.word	0x00029d50


	//   ....[49]....
        /*0158*/ 	.word	0x0002aa40


	//   ....[50]....
        /*015c*/ 	.word	0x0002b730


	//   ....[51]....
        /*0160*/ 	.word	0x0002c420


	//   ....[52]....
        /*0164*/ 	.word	0x0002d110


	//   ....[53]....
        /*0168*/ 	.word	0x0002de00


	//   ....[54]....
        /*016c*/ 	.word	0x0002eaf0


	//   ....[55]....
        /*0170*/ 	.word	0x0002f7e0


	//   ....[56]....
        /*0174*/ 	.word	0x000304d0


	//   ....[57]....
        /*0178*/ 	.word	0x000311c0


	//   ....[58]....
        /*017c*/ 	.word	0x00031eb0


	//   ....[59]....
        /*0180*/ 	.word	0x00032ba0


	//   ....[60]....
        /*0184*/ 	.word	0x00033890


	//   ....[61]....
        /*0188*/ 	.word	0x00034580


	//   ....[62]....
        /*018c*/ 	.word	0x00035270


	//   ....[63]....
        /*0190*/ 	.word	0x00035f70


	//   ....[64]....
        /*0194*/ 	.word	0x00036570


	//   ....[65]....
        /*0198*/ 	.word	0x00036ba0


	//----- nvinfo : EIATTR_CRS_STACK_SIZE
	.align		4
.L_145:
        /*019c*/ 	.byte	0x04, 0x1e
        /*019e*/ 	.short	(.L_147 - .L_146)
.L_146:
        /*01a0*/ 	.word	0x00000000


	//----- nvinfo : EIATTR_CBANK_PARAM_SIZE
	.align		4
.L_147:
        /*01a4*/ 	.byte	0x03, 0x19
        /*01a6*/ 	.short	0x002c


	//----- nvinfo : EIATTR_PARAM_CBANK
	.align		4
        /*01a8*/ 	.byte	0x04, 0x0a
        /*01aa*/ 	.short	(.L_149 - .L_148)
	.align		4
.L_148:
        /*01ac*/ 	.word	index@(.nv.constant0._Z14linear_forwardPfS_S_S_iii)
        /*01b0*/ 	.short	0x0380
        /*01b2*/ 	.short	0x002c


	//----- nvinfo : EIATTR_SW_WAR
	.align		4
.L_149:
        /*01b4*/ 	.byte	0x04, 0x36
        /*01b6*/ 	.short	(.L_151 - .L_150)
.L_150:
        /*01b8*/ 	.word	0x00000008
.L_151:


//--------------------- .nv.info._Z14linear_fuse_ifPfS_S_S_S_iii --------------------------
	.section	.nv.info._Z14linear_fuse_ifPfS_S_S_S_iii,"",@"SHT_CUDA_INFO"
	.sectionflags	@""
	.align	4


	//----- nvinfo : EIATTR_CUDA_API_VERSION
	.align		4
        /*0000*/ 	.byte	0x04, 0x37
        /*0002*/ 	.short	(.L_153 - .L_152)
.L_152:
        /*0004*/ 	.word	0x00000082


	//----- nvinfo : EIATTR_KPARAM_INFO
	.align		4
.L_153:
        /*0008*/ 	.byte	0x04, 0x17
        /*000a*/ 	.short	(.L_155 - .L_154)
.L_154:
        /*000c*/ 	.word	0x00000000
        /*0010*/ 	.short	0x0007
        /*0012*/ 	.short	0x0030
        /*0014*/ 	.byte	0x00, 0xf0, 0x11, 0x00


	//----- nvinfo : EIATTR_KPARAM_INFO
	.align		4
.L_155:
        /*0018*/ 	.byte	0x04, 0x17
        /*001a*/ 	.short	(.L_157 - .L_156)
.L_156:
        /*001c*/ 	.word	0x00000000
        /*0020*/ 	.short	0x0006
        /*0022*/ 	.short	0x002c
        /*0024*/ 	.byte	0x00, 0xf0, 0x11, 0x00


	//----- nvinfo : EIATTR_KPARAM_INFO
	.align		4
.L_157:
        /*0028*/ 	.byte	0x04, 0x17
        /*002a*/ 	.short	(.L_159 - .L_158)
.L_158:
        /*002c*/ 	.word	0x00000000
        /*0030*/ 	.short	0x0005
        /*0032*/ 	.short	0x0028
        /*0034*/ 	.byte	0x00, 0xf0, 0x11, 0x00


	//----- nvinfo : EIATTR_KPARAM_INFO
	.align		4
.L_159:
        /*0038*/ 	.byte	0x04, 0x17
        /*003a*/ 	.short	(.L_161 - .L_160)
.L_160:
        /*003c*/ 	.word	0x00000000
        /*0040*/ 	.short	0x0004
        /*0042*/ 	.short	0x0020
        /*0044*/ 	.byte	0x00, 0xf5, 0x21, 0x00


	//----- nvinfo : EIATTR_KPARAM_INFO
	.align		4
.L_161:
        /*0048*/ 	.byte	0x04, 0x17
        /*004a*/ 	.short	(.L_163 - .L_162)
.L_162:
        /*004c*/ 	.word	0x00000000
        /*0050*/ 	.short	0x0003
        /*0052*/ 	.short	0x0018
        /*0054*/ 	.byte	0x00, 0xf5, 0x21, 0x00


	//----- nvinfo : EIATTR_KPARAM_INFO
	.align		4
.L_163:
        /*0058*/ 	.byte	0x04, 0x17
        /*005a*/ 	.short	(.L_165 - .L_164)
.L_164:
        /*005c*/ 	.word	0x00000000
        /*0060*/ 	.short	0x0002
        /*0062*/ 	.short	0x0010
        /*0064*/ 	.byte	0x00, 0xf5, 0x21, 0x00


	//----- nvinfo : EIATTR_KPARAM_INFO
	.align		4
.L_165:
        /*0068*/ 	.byte	0x04, 0x17
        /*006a*/ 	.short	(.L_167 - .L_166)
.L_166:
        /*006c*/ 	.word	0x00000000
        /*0070*/ 	.short	0x0001
        /*0072*/ 	.short	0x0008
        /*0074*/ 	.byte	0x00, 0xf5, 0x21, 0x00


	//----- nvinfo : EIATTR_KPARAM_INFO
	.align		4
.L_167:
        /*0078*/ 	.byte	0x04, 0x17
        /*007a*/ 	.short	(.L_169 - .L_168)
.L_168:
        /*007c*/ 	.word	0x00000000
        /*0080*/ 	.short	0x0000
        /*0082*/ 	.short	0x0000
        /*0084*/ 	.byte	0x00, 0xf5, 0x21, 0x00


	//----- nvinfo : EIATTR_SPARSE_MMA_MASK
	.align		4
.L_169:
        /*0088*/ 	.byte	0x03, 0x50
        /*008a*/ 	.short	0x0000


	//----- nvinfo : EIATTR_WMMA_USED
	.align		4
        /*008c*/ 	.byte	0x01, 0x2b
	.zero		2


	//----- nvinfo : EIATTR_MAXREG_COUNT
	.align		4
        /*0090*/ 	.byte	0x03, 0x1b
        /*0092*/ 	.short	0x00ff


	//----- nvinfo : EIATTR_NUM_BARRIERS
	.align		4
        /*0094*/ 	.byte	0x02, 0x4c
        /*0096*/ 	.byte	0x01
	.zero		1


	//----- nvinfo : EIATTR_MERCURY_ISA_VERSION
	.align		4
        /*0098*/ 	.byte	0x03, 0x5f
        /*009a*/ 	.short	0x0101


	//----- nvinfo : EIATTR_VRC_CTA_INIT_COUNT
	.align		4
        /*009c*/ 	.byte	0x02, 0x4a
	.zero		1
	.zero		1


	//----- nvinfo : EIATTR_EXIT_INSTR_OFFSETS
	.align		4
        /*00a0*/ 	.byte	0x04, 0x1c
        /*00a2*/ 	.short	(.L_171 - .L_170)


	//   ....[0]....
.L_170:
        /*00a4*/ 	.word	0x00002120


	//   ....[1]....
        /*00a8*/ 	.word	0x000031c0


	//   ....[2]....
        /*00ac*/ 	.word	0x000040a0


	//   ....[3]....
        /*00b0*/ 	.word	0x00005050


	//   ....[4]....
        /*00b4*/ 	.word	0x00005ff0


	//   ....[5]....
        /*00b8*/ 	.word	0x00006fa0


	//   ....[6]....
        /*00bc*/ 	.word	0x00007f60


	//   ....[7]....
        /*00c0*/ 	.word	0x00008f30


	//   ....[8]....
        /*00c4*/ 	.word	0x00009f10


	//   ....[9]....
        /*00c8*/ 	.word	0x0000af00


	//   ....[10]....
        /*00cc*/ 	.word	0x0000bf00


	//   ....[11]....
        /*00d0*/ 	.word	0x0000cf10


	//   ....[12]....
        /*00d4*/ 	.word	0x0000df30


	//   ....[13]....
        /*00d8*/ 	.word	0x0000ef60


	//   ....[14]....
        /*00dc*/ 	.word	0x0000ffa0


	//   ....[15]....
        /*00e0*/ 	.word	0x00010ff0


	//   ....[16]....
        /*00e4*/ 	.word	0x00012050


	//   ....[17]....
        /*00e8*/ 	.word	0x000130c0


	//   ....[18]....
        /*00ec*/ 	.word	0x00014140


	//   ....[19]....
        /*00f0*/ 	.word	0x000151d0


	//   ....[20]....
        /*00f4*/ 	.word	0x00016270


	//   ....[21]....
        /*00f8*/ 	.word	0x00017320


	//   ....[22]....
        /*00fc*/ 	.word	0x000182a0


	//   ....[23]....
        /*0100*/ 	.word	0x00019220


	//   ....[24]....
        /*0104*/ 	.word	0x0001a1a0


	//   ....[25]....
        /*0108*/ 	.word	0x0001b120


	//   ....[26]....
        /*010c*/ 	.word	0x0001c0a0


	//   ....[27]....
        /*0110*/ 	.word	0x0001d020


	//   ....[28]....
        /*0114*/ 	.word	0x0001dfa0


	//   ....[29]....
        /*0118*/ 	.word	0x0001ef20


	//   ....[30]....
        /*011c*/ 	.word	0x0001fea0


	//   ....[31]....
        /*0120*/ 	.word	0x00020e20


	//   ....[32]....
        /*0124*/ 	.word	0x00021da0


	//   ....[33]....
        /*0128*/ 	.word	0x00022d20


	//   ....[34]....
        /*012c*/ 	.word	0x00023ca0


	//   ....[35]....
        /*0130*/ 	.word	0x00024c20


	//   ....[36]....
        /*0134*/ 	.word	0x00025ba0


	//   ....[37]....
        /*0138*/ 	.word	0x00026b20


	//   ....[38]....
        /*013c*/ 	.word	0x00027aa0


	//   ....[39]....
        /*0140*/ 	.word	0x00028a20


	//   ....[40]....
        /*0144*/ 	.word	0x000299a0


	//   ....[41]....
        /*0148*/ 	.word	0x0002a920


	//   ....[42]....
        /*014c*/ 	.word	0x0002b8a0


	//   ....[43]....
        /*0150*/ 	.word	0x0002c820


	//   ....[44]....
        /*0154*/ 	.word	0x0002d7a0


	//   ....[45]....
        /*0158*/ 	.word	0x0002e720


	//   ....[46]....
        /*015c*/ 	.word	0x0002f6a0


	//   ....[47]....
        /*0160*/ 	.word	0x00030620


	//   ....[48]....
        /*0164*/ 	.word	0x000315a0


	//   ....[49]....
        /*0168*/ 	.word	0x00032520


	//   ....[50]....
        /*016c*/ 	.word	0x000334a0


	//   ....[51]....
        /*0170*/ 	.word	0x00034420


	//   ....[52]....
        /*0174*/ 	.word	0x000353a0


	//   ....[53]....
        /*0178*/ 	.word	0x00036320


	//   ....[54]....
        /*017c*/ 	.word	0x000372a0


	//   ....[55]....
        /*0180*/ 	.word	0x00038220


	//   ....[56]....
        /*0184*/ 	.word	0x000391a0


	//   ....[57]....
        /*0188*/ 	.word	0x0003a120


	//   ....[58]....
        /*018c*/ 	.word	0x0003b0a0


	//   ....[59]....
        /*0190*/ 	.word	0x0003c020


	//   ....[60]....
        /*0194*/ 	.word	0x0003cfa0


	//   ....[61]....
        /*0198*/ 	.word	0x0003df20


	//   ....[62]....
        /*019c*/ 	.word	0x0003eea0


	//   ....[63]....
        /*01a0*/ 	.word	0x0003fe30


	//   ....[64]....
        /*01a4*/ 	.word	0x00040500


	//   ....[65]....
        /*01a8*/ 	.word	0x00040c40


	//----- nvinfo : EIATTR_CRS_STACK_SIZE
	.align		4
.L_171:
        /*01ac*/ 	.byte	0x04, 0x1e
        /*01ae*/ 	.short	(.L_173 - .L_172)
.L_172:
        /*01b0*/ 	.word	0x00000000


	//----- nvinfo : EIATTR_CBANK_PARAM_SIZE
	.align		4
.L_173:
        /*01b4*/ 	.byte	0x03, 0x19
        /*01b6*/ 	.short	0x0034


	//----- nvinfo : EIATTR_PARAM_CBANK
	.align		4
        /*01b8*/ 	.byte	0x04, 0x0a
        /*01ba*/ 	.short	(.L_175 - .L_174)
	.align		4
.L_174:
        /*01bc*/ 	.word	index@(.nv.constant0._Z14linear_fuse_ifPfS_S_S_S_iii)
        /*01c0*/ 	.short	0x0380
        /*01c2*/ 	.short	0x0034


	//----- nvinfo : EIATTR_SW_WAR
	.align		4
.L_175:
        /*01c4*/ 	.byte	0x04, 0x36
        /*01c6*/ 	.short	(.L_177 - .L_176)
.L_176:
        /*01c8*/ 	.word	0x00000008
.L_177:


//--------------------- .nv.info._Z25maxpool2x2_s2_nchw_kernelPKfPfiiii --------------------------
	.section	.nv.info._Z25maxpool2x2_s2_nchw_kernelPKfPfiiii,"",@"SHT_CUDA_INFO"
	.sectionflags	@""
	.align	4


	//----- nvinfo : EIATTR_CUDA_API_VERSION
	.align		4
        /*0000*/ 	.byte	0x04, 0x37
        /*0002*/ 	.short	(.L_179 - .L_178)
.L_178:
        /*0004*/ 	.word	0x00000082


	//----- nvinfo : EIATTR_KPARAM_INFO
	.align		4
.L_179:
        /*0008*/ 	.byte	0x04, 0x17
        /*000a*/ 	.short	(.L_181 - .L_180)
.L_180:
        /*000c*/ 	.word	0x00000000
        /*0010*/ 	.short	0x0005
        /*0012*/ 	.short	0x001c
        /*0014*/ 	.byte	0x00, 0xf0, 0x11, 0x00


	//----- nvinfo : EIATTR_KPARAM_INFO
	.align		4
.L_181:
        /*0018*/ 	.byte	0x04, 0x17
        /*001a*/ 	.short	(.L_183 - .L_182)
.L_182:
        /*001c*/ 	.word	0x00000000
        /*0020*/ 	.short	0x0004
        /*0022*/ 	.short	0x0018
        /*0024*/ 	.byte	0x00, 0xf0, 0x11, 0x00


	//----- nvinfo : EIATTR_KPARAM_INFO
	.align		4
.L_183:
        /*0028*/ 	.byte	0x04, 0x17
        /*002a*/ 	.short	(.L_185 - .L_184)
.L_184:
        /*002c*/ 	.word	0x00000000
        /*0030*/ 	.short	0x0003
        /*0032*/ 	.short	0x0014
        /*0034*/ 	.byte	0x00, 0xf0, 0x11, 0x00


	//----- nvinfo : EIATTR_KPARAM_INFO
	.align		4
.L_185:
        /*0038*/ 	.byte	0x04, 0x17
        /*003a*/ 	.short	(.L_187 - .L_186)
.L_186:
        /*003c*/ 	.word	0x00000000
        /*0040*/ 	.short	0x0002
        /*0042*/ 	.short	0x0010
        /*0044*/ 	.byte	0x00, 0xf0, 0x11, 0x00


	//----- nvinfo : EIATTR_KPARAM_INFO
	.align		4
.L_187:
        /*0048*/ 	.byte	0x04, 0x17
        /*004a*/ 	.short	(.L_189 - .L_188)
.L_188:
        /*004c*/ 	.word	0x00000000
        /*0050*/ 	.short	0x0001
        /*0052*/ 	.short	0x0008
        /*0054*/ 	.byte	0x00, 0xf5, 0x21, 0x00


	//----- nvinfo : EIATTR_KPARAM_INFO
	.align		4
.L_189:
        /*0058*/ 	.byte	0x04, 0x17
        /*005a*/ 	.short	(.L_191 - .L_190)
.L_190:
        /*005c*/ 	.word	0x00000000
        /*0060*/ 	.short	0x0000
        /*0062*/ 	.short	0x0000
        /*0064*/ 	.byte	0x00, 0xf5, 0x21, 0x00


	//----- nvinfo : EIATTR_SPARSE_MMA_MASK
	.align		4
.L_191:
        /*0068*/ 	.byte	0x03, 0x50
        /*006a*/ 	.short	0x0000


	//----- nvinfo : EIATTR_MAXREG_COUNT
	.align		4
        /*006c*/ 	.byte	0x03, 0x1b
        /*006e*/ 	.short	0x00ff


	//----- nvinfo : EIATTR_MERCURY_ISA_VERSION
	.align		4
        /*0070*/ 	.byte	0x03, 0x5f
        /*0072*/ 	.short	0x0101


	//----- nvinfo : EIATTR_VRC_CTA_INIT_COUNT
	.align		4
        /*0074*/ 	.byte	0x02, 0x4a
	.zero		1
	.zero		1


	//----- nvinfo : EIATTR_EXIT_INSTR_OFFSETS
	.align		4
        /*0078*/ 	.byte	0x04, 0x1c
        /*007a*/ 	.short	(.L_193 - .L_192)


	//   ....[0]....
.L_192:
        /*007c*/ 	.word	0x000002d0


	//   ....[1]....
        /*0080*/ 	.word	0x00000520


	//----- nvinfo : EIATTR_CRS_STACK_SIZE
	.align		4
.L_193:
        /*0084*/ 	.byte	0x04, 0x1e
        /*0086*/ 	.short	(.L_195 - .L_194)
.L_194:
        /*0088*/ 	.word	0x00000000


	//----- nvinfo : EIATTR_CBANK_PARAM_SIZE
	.align		4
.L_195:
        /*008c*/ 	.byte	0x03, 0x19
        /*008e*/ 	.short	0x0020


	//----- nvinfo : EIATTR_PARAM_CBANK
	.align		4
        /*0090*/ 	.byte	0x04, 0x0a
        /*0092*/ 	.short	(.L_197 - .L_196)
	.align		4
.L_196:
        /*0094*/ 	.word	index@(.nv.constant0._Z25maxpool2x2_s2_nchw_kernelPKfPfiiii)
        /*0098*/ 	.short	0x0380
        /*009a*/ 	.short	0x0020


	//----- nvinfo : EIATTR_SW_WAR
	.align		4
.L_197:
        /*009c*/ 	.byte	0x04, 0x36
        /*009e*/ 	.short	(.L_199 - .L_198)
.L_198:
        /*00a0*/ 	.word	0x00000008
.L_199:


//--------------------- .nv.info._Z28ifnode_integrate_fire_kernelPKfPfS1_fi --------------------------
	.section	.nv.info._Z28ifnode_integrate_fire_kernelPKfPfS1_fi,"",@"SHT_CUDA_INFO"
	.sectionflags	@""
	.align	4


	//----- nvinfo : EIATTR_CUDA_API_VERSION
	.align		4
        /*0000*/ 	.byte	0x04, 0x37
        /*0002*/ 	.short	(.L_201 - .L_200)
.L_200:
        /*0004*/ 	.word	0x00000082


	//----- nvinfo : EIATTR_KPARAM_INFO
	.align		4
.L_201:
        /*0008*/ 	.byte	0x04, 0x17
        /*000a*/ 	.short	(.L_203 - .L_202)
.L_202:
        /*000c*/ 	.word	0x00000000
        /*0010*/ 	.short	0x0004
        /*0012*/ 	.short	0x001c
        /*0014*/ 	.byte	0x00, 0xf0, 0x11, 0x00


	//----- nvinfo : EIATTR_KPARAM_INFO
	.align		4
.L_203:
        /*0018*/ 	.byte	0x04, 0x17
        /*001a*/ 	.short	(.L_205 - .L_204)
.L_204:
        /*001c*/ 	.word	0x00000000
        /*0020*/ 	.short	0x0003
        /*0022*/ 	.short	0x0018
        /*0024*/ 	.byte	0x00, 0xf0, 0x11, 0x00


	//----- nvinfo : EIATTR_KPARAM_INFO
	.align		4
.L_205:
        /*0028*/ 	.byte	0x04, 0x17
        /*002a*/ 	.short	(.L_207 - .L_206)
.L_206:
        /*002c*/ 	.word	0x00000000
        /*0030*/ 	.short	0x0002
        /*0032*/ 	.short	0x0010
        /*0034*/ 	.byte	0x00, 0xf5, 0x21, 0x00


	//----- nvinfo : EIATTR_KPARAM_INFO
	.align		4
.L_207:
        /*0038*/ 	.byte	0x04, 0x17
        /*003a*/ 	.short	(.L_209 - .L_208)
.L_208:
        /*003c*/ 	.word	0x00000000
        /*0040*/ 	.short	0x0001
        /*0042*/ 	.short	0x0008
        /*0044*/ 	.byte	0x00, 0xf5, 0x21, 0x00


	//----- nvinfo : EIATTR_KPARAM_INFO
	.align		4
.L_209:
        /*0048*/ 	.byte	0x04, 0x17
        /*004a*/ 	.short	(.L_211 - .L_210)
.L_210:
        /*004c*/ 	.word	0x00000000
        /*0050*/ 	.short	0x0000
        /*0052*/ 	.short	0x0000
        /*0054*/ 	.byte	0x00, 0xf5, 0x21, 0x00


	//----- nvinfo : EIATTR_SPARSE_MMA_MASK
	.align		4
.L_211:
        /*0058*/ 	.byte	0x03, 0x50
        /*005a*/ 	.short	0x0000


	//----- nvinfo : EIATTR_MAXREG_COUNT
	.align		4
        /*005c*/ 	.byte	0x03, 0x1b
        /*005e*/ 	.short	0x00ff


	//----- nvinfo : EIATTR_MERCURY_ISA_VERSION
	.align		4
        /*0060*/ 	.byte	0x03, 0x5f
        /*0062*/ 	.short	0x0101


	//----- nvinfo : EIATTR_VRC_CTA_INIT_COUNT
	.align		4
        /*0064*/ 	.byte	0x02, 0x4a
	.zero		1
	.zero		1


	//----- nvinfo : EIATTR_EXIT_INSTR_OFFSETS
	.align		4
        /*0068*/ 	.byte	0x04, 0x1c
        /*006a*/ 	.short	(.L_213 - .L_212)


	//   ....[0]....
.L_212:
        /*006c*/ 	.word	0x00000070


	//   ....[1]....
        /*0070*/ 	.word	0x00000180


	//----- nvinfo : EIATTR_CBANK_PARAM_SIZE
	.align		4
.L_213:
        /*0074*/ 	.byte	0x03, 0x19
        /*0076*/ 	.short	0x0020


	//----- nvinfo : EIATTR_PARAM_CBANK
	.align		4
        /*0078*/ 	.byte	0x04, 0x0a
        /*007a*/ 	.short	(.L_215 - .L_214)
	.align		4
.L_214:
        /*007c*/ 	.word	index@(.nv.constant0._Z28ifnode_integrate_fire_kernelPKfPfS1_fi)
        /*0080*/ 	.short	0x0380
        /*0082*/ 	.short	0x0020


	//----- nvinfo : EIATTR_SW_WAR
	.align		4
.L_215:
        /*0084*/ 	.byte	0x04, 0x36
        /*0086*/ 	.short	(.L_217 - .L_216)
.L_216:
        /*0088*/ 	.word	0x00000008
.L_217:


//--------------------- .nv.info._Z19conv2d_c1_k5_kernelPKfS0_S0_Pfii --------------------------
	.section	.nv.info._Z19conv2d_c1_k5_kernelPKfS0_S0_Pfii,"",@"SHT_CUDA_INFO"
	.sectionflags	@""
	.align	4


	//----- nvinfo : EIATTR_CUDA_API_VERSION
	.align		4
        /*0000*/ 	.byte	0x04, 0x37
        /*0002*/ 	.short	(.L_219 - .L_218)
.L_218:
        /*0004*/ 	.word	0x00000082


	//----- nvinfo : EIATTR_KPARAM_INFO
	.align		4
.L_219:
        /*0008*/ 	.byte	0x04, 0x17
        /*000a*/ 	.short	(.L_221 - .L_220)
.L_220:
        /*000c*/ 	.word	0x00000000
        /*0010*/ 	.short	0x0005
        /*0012*/ 	.short	0x0024
        /*0014*/ 	.byte	0x00, 0xf0, 0x11, 0x00


	//----- nvinfo : EIATTR_KPARAM_INFO
	.align		4
.L_221:
        /*0018*/ 	.byte	0x04, 0x17
        /*001a*/ 	.short	(.L_223 - .L_222)
.L_222:
        /*001c*/ 	.word	0x00000000
        /*0020*/ 	.short	0x0004
        /*0022*/ 	.short	0x0020
        /*0024*/ 	.byte	0x00, 0xf0, 0x11, 0x00


	//----- nvinfo : EIATTR_KPARAM_INFO
	.align		4
.L_223:
        /*0028*/ 	.byte	0x04, 0x17
        /*002a*/ 	.short	(.L_225 - .L_224)
.L_224:
        /*002c*/ 	.word	0x00000000
        /*0030*/ 	.short	0x0003
        /*0032*/ 	.short	0x0018
        /*0034*/ 	.byte	0x00, 0xf5, 0x21, 0x00


	//----- nvinfo : EIATTR_KPARAM_INFO
	.align		4
.L_225:
        /*0038*/ 	.byte	0x04, 0x17
        /*003a*/ 	.short	(.L_227 - .L_226)
.L_226:
        /*003c*/ 	.word	0x00000000
        /*0040*/ 	.short	0x0002
        /*0042*/ 	.short	0x0010
        /*0044*/ 	.byte	0x00, 0xf5, 0x21, 0x00


	//----- nvinfo : EIATTR_KPARAM_INFO
	.align		4
.L_227:
        /*0048*/ 	.byte	0x04, 0x17
        /*004a*/ 	.short	(.L_229 - .L_228)
.L_228:
        /*004c*/ 	.word	0x00000000
        /*0050*/ 	.short	0x0001
        /*0052*/ 	.short	0x0008
        /*0054*/ 	.byte	0x00, 0xf5, 0x21, 0x00


	//----- nvinfo : EIATTR_KPARAM_INFO
	.align		4
.L_229:
        /*0058*/ 	.byte	0x04, 0x17
        /*005a*/ 	.short	(.L_231 - .L_230)
.L_230:
        /*005c*/ 	.word	0x00000000
        /*0060*/ 	.short	0x0000
        /*0062*/ 	.short	0x0000
        /*0064*/ 	.byte	0x00, 0xf5, 0x21, 0x00


	//----- nvinfo : EIATTR_SPARSE_MMA_MASK
	.align		4
.L_231:
        /*0068*/ 	.byte	0x03, 0x50
        /*006a*/ 	.short	0x0000


	//----- nvinfo : EIATTR_MAXREG_COUNT
	.align		4
        /*006c*/ 	.byte	0x03, 0x1b
        /*006e*/ 	.short	0x00ff


	//----- nvinfo : EIATTR_NUM_BARRIERS
	.align		4
        /*0070*/ 	.byte	0x02, 0x4c
        /*0072*/ 	.byte	0x01
	.zero		1


	//----- nvinfo : EIATTR_MERCURY_ISA_VERSION
	.align		4
        /*0074*/ 	.byte	0x03, 0x5f
        /*0076*/ 	.short	0x0101


	//----- nvinfo : EIATTR_VRC_CTA_INIT_COUNT
	.align		4
        /*0078*/ 	.byte	0x02, 0x4a
	.zero		1
	.zero		1


	//----- nvinfo : EIATTR_EXIT_INSTR_OFFSETS
	.align		4
        /*007c*/ 	.byte	0x04, 0x1c
        /*007e*/ 	.short	(.L_233 - .L_232)


	//   ....[0]....
.L_232:
        /*0080*/ 	.word	0x000001d0


	//   ....[1]....
        /*0084*/ 	.word	0x00000530


	//   ....[2]....
        /*0088*/ 	.word	0x00000cf0


	//----- nvinfo : EIATTR_CRS_STACK_SIZE
	.align		4
.L_233:
        /*008c*/ 	.byte	0x04, 0x1e
        /*008e*/ 	.short	(.L_235 - .L_234)
.L_234:
        /*0090*/ 	.word	0x00000000


	//----- nvinfo : EIATTR_CBANK_PARAM_SIZE
	.align		4
.L_235:
        /*0094*/ 	.byte	0x03, 0x19
        /*0096*/ 	.short	0x0028


	//----- nvinfo : EIATTR_PARAM_CBANK
	.align		4
        /*0098*/ 	.byte	0x04, 0x0a
        /*009a*/ 	.short	(.L_237 - .L_236)
	.align		4
.L_236:
        /*009c*/ 	.word	index@(.nv.constant0._Z19conv2d_c1_k5_kernelPKfS0_S0_Pfii)
        /*00a0*/ 	.short	0x0380
        /*00a2*/ 	.short	0x0028


	//----- nvinfo : EIATTR_SW_WAR
	.align		4
.L_237:
        /*00a4*/ 	.byte	0x04, 0x36
        /*00a6*/ 	.short	(.L_239 - .L_238)
.L_238:
        /*00a8*/ 	.word	0x00000008
.L_239:


//--------------------- .nv.info._Z23ifnode_threshold_kernelPKfPfi --------------------------
	.section	.nv.info._Z23ifnode_threshold_kernelPKfPfi,"",@"SHT_CUDA_INFO"
	.sectionflags	@""
	.align	4


	//----- nvinfo : EIATTR_CUDA_API_VERSION
	.align		4
        /*0000*/ 	.byte	0x04, 0x37
        /*0002*/ 	.short	(.L_241 - .L_240)
.L_240:
        /*0004*/ 	.word	0x00000082


	//----- nvinfo : EIATTR_KPARAM_INFO
	.align		4
.L_241:
        /*0008*/ 	.byte	0x04, 0x17
        /*000a*/ 	.short	(.L_243 - .L_242)
.L_242:
        /*000c*/ 	.word	0x00000000
        /*0010*/ 	.short	0x0002
        /*0012*/ 	.short	0x0010
        /*0014*/ 	.byte	0x00, 0xf0, 0x11, 0x00


	//----- nvinfo : EIATTR_KPARAM_INFO
	.align		4
.L_243:
        /*0018*/ 	.byte	0x04, 0x17
        /*001a*/ 	.short	(.L_245 - .L_244)
.L_244:
        /*001c*/ 	.word	0x00000000
        /*0020*/ 	.short	0x0001
        /*0022*/ 	.short	0x0008
        /*0024*/ 	.byte	0x00, 0xf5, 0x21, 0x00


	//----- nvinfo : EIATTR_KPARAM_INFO
	.align		4
.L_245:
        /*0028*/ 	.byte	0x04, 0x17
        /*002a*/ 	.short	(.L_247 - .L_246)
.L_246:
        /*002c*/ 	.word	0x00000000
        /*0030*/ 	.short	0x0000
        /*0032*/ 	.short	0x0000
        /*0034*/ 	.byte	0x00, 0xf5, 0x21, 0x00


	//----- nvinfo : EIATTR_SPARSE_MMA_MASK
	.align		4
.L_247:
        /*0038*/ 	.byte	0x03, 0x50
        /*003a*/ 	.short	0x0000


	//----- nvinfo : EIATTR_MAXREG_COUNT
	.align		4
        /*003c*/ 	.byte	0x03, 0x1b
        /*003e*/ 	.short	0x00ff


	//----- nvinfo : EIATTR_MERCURY_ISA_VERSION
	.align		4
        /*0040*/ 	.byte	0x03, 0x5f
        /*0042*/ 	.short	0x0101


	//----- nvinfo : EIATTR_VRC_CTA_INIT_COUNT
	.align		4
        /*0044*/ 	.byte	0x02, 0x4a
	.zero		1
	.zero		1


	//----- nvinfo : EIATTR_EXIT_INSTR_OFFSETS
	.align		4
        /*0048*/ 	.byte	0x04, 0x1c
        /*004a*/ 	.short	(.L_249 - .L_248)


	//   ....[0]....
.L_248:
        /*004c*/ 	.word	0x00000070


	//   ....[1]....
        /*0050*/ 	.word	0x00000100


	//----- nvinfo : EIATTR_CBANK_PARAM_SIZE
	.align		4
.L_249:
        /*0054*/ 	.byte	0x03, 0x19
        /*0056*/ 	.short	0x0014


	//----- nvinfo : EIATTR_PARAM_CBANK
	.align		4
        /*0058*/ 	.byte	0x04, 0x0a
        /*005a*/ 	.short	(.L_251 - .L_250)
	.align		4
.L_250:
        /*005c*/ 	.word	index@(.nv.constant0._Z23ifnode_threshold_kernelPKfPfi)
        /*0060*/ 	.short	0x0380
        /*0062*/ 	.short	0x0014


	//----- nvinfo : EIATTR_SW_WAR
	.align		4
.L_251:
        /*0064*/ 	.byte	0x04, 0x36
        /*0066*/ 	.short	(.L_253 - .L_252)
.L_252:
        /*0068*/ 	.word	0x00000008
.L_253:


//--------------------- .nv.callgraph             --------------------------
	.section	.nv.callgraph,"",@"SHT_CUDA_CALLGRAPH"
	.align	4
	.sectionentsize	8
	.align		4
        /*0000*/ 	.word	0x00000000
	.align		4
        /*0004*/ 	.word	0xffffffff
	.align		4
        /*0008*/ 	.word	0x00000000
	.align		4
        /*000c*/ 	.word	0xfffffffe
	.align		4
        /*0010*/ 	.word	0x00000000
	.align		4
        /*0014*/ 	.word	0xfffffffd
	.align		4
        /*0018*/ 	.word	0x00000000
	.align		4
        /*001c*/ 	.word	0xfffffffc


//--------------------- .text._Z25conv2d_nchw_kernel_n_onlyILi5EEvPKfS1_S1_Pfiiiii --------------------------
	.section	.text._Z25conv2d_nchw_kernel_n_onlyILi5EEvPKfS1_S1_Pfiiiii,"ax",@progbits
	.align	128
        .global         _Z25conv2d_nchw_kernel_n_onlyILi5EEvPKfS1_S1_Pfiiiii
        .type           _Z25conv2d_nchw_kernel_n_onlyILi5EEvPKfS1_S1_Pfiiiii,@function
        .size           _Z25conv2d_nchw_kernel_n_onlyILi5EEvPKfS1_S1_Pfiiiii,(.L_x_1869 - _Z25conv2d_nchw_kernel_n_onlyILi5EEvPKfS1_S1_Pfiiiii)
        .other          _Z25conv2d_nchw_kernel_n_onlyILi5EEvPKfS1_S1_Pfiiiii,@"STO_CUDA_ENTRY STV_DEFAULT"
_Z25conv2d_nchw_kernel_n_onlyILi5EEvPKfS1_S1_Pfiiiii:
.text._Z25conv2d_nchw_kernel_n_onlyILi5EEvPKfS1_S1_Pfiiiii:
[----:B------:R-:W-:Y:S01]  /*0000*/  LDC R1, c[0x0][0x37c] ;  /* 0x0000df00ff017b82 */ /* 0x000fe20000000800 */
[----:B------:R-:W0:Y:S07]  /*0010*/  S2R R3, SR_TID.Y ;  /* 0x0000000000037919 */ /* 0x000e2e0000002200 */
[----:B------:R-:W1:Y:S01]  /*0020*/  S2UR UR4, SR_CTAID.Y ;  /* 0x00000000000479c3 */ /* 0x000e620000002600 */
[----:B------:R-:W2:Y:S07]  /*0030*/  S2R R12, SR_TID.X ;  /* 0x00000000000c7919 */ /* 0x000eae0000002100 */
[----:B------:R-:W2:Y:S01]  /*0040*/  LDC R5, c[0x0][0x360] ;  /* 0x0000d800ff057b82 */ /* 0x000ea20000000800 */
[----:B------:R-:W1:Y:S07]  /*0050*/  LDCU UR5, c[0x0][0x364] ;  /* 0x00006c80ff0577ac */ /* 0x000e6e0008000800 */
[----:B------:R-:W3:Y:S08]  /*0060*/  LDC.64 R20, c[0x0][0x3a8] ;  /* 0x0000ea00ff147b82 */ /* 0x000ef00000000a00 */
[----:B------:R-:W2:Y:S01]  /*0070*/  S2UR UR6, SR_CTAID.X ;  /* 0x00000000000679c3 */ /* 0x000ea20000002500 */
[----:B-1----:R-:W-:-:S07]  /*0080*/  UIMAD UR4, UR4, UR5, URZ ;  /* 0x00000005040472a4 */ /* 0x002fce000f8e02ff */
[----:B------:R-:W1:Y:S01]  /*0090*/  S2UR UR7, SR_CTAID.Z ;  /* 0x00000000000779c3 */ /* 0x000e620000002700 */
[----:B0-----:R-:W-:-:S07]  /*00a0*/  IADD3 R13, PT, PT, R3, UR4, RZ ;  /* 0x00000004030d7c10 */ /* 0x001fce000fffe0ff */
[----:B------:R-:W1:Y:S01]  /*00b0*/  LDC R2, c[0x0][0x3a0] ;  /* 0x0000e800ff027b82 */ /* 0x000e620000000800 */
[----:B---3--:R-:W-:Y:S02]  /*00c0*/  IADD3 R0, PT, PT, R20, -0x4, RZ ;  /* 0xfffffffc14007810 */ /* 0x008fe40007ffe0ff */
[----:B------:R-:W-:Y:S02]  /*00d0*/  IADD3 R15, PT, PT, R21, -0x4, RZ ;  /* 0xfffffffc150f7810 */ /* 0x000fe40007ffe0ff */
[----:B------:R-:W-:-:S03]  /*00e0*/  ISETP.GE.AND P0, PT, R13, R0, PT ;  /* 0x000000000d00720c */ /* 0x000fc60003f06270 */
[----:B------:R-:W0:Y:S01]  /*00f0*/  LDC R4, c[0x0][0x3b0] ;  /* 0x0000ec00ff047b82 */ /* 0x000e220000000800 */
[----:B--2---:R-:W-:Y:S01]  /*0100*/  IMAD R12, R5, UR6, R12 ;  /* 0x00000006050c7c24 */ /* 0x004fe2000f8e020c */
[----:B-1----:R-:W-:-:S04]  /*0110*/  ISETP.LE.OR P0, PT, R2, UR7, P0 ;  /* 0x0000000702007c0c */ /* 0x002fc80008703670 */
[----:B------:R-:W-:-:S04]  /*0120*/  ISETP.GE.OR P0, PT, R12, R15, P0 ;  /* 0x0000000f0c00720c */ /* 0x000fc80000706670 */
[----:B0-----:R-:W-:-:S13]  /*0130*/  ISETP.LT.OR P0, PT, R4, 0x1, P0 ;  /* 0x000000010400780c */ /* 0x001fda0000701670 */
[----:B------:R-:W-:Y:S05]  /*0140*/  @P0 EXIT ;  /* 0x000000000000094d */ /* 0x000fea0003800000 */
[----:B------:R-:W0:Y:S01]  /*0150*/  LDCU UR5, c[0x0][0x3a4] ;  /* 0x00007480ff0577ac */ /* 0x000e220008000800 */
[----:B------:R-:W-:Y:S02]  /*0160*/  IMAD R20, R20, UR7, RZ ;  /* 0x0000000714147c24 */ /* 0x000fe4000f8e02ff */
[----:B------:R-:W-:Y:S01]  /*0170*/  HFMA2 R16, -RZ, RZ, 0, 0 ;  /* 0x00000000ff107431 */ /* 0x000fe200000001ff */
[C---:B------:R-:W-:Y:S01]  /*0180*/  SHF.L.U32 R17, R21.reuse, 0x2, RZ ;  /* 0x0000000215117819 */ /* 0x040fe200000006ff */
[----:B------:R-:W1:Y:S01]  /*0190*/  LDCU.64 UR8, c[0x0][0x358] ;  /* 0x00006b00ff0877ac */ /* 0x000e620008000a00 */
[----:B------:R-:W-:Y:S01]  /*01a0*/  SHF.L.U32 R19, R21, 0x1, RZ ;  /* 0x0000000115137819 */ /* 0x000fe200000006ff */
[----:B0-----:R-:W-:Y:S01]  /*01b0*/  IMAD R20, R20, UR5, R3 ;  /* 0x0000000514147c24 */ /* 0x001fe2000f8e0203 */
[----:B------:R-:W-:Y:S02]  /*01c0*/  UIMAD UR6, UR5, 0x19, URZ ;  /* 0x00000019050678a4 */ /* 0x000fe4000f8e02ff */
[----:B------:R-:W-:-:S02]  /*01d0*/  UIADD3 UR5, UPT, UPT, -UR5, URZ, URZ ;  /* 0x000000ff05057290 */ /* 0x000fc4000fffe1ff */
[----:B------:R-:W-:-:S05]  /*01e0*/  IADD3 R14, PT, PT, R20, UR4, RZ ;  /* 0x00000004140e7c10 */ /* 0x000fca000fffe0ff */
[-C--:B------:R-:W-:Y:S01]  /*01f0*/  IMAD R14, R14, R21.reuse, R12 ;  /* 0x000000150e0e7224 */ /* 0x080fe200078e020c */
[----:B-1----:R-:W-:-:S07]  /*0200*/  LEA R21, R21, R21, 0x1 ;  /* 0x0000001515157211 */ /* 0x002fce00078e08ff */
.L_x_2:
[----:B0-----:R-:W0:Y:S01]  /*0210*/  LDC.64 R8, c[0x0][0x390] ;  /* 0x0000e400ff087b82 */ /* 0x001e220000000a00 */
[----:B------:R-:W1:Y:S01]  /*0220*/  LDCU UR4, c[0x0][0x3a4] ;  /* 0x00007480ff0477ac */ /* 0x000e620008000800 */
[----:B0-----:R-:W-:-:S06]  /*0230*/  IMAD.WIDE.U32 R8, R16, 0x4, R8 ;  /* 0x0000000410087825 */ /* 0x001fcc00078e0008 */
[----:B------:R0:W5:Y:S01]  /*0240*/  LDG.E.CONSTANT R8, desc[UR8][R8.64] ;  /* 0x0000000808087981 */ /* 0x000162000c1e9900 */
[----:B-1----:R-:W-:-:S09]  /*0250*/  UISETP.GE.AND UP0, UPT, UR4, 0x1, UPT ;  /* 0x000000010400788c */ /* 0x002fd2000bf06270 */
[----:B0-----:R-:W-:Y:S05]  /*0260*/  BRA.U !UP0, `(.L_x_0) ;  /* 0x0000000508707547 */ /* 0x001fea000b800000 */
[----:B------:R-:W-:Y:S01]  /*0270*/  IMAD R18, R16, UR6, RZ ;  /* 0x0000000610127c24 */ /* 0x000fe2000f8e02ff */
[----:B------:R-:W-:Y:S01]  /*0280*/  MOV R20, R14 ;  /* 0x0000000e00147202 */ /* 0x000fe20000000f00 */
[----:B------:R-:W-:-:S06]  /*0290*/  UMOV UR4, UR5 ;  /* 0x0000000500047c82 */ /* 0x000fcc0008000000 */
.L_x_1:
[----:B------:R-:W0:Y:S08]  /*02a0*/  LDC.64 R6, c[0x0][0x380] ;  /* 0x0000e000ff067b82 */ /* 0x000e300000000a00 */
[----:B------:R-:W1:Y:S08]  /*02b0*/  LDC.64 R2, c[0x0][0x388] ;  /* 0x0000e200ff027b82 */ /* 0x000e700000000a00 */
[----:B------:R-:W2:Y:S01]  /*02c0*/  LDC.64 R4, c[0x0][0x3a8] ;  /* 0x0000ea00ff047b82 */ /* 0x000ea20000000a00 */
[----:B0-----:R-:W-:-:S05]  /*02d0*/  IMAD.WIDE R6, R20, 0x4, R6 ;  /* 0x0000000414067825 */ /* 0x001fca00078e0206 */
[----:B------:R-:W3:Y:S01]  /*02e0*/  LDG.E.CONSTANT R9, desc[UR8][R6.64] ;  /* 0x0000000806097981 */ /* 0x000ee2000c1e9900 */
[----:B-1----:R-:W-:-:S03]  /*02f0*/  IMAD.WIDE.U32 R2, R18, 0x4, R2 ;  /* 0x0000000412027825 */ /* 0x002fc600078e0002 */
[----:B------:R-:W4:Y:S04]  /*0300*/  LDG.E.CONSTANT R22, desc[UR8][R6.64+0x4] ;  /* 0x0000040806167981 */ /* 0x000f28000c1e9900 */
[----:B------:R-:W3:Y:S04]  /*0310*/  LDG.E.CONSTANT R10, desc[UR8][R2.64] ;  /* 0x00000008020a7981 */ /* 0x000ee8000c1e9900 */
[----:B------:R-:W4:Y:S04]  /*0320*/  LDG.E.CONSTANT R11, desc[UR8][R2.64+0x4] ;  /* 0x00000408020b7981 */ /* 0x000f28000c1e9900 */
[----:B------:R-:W2:Y:S04]  /*0330*/  LDG.E.CONSTANT R24, desc[UR8][R6.64+0x8] ;  /* 0x0000080806187981 */ /* 0x000ea8000c1e9900 */
[----:B------:R-:W2:Y:S04]  /*0340*/  LDG.E.CONSTANT R23, desc[UR8][R2.64+0x8] ;  /* 0x0000080802177981 */ /* 0x000ea8000c1e9900 */
[----:B------:R-:W2:Y:S04]  /*0350*/  LDG.E.CONSTANT R25, desc[UR8][R2.64+0xc] ;  /* 0x00000c0802197981 */ /* 0x000ea8000c1e9900 */
[----:B------:R-:W2:Y:S04]  /*0360*/  LDG.E.CONSTANT R27, desc[UR8][R6.64+0x10] ;  /* 0x00001008061b7981 */ /* 0x000ea8000c1e9900 */
[----:B------:R-:W2:Y:S01]  /*0370*/  LDG.E.CONSTANT R28, desc[UR8][R2.64+0x1c] ;  /* 0x00001c08021c7981 */ /* 0x000ea2000c1e9900 */
[----:B---3-5:R-:W-:-:S03]  /*0380*/  FFMA R9, R9, R10, R8 ;  /* 0x0000000a09097223 */ /* 0x028fc60000000008 */
[----:B------:R-:W3:Y:S01]  /*0390*/  LDG.E.CONSTANT R10, desc[UR8][R2.64+0x14] ;  /* 0x00001408020a7981 */ /* 0x000ee2000c1e9900 */
[----:B----4-:R-:W-:-:S03]  /*03a0*/  FFMA R9, R22, R11, R9 ;  /* 0x0000000b16097223 */ /* 0x010fc60000000009 */
[----:B------:R-:W4:Y:S01]  /*03b0*/  LDG.E.CONSTANT R22, desc[UR8][R6.64+0xc] ;  /* 0x00000c0806167981 */ /* 0x000f22000c1e9900 */
[----:B--2---:R-:W-:Y:S01]  /*03c0*/  FFMA R23, R24, R23, R9 ;  /* 0x0000001718177223 */ /* 0x004fe20000000009 */
[----:B------:R-:W-:Y:S02]  /*03d0*/  IMAD.WIDE R8, R5, 0x4, R6 ;  /* 0x0000000405087825 */ /* 0x000fe400078e0206 */
[----:B------:R-:W2:Y:S04]  /*03e0*/  LDG.E.CONSTANT R24, desc[UR8][R2.64+0x10] ;  /* 0x0000100802187981 */ /* 0x000ea8000c1e9900 */
[----:B------:R-:W3:Y:S04]  /*03f0*/  LDG.E.CONSTANT R11, desc[UR8][R8.64] ;  /* 0x00000008080b7981 */ /* 0x000ee8000c1e9900 */
[----:B------:R-:W3:Y:S01]  /*0400*/  LDG.E.CONSTANT R26, desc[UR8][R8.64+0x10] ;  /* 0x00001008081a7981 */ /* 0x000ee2000c1e9900 */
[----:B----4-:R-:W-:-:S03]  /*0410*/  FFMA R22, R22, R25, R23 ;  /* 0x0000001916167223 */ /* 0x010fc60000000017 */
[----:B------:R-:W4:Y:S04]  /*0420*/  LDG.E.CONSTANT R23, desc[UR8][R2.64+0x18] ;  /* 0x0000180802177981 */ /* 0x000f28000c1e9900 */
[----:B------:R-:W4:Y:S01]  /*0430*/  LDG.E.CONSTANT R25, desc[UR8][R2.64+0x24] ;  /* 0x0000240802197981 */ /* 0x000f22000c1e9900 */
[----:B--2---:R-:W-:-:S03]  /*0440*/  FFMA R24, R27, R24, R22 ;  /* 0x000000181b187223 */ /* 0x004fc60000000016 */
[----:B------:R-:W4:Y:S01]  /*0450*/  LDG.E.CONSTANT R22, desc[UR8][R8.64+0x4] ;  /* 0x0000040808167981 */ /* 0x000f22000c1e9900 */
[----:B---3--:R-:W-:-:S03]  /*0460*/  FFMA R11, R11, R10, R24 ;  /* 0x0000000a0b0b7223 */ /* 0x008fc60000000018 */
[----:B------:R-:W2:Y:S04]  /*0470*/  LDG.E.CONSTANT R10, desc[UR8][R8.64+0x8] ;  /* 0x00000808080a7981 */ /* 0x000ea8000c1e9900 */
[----:B------:R-:W3:Y:S04]  /*0480*/  LDG.E.CONSTANT R24, desc[UR8][R8.64+0xc] ;  /* 0x00000c0808187981 */ /* 0x000ee8000c1e9900 */
[----:B------:R-:W3:Y:S04]  /*0490*/  LDG.E.CONSTANT R27, desc[UR8][R2.64+0x20] ;  /* 0x00002008021b7981 */ /* 0x000ee8000c1e9900 */
[----:B------:R-:W3:Y:S01]  /*04a0*/  LDG.E.CONSTANT R8, desc[UR8][R2.64+0x30] ;  /* 0x0000300802087981 */ /* 0x000ee2000c1e9900 */
[----:B----4-:R-:W-:-:S04]  /*04b0*/  FFMA R11, R22, R23, R11 ;  /* 0x00000017160b7223 */ /* 0x010fc8000000000b */
[----:B--2---:R-:W-:Y:S01]  /*04c0*/  FFMA R23, R10, R28, R11 ;  /* 0x0000001c0a177223 */ /* 0x004fe2000000000b */
[----:B------:R-:W-:-:S05]  /*04d0*/  IMAD.WIDE R10, R19, 0x4, R6 ;  /* 0x00000004130a7825 */ /* 0x000fca00078e0206 */
[----:B------:R-:W2:Y:S01]  /*04e0*/  LDG.E.CONSTANT R22, desc[UR8][R10.64] ;  /* 0x000000080a167981 */ /* 0x000ea2000c1e9900 */
[----:B---3--:R-:W-:-:S03]  /*04f0*/  FFMA R23, R24, R27, R23 ;  /* 0x0000001b18177223 */ /* 0x008fc60000000017 */
[----:B------:R-:W2:Y:S01]  /*0500*/  LDG.E.CONSTANT R24, desc[UR8][R2.64+0x28] ;  /* 0x0000280802187981 */ /* 0x000ea2000c1e9900 */
[----:B------:R-:W-:-:S03]  /*0510*/  FFMA R23, R26, R25, R23 ;  /* 0x000000191a177223 */ /* 0x000fc60000000017 */
[----:B------:R-:W3:Y:S04]  /*0520*/  LDG.E.CONSTANT R26, desc[UR8][R2.64+0x2c] ;  /* 0x00002c08021a7981 */ /* 0x000ee8000c1e9900 */
[----:B------:R-:W3:Y:S04]  /*0530*/  LDG.E.CONSTANT R25, desc[UR8][R10.64+0x4] ;  /* 0x000004080a197981 */ /* 0x000ee8000c1e9900 */
[----:B------:R-:W4:Y:S04]  /*0540*/  LDG.E.CONSTANT R9, desc[UR8][R10.64+0x8] ;  /* 0x000008080a097981 */ /* 0x000f28000c1e9900 */
[----:B------:R-:W4:Y:S01]  /*0550*/  LDG.E.CONSTANT R27, desc[UR8][R2.64+0x38] ;  /* 0x00003808021b7981 */ /* 0x000f22000c1e9900 */
[----:B--2---:R-:W-:-:S03]  /*0560*/  FFMA R22, R22, R24, R23 ;  /* 0x0000001816167223 */ /* 0x004fc60000000017 */
[----:B------:R-:W2:Y:S04]  /*0570*/  LDG.E.CONSTANT R23, desc[UR8][R10.64+0xc] ;  /* 0x00000c080a177981 */ /* 0x000ea8000c1e9900 */
[----:B------:R-:W2:Y:S01]  /*0580*/  LDG.E.CONSTANT R24, desc[UR8][R10.64+0x10] ;  /* 0x000010080a187981 */ /* 0x000ea2000c1e9900 */
[----:B---3--:R-:W-:-:S03]  /*0590*/  FFMA R26, R25, R26, R22 ;  /* 0x0000001a191a7223 */ /* 0x008fc60000000016 */
[----:B------:R-:W2:Y:S01]  /*05a0*/  LDG.E.CONSTANT R22, desc[UR8][R2.64+0x34] ;  /* 0x0000340802167981 */ /* 0x000ea2000c1e9900 */
[----:B----4-:R-:W-:Y:S01]  /*05b0*/  FFMA R28, R9, R8, R26 ;  /* 0x00000008091c7223 */ /* 0x010fe2000000001a */
[----:B------:R-:W-:Y:S02]  /*05c0*/  IMAD.WIDE R8, R21, 0x4, R6 ;  /* 0x0000000415087825 */ /* 0x000fe400078e0206 */
[----:B------:R-:W3:Y:S04]  /*05d0*/  LDG.E.CONSTANT R25, desc[UR8][R2.64+0x3c] ;  /* 0x00003c0802197981 */ /* 0x000ee8000c1e9900 */
[----:B------:R-:W3:Y:S04]  /*05e0*/  LDG.E.CONSTANT R26, desc[UR8][R8.64] ;  /* 0x00000008081a7981 */ /* 0x000ee8000c1e9900 */
[----:B------:R-:W4:Y:S04]  /*05f0*/  LDG.E.CONSTANT R10, desc[UR8][R8.64+0xc] ;  /* 0x00000c08080a7981 */ /* 0x000f28000c1e9900 */
[----:B------:R-:W4:Y:S01]  /*0600*/  LDG.E.CONSTANT R11, desc[UR8][R8.64+0x10] ;  /* 0x00001008080b7981 */ /* 0x000f22000c1e9900 */
[----:B--2---:R-:W-:-:S03]  /*0610*/  FFMA R23, R23, R22, R28 ;  /* 0x0000001617177223 */ /* 0x004fc6000000001c */
[----:B------:R-:W2:Y:S01]  /*0620*/  LDG.E.CONSTANT R22, desc[UR8][R2.64+0x4c] ;  /* 0x00004c0802167981 */ /* 0x000ea2000c1e9900 */
[----:B------:R-:W-:-:S03]  /*0630*/  FFMA R27, R24, R27, R23 ;  /* 0x0000001b181b7223 */ /* 0x000fc60000000017 */
[----:B------:R-:W4:Y:S04]  /*0640*/  LDG.E.CONSTANT R23, desc[UR8][R2.64+0x40] ;  /* 0x0000400802177981 */ /* 0x000f28000c1e9900 */
[----:B------:R-:W4:Y:S01]  /*0650*/  LDG.E.CONSTANT R24, desc[UR8][R8.64+0x4] ;  /* 0x0000040808187981 */ /* 0x000f22000c1e9900 */
[----:B---3--:R-:W-:-:S03]  /*0660*/  FFMA R29, R26, R25, R27 ;  /* 0x000000191a1d7223 */ /* 0x008fc6000000001b */
[----:B------:R-:W3:Y:S04]  /*0670*/  LDG.E.CONSTANT R25, desc[UR8][R2.64+0x44] ;  /* 0x0000440802197981 */ /* 0x000ee8000c1e9900 */
[----:B------:R-:W3:Y:S04]  /*0680*/  LDG.E.CONSTANT R26, desc[UR8][R8.64+0x8] ;  /* 0x00000808081a7981 */ /* 0x000ee8000c1e9900 */
[----:B------:R-:W2:Y:S01]  /*0690*/  LDG.E.CONSTANT R27, desc[UR8][R2.64+0x48] ;  /* 0x00004808021b7981 */ /* 0x000ea2000c1e9900 */
[----:B------:R-:W-:-:S03]  /*06a0*/  IMAD.WIDE R6, R17, 0x4, R6 ;  /* 0x0000000411067825 */ /* 0x000fc600078e0206 */
[----:B------:R-:W2:Y:S04]  /*06b0*/  LDG.E.CONSTANT R28, desc[UR8][R2.64+0x60] ;  /* 0x00006008021c7981 */ /* 0x000ea8000c1e9900 */
[----:B------:R-:W2:Y:S04]  /*06c0*/  LDG.E.CONSTANT R8, desc[UR8][R6.64+0xc] ;  /* 0x00000c0806087981 */ /* 0x000ea8000c1e9900 */
[----:B------:R-:W2:Y:S01]  /*06d0*/  LDG.E.CONSTANT R9, desc[UR8][R6.64+0x10] ;  /* 0x0000100806097981 */ /* 0x000ea2000c1e9900 */
[----:B----4-:R-:W-:-:S03]  /*06e0*/  FFMA R23, R24, R23, R29 ;  /* 0x0000001718177223 */ /* 0x010fc6000000001d */
[----:B------:R-:W4:Y:S01]  /*06f0*/  LDG.E.CONSTANT R24, desc[UR8][R6.64] ;  /* 0x0000000806187981 */ /* 0x000f22000c1e9900 */
[----:B---3--:R-:W-:-:S03]  /*0700*/  FFMA R25, R26, R25, R23 ;  /* 0x000000191a197223 */ /* 0x008fc60000000017 */
[----:B------:R-:W4:Y:S01]  /*0710*/  LDG.E.CONSTANT R23, desc[UR8][R2.64+0x50] ;  /* 0x0000500802177981 */ /* 0x000f22000c1e9900 */
[----:B--2---:R-:W-:-:S03]  /*0720*/  FFMA R26, R10, R27, R25 ;  /* 0x0000001b0a1a7223 */ /* 0x004fc60000000019 */
[----:B------:R-:W2:Y:S04]  /*0730*/  LDG.E.CONSTANT R25, desc[UR8][R2.64+0x54] ;  /* 0x0000540802197981 */ /* 0x000ea8000c1e9900 */
[----:B------:R-:W2:Y:S01]  /*0740*/  LDG.E.CONSTANT R10, desc[UR8][R6.64+0x4] ;  /* 0x00000408060a7981 */ /* 0x000ea2000c1e9900 */
[----:B------:R-:W-:-:S03]  /*0750*/  FFMA R27, R11, R22, R26 ;  /* 0x000000160b1b7223 */ /* 0x000fc6000000001a */
[----:B------:R-:W3:Y:S04]  /*0760*/  LDG.E.CONSTANT R22, desc[UR8][R2.64+0x58] ;  /* 0x0000580802167981 */ /* 0x000ee8000c1e9900 */
[----:B------:R-:W3:Y:S04]  /*0770*/  LDG.E.CONSTANT R11, desc[UR8][R6.64+0x8] ;  /* 0x00000808060b7981 */ /* 0x000ee8000c1e9900 */
[----:B------:R-:W3:Y:S01]  /*0780*/  LDG.E.CONSTANT R26, desc[UR8][R2.64+0x5c] ;  /* 0x00005c08021a7981 */ /* 0x000ee2000c1e9900 */
[----:B------:R-:W-:-:S04]  /*0790*/  UIADD3 UR4, UPT, UPT, UR4, 0x1, URZ ;  /* 0x0000000104047890 */ /* 0x000fc8000fffe0ff */
[----:B------:R-:W-:Y:S01]  /*07a0*/  UISETP.NE.AND UP0, UPT, UR4, URZ, UPT ;  /* 0x000000ff0400728c */ /* 0x000fe2000bf05270 */
[----:B------:R-:W-:Y:S01]  /*07b0*/  IMAD R20, R4, R5, R20 ;  /* 0x0000000504147224 */ /* 0x000fe200078e0214 */
[----:B------:R-:W-:Y:S01]  /*07c0*/  IADD3 R18, PT, PT, R18, 0x19, RZ ;  /* 0x0000001912127810 */ /* 0x000fe20007ffe0ff */
[----:B----4-:R-:W-:-:S04]  /*07d0*/  FFMA R23, R24, R23, R27 ;  /* 0x0000001718177223 */ /* 0x010fc8000000001b */
[----:B--2---:R-:W-:-:S04]  /*07e0*/  FFMA R10, R10, R25, R23 ;  /* 0x000000190a0a7223 */ /* 0x004fc80000000017 */
[----:B---3--:R-:W-:-:S04]  /*07f0*/  FFMA R11, R11, R22, R10 ;  /* 0x000000160b0b7223 */ /* 0x008fc8000000000a */
[----:B------:R-:W-:-:S04]  /*0800*/  FFMA R8, R8, R26, R11 ;  /* 0x0000001a08087223 */ /* 0x000fc8000000000b */
[----:B------:R-:W-:Y:S01]  /*0810*/  FFMA R8, R9, R28, R8 ;  /* 0x0000001c09087223 */ /* 0x000fe20000000008 */
[----:B------:R-:W-:Y:S06]  /*0820*/  BRA.U UP0, `(.L_x_1) ;  /* 0xfffffff9009c7547 */ /* 0x000fec000b83ffff */
.L_x_0:
[----:B------:R-:W0:Y:S08]  /*0830*/  LDC R7, c[0x0][0x3b0] ;  /* 0x0000ec00ff077b82 */ /* 0x000e300000000800 */
[----:B------:R-:W1:Y:S01]  /*0840*/  LDC.64 R2, c[0x0][0x398] ;  /* 0x0000e600ff027b82 */ /* 0x000e620000000a00 */
[----:B0-----:R-:W-:Y:S01]  /*0850*/  IMAD R4, R7, UR7, R16 ;  /* 0x0000000707047c24 */ /* 0x001fe2000f8e0210 */
[----:B------:R-:W-:-:S03]  /*0860*/  IADD3 R16, PT, PT, R16, 0x1, RZ ;  /* 0x0000000110107810 */ /* 0x000fc60007ffe0ff */
[----:B------:R-:W-:Y:S01]  /*0870*/  IMAD R4, R0, R4, R13 ;  /* 0x0000000400047224 */ /* 0x000fe200078e020d */
[----:B------:R-:W-:-:S03]  /*0880*/  ISETP.NE.AND P0, PT, R16, R7, PT ;  /* 0x000000071000720c */ /* 0x000fc60003f05270 */
[----:B------:R-:W-:-:S04]  /*0890*/  IMAD R5, R15, R4, R12 ;  /* 0x000000040f057224 */ /* 0x000fc800078e020c */
[----:B-1----:R-:W-:-:S05]  /*08a0*/  IMAD.WIDE R2, R5, 0x4, R2 ;  /* 0x0000000405027825 */ /* 0x002fca00078e0202 */
[----:B-----5:R0:W-:Y:S01]  /*08b0*/  STG.E desc[UR8][R2.64], R8 ;  /* 0x0000000802007986 */ /* 0x0201e2000c101908 */
[----:B------:R-:W-:Y:S05]  /*08c0*/  @P0 BRA `(.L_x_2) ;  /* 0xfffffff800500947 */ /* 0x000fea000383ffff */
[----:B------:R-:W-:Y:S05]  /*08d0*/  EXIT ;  /* 0x000000000000794d */ /* 0x000fea0003800000 */
.L_x_3:
[----:B------:R-:W-:-:S00]  /*08e0*/  BRA `(.L_x_3) ;  /* 0xfffffffc00fc7947 */ /* 0x000fc0000383ffff */
[----:B------:R-:W-:-:S00]  /*08f0*/  NOP ;  /* 0x0000000000007918 */ /* 0x000fc00000000000 */
        /* <DEDUP_REMOVED lines=8> */
.L_x_1869:


//--------------------- .text._Z15argmax10_kernelPKfPii --------------------------
	.section	.text._Z15argmax10_kernelPKfPii,"ax",@progbits
	.align	128
        .global         _Z15argmax10_kernelPKfPii
        .type           _Z15argmax10_kernelPKfPii,@function
        .size           _Z15argmax10_kernelPKfPii,(.L_x_1870 - _Z15argmax10_kernelPKfPii)
        .other          _Z15argmax10_kernelPKfPii,@"STO_CUDA_ENTRY STV_DEFAULT"
_Z15argmax10_kernelPKfPii:
.text._Z15argmax10_kernelPKfPii:
[----:B------:R-:W-:Y:S01]  /*0000*/  LDC R1, c[0x0][0x37c] ;  /* 0x0000df00ff017b82 */ /* 0x000fe20000000800 */
[----:B------:R-:W0:Y:S07]  /*0010*/  S2R R3, SR_TID.X ;  /* 0x0000000000037919 */ /* 0x000e2e0000002100 */
[----:B------:R-:W0:Y:S01]  /*0020*/  S2UR UR4, SR_CTAID.X ;  /* 0x00000000000479c3 */ /* 0x000e220000002500 */
[----:B------:R-:W1:Y:S07]  /*0030*/  LDCU UR5, c[0x0][0x390] ;  /* 0x00007200ff0577ac */ /* 0x000e6e0008000800 */
[----:B------:R-:W0:Y:S02]  /*0040*/  LDC R0, c[0x0][0x360] ;  /* 0x0000d800ff007b82 */ /* 0x000e240000000800 */
[----:B0-----:R-:W-:-:S05]  /*0050*/  IMAD R0, R0, UR4, R3 ;  /* 0x0000000400007c24 */ /* 0x001fca000f8e0203 */
[----:B-1----:R-:W-:-:S13]  /*0060*/  ISETP.GE.AND P0, PT, R0, UR5, PT ;  /* 0x0000000500007c0c */ /* 0x002fda000bf06270 */
[----:B------:R-:W-:Y:S05]  /*0070*/  @P0 EXIT ;  /* 0x000000000000094d */ /* 0x000fea0003800000 */
[----:B------:R-:W0:Y:S01]  /*0080*/  LDC.64 R2, c[0x0][0x380] ;  /* 0x0000e000ff027b82 */ /* 0x000e220000000a00 */
[----:B------:R-:W1:Y:S01]  /*0090*/  LDCU.64 UR4, c[0x0][0x358] ;  /* 0x00006b00ff0477ac */ /* 0x000e620008000a00 */
[----:B------:R-:W-:-:S04]  /*00a0*/  IMAD R5, R0, 0xa, RZ ;  /* 0x0000000a00057824 */ /* 0x000fc800078e02ff */
[----:B0-----:R-:W-:-:S05]  /*00b0*/  IMAD.WIDE R2, R5, 0x4, R2 ;  /* 0x0000000405027825 */ /* 0x001fca00078e0202 */
[----:B-1----:R-:W2:Y:S04]  /*00c0*/  LDG.E.CONSTANT R4, desc[UR4][R2.64] ;  /* 0x0000000402047981 */ /* 0x002ea8000c1e9900 */
[----:B------:R-:W2:Y:S04]  /*00d0*/  LDG.E.CONSTANT R5, desc[UR4][R2.64+0x4] ;  /* 0x0000040402057981 */ /* 0x000ea8000c1e9900 */
[----:B------:R-:W3:Y:S04]  /*00e0*/  LDG.E.CONSTANT R7, desc[UR4][R2.64+0x8] ;  /* 0x0000080402077981 */ /* 0x000ee8000c1e9900 */
[----:B------:R-:W4:Y:S04]  /*00f0*/  LDG.E.CONSTANT R9, desc[UR4][R2.64+0xc] ;  /* 0x00000c0402097981 */ /* 0x000f28000c1e9900 */
[----:B------:R-:W5:Y:S04]  /*0100*/  LDG.E.CONSTANT R11, desc[UR4][R2.64+0x10] ;  /* 0x00001004020b7981 */ /* 0x000f68000c1e9900 */
[----:B------:R-:W5:Y:S04]  /*0110*/  LDG.E.CONSTANT R6, desc[UR4][R2.64+0x14] ;  /* 0x0000140402067981 */ /* 0x000f68000c1e9900 */
[----:B------:R-:W5:Y:S04]  /*0120*/  LDG.E.CONSTANT R13, desc[UR4][R2.64+0x18] ;  /* 0x00001804020d7981 */ /* 0x000f68000c1e9900 */
[----:B------:R-:W5:Y:S04]  /*0130*/  LDG.E.CONSTANT R15, desc[UR4][R2.64+0x1c] ;  /* 0x00001c04020f7981 */ /* 0x000f68000c1e9900 */
[----:B------:R-:W5:Y:S04]  /*0140*/  LDG.E.CONSTANT R17, desc[UR4][R2.64+0x20] ;  /* 0x0000200402117981 */ /* 0x000f68000c1e9900 */
[----:B------:R0:W5:Y:S02]  /*0150*/  LDG.E.CONSTANT R19, desc[UR4][R2.64+0x24] ;  /* 0x0000240402137981 */ /* 0x000164000c1e9900 */
[----:B0-----:R-:W0:Y:S02]  /*0160*/  LDC.64 R2, c[0x0][0x388] ;  /* 0x0000e200ff027b82 */ /* 0x001e240000000a00 */
[----:B0-----:R-:W-:Y:S01]  /*0170*/  IMAD.WIDE R2, R0, 0x4, R2 ;  /* 0x0000000400027825 */ /* 0x001fe200078e0202 */
[----:B--2---:R-:W-:-:S04]  /*0180*/  FSETP.GT.AND P3, PT, R5, R4, PT ;  /* 0x000000040500720b */ /* 0x004fc80003f64000 */
[----:B------:R-:W-:-:S04]  /*0190*/  FSEL R4, R5, R4, P3 ;  /* 0x0000000405047208 */ /* 0x000fc80001800000 */
[----:B---3--:R-:W-:-:S04]  /*01a0*/  FSETP.GT.AND P4, PT, R7, R4, PT ;  /* 0x000000040700720b */ /* 0x008fc80003f84000 */
[----:B------:R-:W-:-:S04]  /*01b0*/  FSEL R4, R7, R4, P4 ;  /* 0x0000000407047208 */ /* 0x000fc80002000000 */
[----:B----4-:R-:W-:-:S04]  /*01c0*/  FSETP.GT.AND P2, PT, R9, R4, PT ;  /* 0x000000040900720b */ /* 0x010fc80003f44000 */
[----:B------:R-:W-:-:S04]  /*01d0*/  FSEL R4, R9, R4, P2 ;  /* 0x0000000409047208 */ /* 0x000fc80001000000 */
[----:B-----5:R-:W-:-:S04]  /*01e0*/  FSETP.GT.AND P1, PT, R11, R4, PT ;  /* 0x000000040b00720b */ /* 0x020fc80003f24000 */
[----:B------:R-:W-:Y:S02]  /*01f0*/  FSEL R11, R11, R4, P1 ;  /* 0x000000040b0b7208 */ /* 0x000fe40000800000 */
[----:B------:R-:W-:Y:S02]  /*0200*/  SEL R4, RZ, 0x1, !P3 ;  /* 0x00000001ff047807 */ /* 0x000fe40005800000 */
[-C--:B------:R-:W-:Y:S02]  /*0210*/  FSETP.GT.AND P0, PT, R6, R11.reuse, PT ;  /* 0x0000000b0600720b */ /* 0x080fe40003f04000 */
[----:B------:R-:W-:Y:S02]  /*0220*/  SEL R4, R4, 0x2, !P4 ;  /* 0x0000000204047807 */ /* 0x000fe40006000000 */
[----:B------:R-:W-:Y:S02]  /*0230*/  FSEL R6, R6, R11, P0 ;  /* 0x0000000b06067208 */ /* 0x000fe40000000000 */
[----:B------:R-:W-:-:S02]  /*0240*/  SEL R4, R4, 0x3, !P2 ;  /* 0x0000000304047807 */ /* 0x000fc40005000000 */
[CC--:B------:R-:W-:Y:S02]  /*0250*/  FSETP.GT.AND P3, PT, R13.reuse, R6.reuse, PT ;  /* 0x000000060d00720b */ /* 0x0c0fe40003f64000 */
[----:B------:R-:W-:Y:S02]  /*0260*/  SEL R4, R4, 0x4, !P1 ;  /* 0x0000000404047807 */ /* 0x000fe40004800000 */
[----:B------:R-:W-:Y:S02]  /*0270*/  FSEL R6, R13, R6, P3 ;  /* 0x000000060d067208 */ /* 0x000fe40001800000 */
[----:B------:R-:W-:Y:S02]  /*0280*/  SEL R4, R4, 0x5, !P0 ;  /* 0x0000000504047807 */ /* 0x000fe40004000000 */
[----:B------:R-:W-:Y:S02]  /*0290*/  FSETP.GT.AND P1, PT, R15, R6, PT ;  /* 0x000000060f00720b */ /* 0x000fe40003f24000 */
[----:B------:R-:W-:-:S02]  /*02a0*/  SEL R4, R4, 0x6, !P3 ;  /* 0x0000000604047807 */ /* 0x000fc40005800000 */
[----:B------:R-:W-:Y:S02]  /*02b0*/  FSEL R6, R15, R6, P1 ;  /* 0x000000060f067208 */ /* 0x000fe40000800000 */
[----:B------:R-:W-:Y:S02]  /*02c0*/  SEL R4, R4, 0x7, !P1 ;  /* 0x0000000704047807 */ /* 0x000fe40004800000 */
[----:B------:R-:W-:-:S04]  /*02d0*/  FSETP.GT.AND P0, PT, R17, R6, PT ;  /* 0x000000061100720b */ /* 0x000fc80003f04000 */
[----:B------:R-:W-:Y:S02]  /*02e0*/  FSEL R6, R17, R6, P0 ;  /* 0x0000000611067208 */ /* 0x000fe40000000000 */
[----:B------:R-:W-:Y:S02]  /*02f0*/  SEL R4, R4, 0x8, !P0 ;  /* 0x0000000804047807 */ /* 0x000fe40004000000 */
[----:B------:R-:W-:-:S04]  /*0300*/  FSETP.GT.AND P0, PT, R19, R6, PT ;  /* 0x000000061300720b */ /* 0x000fc80003f04000 */
[----:B------:R-:W-:-:S05]  /*0310*/  SEL R5, R4, 0x9, !P0 ;  /* 0x0000000904057807 */ /* 0x000fca0004000000 */
[----:B------:R-:W-:Y:S01]  /*0320*/  STG.E desc[UR4][R2.64], R5 ;  /* 0x0000000502007986 */ /* 0x000fe2000c101904 */
[----:B------:R-:W-:Y:S05]  /*0330*/  EXIT ;  /* 0x000000000000794d */ /* 0x000fea0003800000 */
.L_x_4:
        /* <DEDUP_REMOVED lines=12> */
.L_x_1870:


//--------------------- .text._Z20scale_inplace_kernelPffi --------------------------
	.section	.text._Z20scale_inplace_kernelPffi,"ax",@progbits
	.align	128
        .global         _Z20scale_inplace_kernelPffi
        .type           _Z20scale_inplace_kernelPffi,@function
        .size           _Z20scale_inplace_kernelPffi,(.L_x_1871 - _Z20scale_inplace_kernelPffi)
        .other          _Z20scale_inplace_kernelPffi,@"STO_CUDA_ENTRY STV_DEFAULT"
_Z20scale_inplace_kernelPffi:
.text._Z20scale_inplace_kernelPffi:
        /* <DEDUP_REMOVED lines=10> */
[----:B------:R-:W2:Y:S01]  /*00a0*/  LDCU UR6, c[0x0][0x388] ;  /* 0x00007100ff0677ac */ /* 0x000ea20008000800 */
[----:B0-----:R-:W-:-:S05]  /*00b0*/  IMAD.WIDE R2, R5, 0x4, R2 ;  /* 0x0000000405027825 */ /* 0x001fca00078e0202 */
[----:B-1----:R-:W2:Y:S02]  /*00c0*/  LDG.E R0, desc[UR4][R2.64] ;  /* 0x0000000402007981 */ /* 0x002ea4000c1e1900 */
[----:B--2---:R-:W-:-:S05]  /*00d0*/  FMUL R5, R0, UR6 ;  /* 0x0000000600057c20 */ /* 0x004fca0008400000 */
[----:B------:R-:W-:Y:S01]  /*00e0*/  STG.E desc[UR4][R2.64], R5 ;  /* 0x0000000502007986 */ /* 0x000fe2000c101904 */
[----:B------:R-:W-:Y:S05]  /*00f0*/  EXIT ;  /* 0x000000000000794d */ /* 0x000fea0003800000 */
.L_x_5:
        /* <DEDUP_REMOVED lines=16> */
.L_x_1871:


//--------------------- .text._Z18add_inplace_kernelPfPKfi --------------------------
	.section	.text._Z18add_inplace_kernelPfPKfi,"ax",@progbits
	.align	128
        .global         _Z18add_inplace_kernelPfPKfi
        .type           _Z18add_inplace_kernelPfPKfi,@function
        .size           _Z18add_inplace_kernelPfPKfi,(.L_x_1872 - _Z18add_inplace_kernelPfPKfi)
        .other          _Z18add_inplace_kernelPfPKfi,@"STO_CUDA_ENTRY STV_DEFAULT"
_Z18add_inplace_kernelPfPKfi:
.text._Z18add_inplace_kernelPfPKfi:
        /* <DEDUP_REMOVED lines=9> */
[----:B------:R-:W1:Y:S07]  /*0090*/  LDCU.64 UR4, c[0x0][0x358] ;  /* 0x00006b00ff0477ac */ /* 0x000e6e0008000a00 */
[----:B------:R-:W2:Y:S01]  /*00a0*/  LDC.64 R4, c[0x0][0x380] ;  /* 0x0000e000ff047b82 */ /* 0x000ea20000000a00 */
[----:B0-----:R-:W-:-:S06]  /*00b0*/  IMAD.WIDE R2, R7, 0x4, R2 ;  /* 0x0000000407027825 */ /* 0x001fcc00078e0202 */
[----:B-1----:R-:W3:Y:S01]  /*00c0*/  LDG.E.CONSTANT R2, desc[UR4][R2.64] ;  /* 0x0000000402027981 */ /* 0x002ee2000c1e9900 */
[----:B--2---:R-:W-:-:S05]  /*00d0*/  IMAD.WIDE R4, R7, 0x4, R4 ;  /* 0x0000000407047825 */ /* 0x004fca00078e0204 */
[----:B------:R-:W3:Y:S02]  /*00e0*/  LDG.E R7, desc[UR4][R4.64] ;  /* 0x0000000404077981 */ /* 0x000ee4000c1e1900 */
[----:B---3--:R-:W-:-:S05]  /*00f0*/  FADD R7, R2, R7 ;  /* 0x0000000702077221 */ /* 0x008fca0000000000 */
[----:B------:R-:W-:Y:S01]  /*0100*/  STG.E desc[UR4][R4.64], R7 ;  /* 0x0000000704007986 */ /* 0x000fe2000c101904 */
[----:B------:R-:W-:Y:S05]  /*0110*/  EXIT ;  /* 0x000000000000794d */ /* 0x000fea0003800000 */
.L_x_6:
        /* <DEDUP_REMOVED lines=14> */
.L_x_1872:


//--------------------- .text._Z14linear_forwardPfS_S_S_iii --------------------------
	.section	.text._Z14linear_forwardPfS_S_S_iii,"ax",@progbits
	.align	128
        .global         _Z14linear_forwardPfS_S_S_iii
        .type           _Z14linear_forwardPfS_S_S_iii,@function
        .size           _Z14linear_forwardPfS_S_S_iii,(.L_x_1873 - _Z14linear_forwardPfS_S_S_iii)
        .other          _Z14linear_forwardPfS_S_S_iii,@"STO_CUDA_ENTRY STV_DEFAULT"
_Z14linear_forwardPfS_S_S_iii:
.text._Z14linear_forwardPfS_S_S_iii:
[----:B------:R-:W0:Y:S01]  /*0000*/  LDC R1, c[0x0][0x37c] ;  /* 0x0000df00ff017b82 */ /* 0x000e220000000800 */
[----:B------:R-:W1:Y:S01]  /*0010*/  LDCU UR4, c[0x0][0x3a8] ;  /* 0x00007500ff0477ac */ /* 0x000e620008000800 */
[----:B0-----:R-:W-:-:S06]  /*0020*/  IADD3 R1, PT, PT, R1, -0x80, RZ ;  /* 0xffffff8001017810 */ /* 0x001fcc0007ffe0ff */
[----:B------:R-:W0:Y:S01]  /*0030*/  S2UR UR6, SR_CTAID.X ;  /* 0x00000000000679c3 */ /* 0x000e220000002500 */
[----:B------:R-:W2:Y:S01]  /*0040*/  S2R R0, SR_CTAID.Y ;  /* 0x0000000000007919 */ /* 0x000ea20000002600 */
[----:B------:R-:W3:Y:S01]  /*0050*/  LDCU.64 UR8, c[0x0][0x390] ;  /* 0x00007200ff0877ac */ /* 0x000ee20008000a00 */
[----:B------:R-:W-:Y:S01]  /*0060*/  IMAD.MOV.U32 R31, RZ, RZ, R1 ;  /* 0x000000ffff1f7224 */ /* 0x000fe200078e0001 */
[----:B------:R4:W-:Y:S01]  /*0070*/  STL.128 [R1], RZ ;  /* 0x000000ff01007387 */ /* 0x0009e20000100c00 */
[----:B------:R-:W0:Y:S03]  /*0080*/  LDCU.64 UR10, c[0x0][0x358] ;  /* 0x00006b00ff0a77ac */ /* 0x000e260008000a00 */
[----:B------:R4:W-:Y:S04]  /*0090*/  STL.128 [R1+0x10], RZ ;  /* 0x000010ff01007387 */ /* 0x0009e80000100c00 */
[----:B------:R4:W-:Y:S01]  /*00a0*/  STL.128 [R1+0x20], RZ ;  /* 0x000020ff01007387 */ /* 0x0009e20000100c00 */
[----:B-1----:R-:W-:-:S03]  /*00b0*/  UISETP.GE.AND UP0, UPT, UR4, 0x1, UPT ;  /* 0x000000010400788c */ /* 0x002fc6000bf06270 */
[----:B------:R4:W-:Y:S01]  /*00c0*/  STL.128 [R1+0x30], RZ ;  /* 0x000030ff01007387 */ /* 0x0009e20000100c00 */
[----:B---3--:R-:W-:-:S03]  /*00d0*/  MOV R32, UR8 ;  /* 0x0000000800207c02 */ /* 0x008fc60008000f00 */
[----:B------:R4:W-:Y:S01]  /*00e0*/  STL.128 [R1+0x40], RZ ;  /* 0x000040ff01007387 */ /* 0x0009e20000100c00 */
[----:B------:R-:W-:Y:S01]  /*00f0*/  IMAD.U32 R33, RZ, RZ, UR9 ;  /* 0x00000009ff217e24 */ /* 0x000fe2000f8e00ff */
[----:B0-----:R-:W-:Y:S02]  /*0100*/  USHF.L.U32 UR6, UR6, 0x6, URZ ;  /* 0x0000000606067899 */ /* 0x001fe400080006ff */
[----:B------:R4:W-:Y:S04]  /*0110*/  STL.128 [R1+0x50], RZ ;  /* 0x000050ff01007387 */ /* 0x0009e80000100c00 */
[----:B------:R4:W-:Y:S04]  /*0120*/  STL.128 [R1+0x60], RZ ;  /* 0x000060ff01007387 */ /* 0x0009e80000100c00 */
[----:B------:R4:W-:Y:S01]  /*0130*/  STL.128 [R1+0x70], RZ ;  /* 0x000070ff01007387 */ /* 0x0009e20000100c00 */
[----:B--2---:R-:W-:Y:S05]  /*0140*/  BRA.U !UP0, `(.L_x_7) ;  /* 0x0000001d08687547 */ /* 0x004fea000b800000 */
[----:B------:R-:W0:Y:S01]  /*0150*/  LDCU UR8, c[0x0][0x360] ;  /* 0x00006c00ff0877ac */ /* 0x000e220008000800 */
[----:B------:R-:W0:Y:S01]  /*0160*/  LDC R9, c[0x0][0x364] ;  /* 0x0000d900ff097b82 */ /* 0x000e220000000800 */
[----:B------:R-:W1:Y:S01]  /*0170*/  S2R R30, SR_TID.Y ;  /* 0x00000000001e7919 */ /* 0x000e620000002200 */
[----:B------:R-:W-:Y:S01]  /*0180*/  UMOV UR4, 0x400 ;  /* 0x0000040000047882 */ /* 0x000fe20000000000 */
[----:B------:R-:W2:Y:S01]  /*0190*/  S2R R7, SR_TID.X ;  /* 0x0000000000077919 */ /* 0x000ea20000002100 */
[----:B------:R-:W-:-:S04]  /*01a0*/  UIADD3 UR5, UPT, UPT, UR4, 0x1000, URZ ;  /* 0x0000100004057890 */ /* 0x000fc8000fffe0ff */
[----:B------:R-:W3:Y:S01]  /*01b0*/  S2UR UR7, SR_CgaCtaId ;  /* 0x00000000000779c3 */ /* 0x000ee20000008800 */
[----:B0-----:R-:W-:-:S04]  /*01c0*/  IMAD R29, R9, UR8, RZ ;  /* 0x00000008091d7c24 */ /* 0x001fc8000f8e02ff */
[----:B------:R-:W0:Y:S01]  /*01d0*/  I2F.U32.RP R4, R29 ;  /* 0x0000001d00047306 */ /* 0x000e220000209000 */
[----:B------:R-:W-:Y:S01]  /*01e0*/  IMAD.MOV R5, RZ, RZ, -R29 ;  /* 0x000000ffff057224 */ /* 0x000fe200078e0a1d */
[----:B---3--:R-:W-:Y:S02]  /*01f0*/  ULEA UR5, UR7, UR5, 0x18 ;  /* 0x0000000507057291 */ /* 0x008fe4000f8ec0ff */
[----:B------:R-:W-:-:S04]  /*0200*/  ULEA UR4, UR7, UR4, 0x18 ;  /* 0x0000000407047291 */ /* 0x000fc8000f8ec0ff */
[----:B0-----:R-:W0:Y:S02]  /*0210*/  MUFU.RCP R4, R4 ;  /* 0x0000000400047308 */ /* 0x001e240000001000 */
[----:B0-----:R-:W-:-:S06]  /*0220*/  IADD3 R2, PT, PT, R4, 0xffffffe, RZ ;  /* 0x0ffffffe04027810 */ /* 0x001fcc0007ffe0ff */
[----:B------:R0:W3:Y:S02]  /*0230*/  F2I.FTZ.U32.TRUNC.NTZ R3, R2 ;  /* 0x0000000200037305 */ /* 0x0000e4000021f000 */
[----:B0-----:R-:W-:Y:S01]  /*0240*/  MOV R2, RZ ;  /* 0x000000ff00027202 */ /* 0x001fe20000000f00 */
[----:B---3--:R-:W-:-:S04]  /*0250*/  IMAD R5, R5, R3, RZ ;  /* 0x0000000305057224 */ /* 0x008fc800078e02ff */
[----:B------:R-:W-:-:S06]  /*0260*/  IMAD.HI.U32 R3, R3, R5, R2 ;  /* 0x0000000503037227 */ /* 0x000fcc00078e0002 */
[----:B------:R-:W-:-:S04]  /*0270*/  IMAD.HI.U32 R5, R3, 0x1ff, RZ ;  /* 0x000001ff03057827 */ /* 0x000fc800078e00ff */
[----:B------:R-:W-:-:S04]  /*0280*/  IMAD.HI.U32 R3, R3, 0xff, RZ ;  /* 0x000000ff03037827 */ /* 0x000fc800078e00ff */
[----:B------:R-:W-:Y:S01]  /*0290*/  IMAD.MOV R4, RZ, RZ, -R5 ;  /* 0x000000ffff047224 */ /* 0x000fe200078e0a05 */
[----:B------:R-:W-:-:S03]  /*02a0*/  IADD3 R6, PT, PT, -R3, RZ, RZ ;  /* 0x000000ff03067210 */ /* 0x000fc60007ffe1ff */
[C---:B------:R-:W-:Y:S02]  /*02b0*/  IMAD R2, R29.reuse, R4, 0x1ff ;  /* 0x000001ff1d027424 */ /* 0x040fe400078e0204 */
[----:B------:R-:W-:-:S03]  /*02c0*/  IMAD R4, R29, R6, 0xff ;  /* 0x000000ff1d047424 */ /* 0x000fc600078e0206 */
[-C--:B------:R-:W-:Y:S02]  /*02d0*/  ISETP.GE.U32.AND P0, PT, R2, R29.reuse, PT ;  /* 0x0000001d0200720c */ /* 0x080fe40003f06070 */
[----:B------:R-:W-:-:S11]  /*02e0*/  ISETP.GE.U32.AND P2, PT, R4, R29, PT ;  /* 0x0000001d0400720c */ /* 0x000fd60003f46070 */
[----:B------:R-:W-:Y:S01]  /*02f0*/  @P0 IMAD.IADD R2, R2, 0x1, -R29 ;  /* 0x0000000102020824 */ /* 0x000fe200078e0a1d */
[----:B------:R-:W-:Y:S01]  /*0300*/  @P0 IADD3 R5, PT, PT, R5, 0x1, RZ ;  /* 0x0000000105050810 */ /* 0x000fe20007ffe0ff */
[----:B------:R-:W-:Y:S01]  /*0310*/  @P2 VIADD R3, R3, 0x1 ;  /* 0x0000000103032836 */ /* 0x000fe20000000000 */
[C---:B------:R-:W-:Y:S02]  /*0320*/  @P2 IADD3 R4, PT, PT, -R29.reuse, R4, RZ ;  /* 0x000000041d042210 */ /* 0x040fe40007ffe1ff */
[-C--:B------:R-:W-:Y:S01]  /*0330*/  ISETP.GE.U32.AND P1, PT, R2, R29.reuse, PT ;  /* 0x0000001d0200720c */ /* 0x080fe20003f26070 */
[----:B-1----:R-:W-:Y:S01]  /*0340*/  IMAD.IADD R2, R30, 0x1, R9 ;  /* 0x000000011e027824 */ /* 0x002fe200078e0209 */
[-C--:B------:R-:W-:Y:S01]  /*0350*/  ISETP.GE.U32.AND P3, PT, R4, R29.reuse, PT ;  /* 0x0000001d0400720c */ /* 0x080fe20003f66070 */
[--C-:B--2---:R-:W-:Y:S01]  /*0360*/  IMAD R30, R30, UR8, R7.reuse ;  /* 0x000000081e1e7c24 */ /* 0x104fe2000f8e0207 */
[----:B------:R-:W-:Y:S01]  /*0370*/  ISETP.NE.U32.AND P0, PT, R29, RZ, PT ;  /* 0x000000ff1d00720c */ /* 0x000fe20003f05070 */
[----:B------:R-:W-:Y:S01]  /*0380*/  IMAD R2, R2, UR8, R7 ;  /* 0x0000000802027c24 */ /* 0x000fe2000f8e0207 */
[----:B------:R-:W-:Y:S01]  /*0390*/  LOP3.LUT R4, RZ, R29, RZ, 0x33, !PT ;  /* 0x0000001dff047212 */ /* 0x000fe200078e33ff */
[----:B------:R-:W-:-:S02]  /*03a0*/  IMAD.SHL.U32 R7, R30, 0x20, RZ ;  /* 0x000000201e077824 */ /* 0x000fc400078e00ff */
[----:B------:R-:W-:-:S03]  /*03b0*/  IMAD.SHL.U32 R6, R30, 0x10, RZ ;  /* 0x000000101e067824 */ /* 0x000fc600078e00ff */
[----:B------:R-:W-:Y:S02]  /*03c0*/  LOP3.LUT R7, R7, 0x400, RZ, 0xc0, !PT ;  /* 0x0000040007077812 */ /* 0x000fe400078ec0ff */
[----:B------:R-:W-:Y:S02]  /*03d0*/  @P1 IADD3 R5, PT, PT, R5, 0x1, RZ ;  /* 0x0000000105051810 */ /* 0x000fe40007ffe0ff */
[----:B------:R-:W-:Y:S02]  /*03e0*/  @P3 IADD3 R3, PT, PT, R3, 0x1, RZ ;  /* 0x0000000103033810 */ /* 0x000fe40007ffe0ff */
[C---:B------:R-:W-:Y:S02]  /*03f0*/  SEL R5, R4.reuse, R5, !P0 ;  /* 0x0000000504057207 */ /* 0x040fe40004000000 */
[----:B------:R-:W-:Y:S02]  /*0400*/  SEL R3, R4, R3, !P0 ;  /* 0x0000000304037207 */ /* 0x000fe40004000000 */
[----:B------:R-:W-:-:S02]  /*0410*/  IADD3 R5, PT, PT, R5, 0x1, RZ ;  /* 0x0000000105057810 */ /* 0x000fc40007ffe0ff */
[----:B------:R-:W-:Y:S01]  /*0420*/  IADD3 R26, PT, PT, R3, 0x1, RZ ;  /* 0x00000001031a7810 */ /* 0x000fe20007ffe0ff */
[----:B------:R-:W-:Y:S01]  /*0430*/  VIADD R3, R7, UR5 ;  /* 0x0000000507037c36 */ /* 0x000fe20008000000 */
[C---:B------:R-:W-:Y:S02]  /*0440*/  LOP3.LUT R27, R5.reuse, 0x3fc, RZ, 0xc0, !PT ;  /* 0x000003fc051b7812 */ /* 0x040fe400078ec0ff */
[----:B------:R-:W-:Y:S02]  /*0450*/  LOP3.LUT R6, R6, 0x3fffc00, RZ, 0xc0, !PT ;  /* 0x03fffc0006067812 */ /* 0x000fe400078ec0ff */
[----:B------:R-:W-:Y:S02]  /*0460*/  LOP3.LUT R25, R26, 0x3, RZ, 0xc0, !PT ;  /* 0x000000031a197812 */ /* 0x000fe400078ec0ff */
[----:B------:R-:W-:Y:S01]  /*0470*/  LOP3.LUT R24, R5, 0x3, RZ, 0xc0, !PT ;  /* 0x0000000305187812 */ /* 0x000fe200078ec0ff */
[----:B------:R-:W-:Y:S01]  /*0480*/  VIADD R28, R6, UR4 ;  /* 0x00000004061c7c36 */ /* 0x000fe20008000000 */
[----:B------:R-:W-:Y:S01]  /*0490*/  LOP3.LUT R26, R26, 0x1fc, RZ, 0xc0, !PT ;  /* 0x000001fc1a1a7812 */ /* 0x000fe200078ec0ff */
[----:B------:R-:W-:Y:S01]  /*04a0*/  UMOV UR4, URZ ;  /* 0x000000ff00047c82 */ /* 0x000fe20008000000 */
[----:B------:R-:W-:-:S07]  /*04b0*/  IADD3 R27, PT, PT, -R27, RZ, RZ ;  /* 0x000000ff1b1b7210 */ /* 0x000fce0007ffe1ff */
.L_x_40:
[----:B------:R-:W-:Y:S01]  /*04c0*/  ISETP.GT.U32.AND P0, PT, R29, 0xaa, PT ;  /* 0x000000aa1d00780c */ /* 0x000fe20003f04070 */
[----:B------:R-:W-:-:S12]  /*04d0*/  IMAD.MOV.U32 R11, RZ, RZ, RZ ;  /* 0x000000ffff0b7224 */ /* 0x000fd800078e00ff */
[----:B0-----:R-:W-:Y:S05]  /*04e0*/  @P0 BRA `(.L_x_8) ;  /* 0x0000000400d00947 */ /* 0x001fea0003800000 */
[----:B------:R-:W0:Y:S01]  /*04f0*/  S2R R5, SR_TID.Y ;  /* 0x0000000000057919 */ /* 0x000e220000002200 */
[----:B------:R-:W1:Y:S01]  /*0500*/  LDCU UR5, c[0x0][0x360] ;  /* 0x00006c00ff0577ac */ /* 0x000e620008000800 */
[----:B------:R-:W0:Y:S01]  /*0510*/  LDC R6, c[0x0][0x364] ;  /* 0x0000d900ff067b82 */ /* 0x000e220000000800 */
[----:B------:R-:W-:Y:S01]  /*0520*/  SHF.L.U32 R14, R2, 0x2, RZ ;  /* 0x00000002020e7819 */ /* 0x000fe200000006ff */
[----:B------:R-:W2:Y:S01]  /*0530*/  S2R R7, SR_TID.X ;  /* 0x0000000000077919 */ /* 0x000ea20000002100 */
[----:B------:R-:W-:Y:S01]  /*0540*/  IMAD.SHL.U32 R8, R30, 0x4, RZ ;  /* 0x000000041e087824 */ /* 0x000fe200078e00ff */
[----:B------:R-:W-:Y:S01]  /*0550*/  MOV R11, RZ ;  /* 0x000000ff000b7202 */ /* 0x000fe20000000f00 */
[----:B------:R-:W-:Y:S01]  /*0560*/  IMAD.MOV.U32 R9, RZ, RZ, R27 ;  /* 0x000000ffff097224 */ /* 0x000fe200078e001b */
[----:B------:R-:W-:Y:S01]  /*0570*/  MOV R10, R30 ;  /* 0x0000001e000a7202 */ /* 0x000fe20000000f00 */
[----:B------:R-:W-:Y:S01]  /*0580*/  IMAD.MOV.U32 R12, RZ, RZ, R2 ;  /* 0x000000ffff0c7224 */ /* 0x000fe200078e0002 */
[----:B------:R-:W3:Y:S01]  /*0590*/  LDCU UR8, c[0x0][0x3a8] ;  /* 0x00007500ff0877ac */ /* 0x000ee20008000800 */
[C---:B0-----:R-:W-:Y:S01]  /*05a0*/  LEA R4, R6.reuse, R5, 0x1 ;  /* 0x0000000506047211 */ /* 0x041fe200078e08ff */
[----:B------:R-:W-:-:S02]  /*05b0*/  IMAD R6, R6, 0x3, R5 ;  /* 0x0000000306067824 */ /* 0x000fc400078e0205 */
[----:B--2---:R-:W-:Y:S02]  /*05c0*/  IMAD.SHL.U32 R5, R7, 0x4, RZ ;  /* 0x0000000407057824 */ /* 0x004fe400078e00ff */
[----:B-1----:R-:W-:Y:S02]  /*05d0*/  IMAD R4, R4, UR5, RZ ;  /* 0x0000000504047c24 */ /* 0x002fe4000f8e02ff */
[----:B------:R-:W-:-:S03]  /*05e0*/  IMAD R6, R6, UR5, RZ ;  /* 0x0000000506067c24 */ /* 0x000fc6000f8e02ff */
[----:B------:R-:W-:Y:S01]  /*05f0*/  LEA R22, R4, R5, 0x2 ;  /* 0x0000000504167211 */ /* 0x000fe200078e10ff */
[----:B------:R-:W-:Y:S01]  /*0600*/  IMAD R20, R6, 0x4, R5 ;  /* 0x0000000406147824 */ /* 0x000fe200078e0205 */
[----:B------:R-:W-:Y:S01]  /*0610*/  IADD3 R18, PT, PT, R4, R7, RZ ;  /* 0x0000000704127210 */ /* 0x000fe20007ffe0ff */
[----:B---3--:R-:W-:-:S07]  /*0620*/  IMAD.IADD R16, R6, 0x1, R7 ;  /* 0x0000000106107824 */ /* 0x008fce00078e0207 */
.L_x_17:
[----:B------:R-:W-:Y:S01]  /*0630*/  ISETP.GT.U32.AND P0, PT, R10, 0x1ff, PT ;  /* 0x000001ff0a00780c */ /* 0x000fe20003f04070 */
[----:B------:R-:W-:Y:S01]  /*0640*/  BSSY.RECONVERGENT B0, `(.L_x_9) ;  /* 0x0000016000007945 */ /* 0x000fe20003800200 */
[----:B------:R-:W-:Y:S02]  /*0650*/  ISETP.GT.U32.AND P1, PT, R12, 0x1ff, PT ;  /* 0x000001ff0c00780c */ /* 0x000fe40003f24070 */
[----:B------:R-:W-:Y:S02]  /*0660*/  ISETP.GT.U32.AND P2, PT, R18, 0x1ff, PT ;  /* 0x000001ff1200780c */ /* 0x000fe40003f44070 */
[----:B------:R-:W-:-:S07]  /*0670*/  ISETP.GT.U32.AND P3, PT, R16, 0x1ff, PT ;  /* 0x000001ff1000780c */ /* 0x000fce0003f64070 */
[----:B0123--:R-:W-:Y:S06]  /*0680*/  @P0 BRA `(.L_x_10) ;  /* 0x0000000000440947 */ /* 0x00ffec0003800000 */
[----:B------:R-:W0:Y:S01]  /*0690*/  LDC.64 R4, c[0x0][0x380] ;  /* 0x0000e000ff047b82 */ /* 0x000e220000000a00 */
[----:B------:R-:W-:Y:S02]  /*06a0*/  LOP3.LUT R6, R8, 0x1c, RZ, 0xc0, !PT ;  /* 0x0000001c08067812 */ /* 0x000fe400078ec0ff */
[----:B------:R-:W-:Y:S02]  /*06b0*/  SHF.R.U32.HI R13, RZ, 0x3, R10 ;  /* 0x00000003ff0d7819 */ /* 0x000fe4000001160a */
[----:B------:R-:W-:-:S03]  /*06c0*/  IADD3 R7, PT, PT, R6, UR4, RZ ;  /* 0x0000000406077c10 */ /* 0x000fc6000fffe0ff */
[----:B------:R-:W-:-:S04]  /*06d0*/  VIADD R6, R13, UR6 ;  /* 0x000000060d067c36 */ /* 0x000fc80008000000 */
[----:B------:R-:W-:-:S04]  /*06e0*/  IMAD R7, R6, UR8, R7 ;  /* 0x0000000806077c24 */ /* 0x000fc8000f8e0207 */
[----:B0-----:R-:W-:-:S06]  /*06f0*/  IMAD.WIDE R6, R7, 0x4, R4 ;  /* 0x0000000407067825 */ /* 0x001fcc00078e0204 */
[----:B------:R-:W2:Y:S01]  /*0700*/  LDG.E.128 R4, desc[UR10][R6.64] ;  /* 0x0000000a06047981 */ /* 0x000ea2000c1e1d00 */
[----:B------:R-:W0:Y:S01]  /*0710*/  S2UR UR7, SR_CgaCtaId ;  /* 0x00000000000779c3 */ /* 0x000e220000008800 */
[----:B------:R-:W-:Y:S01]  /*0720*/  SHF.L.U32 R15, R8, 0x1, RZ ;  /* 0x00000001080f7819 */ /* 0x000fe200000006ff */
[----:B------:R-:W-:-:S03]  /*0730*/  UMOV UR5, 0x400 ;  /* 0x0000040000057882 */ /* 0x000fc60000000000 */
[----:B------:R-:W-:-:S05]  /*0740*/  LOP3.LUT R34, R15, 0x38, RZ, 0xc0, !PT ;  /* 0x000000380f227812 */ /* 0x000fca00078ec0ff */
[----:B------:R-:W-:Y:S01]  /*0750*/  IMAD R34, R13, 0x40, R34 ;  /* 0x000000400d227824 */ /* 0x000fe200078e0222 */
[----:B0-----:R-:W-:Y:S01]  /*0760*/  ULEA UR5, UR7, UR5, 0x18 ;  /* 0x0000000507057291 */ /* 0x001fe2000f8ec0ff */
[----:B--2---:R-:W-:Y:S02]  /*0770*/  F2FP.F16.F32.PACK_AB R4, R5, R4 ;  /* 0x000000040504723e */ /* 0x004fe400000000ff */
[----:B------:R-:W-:-:S06]  /*0780*/  F2FP.F16.F32.PACK_AB R5, R7, R6 ;  /* 0x000000060705723e */ /* 0x000fcc00000000ff */
[----:B------:R0:W-:Y:S03]  /*0790*/  STS.64 [R34+UR5], R4 ;  /* 0x0000000422007988 */ /* 0x0001e60008000a05 */
.L_x_10:
[----:B------:R-:W-:Y:S05]  /*07a0*/  BSYNC.RECONVERGENT B0 ;  /* 0x0000000000007941 */ /* 0x000fea0003800200 */
.L_x_9:
[----:B------:R-:W-:Y:S04]  /*07b0*/  BSSY.RECONVERGENT B0, `(.L_x_11) ;  /* 0x0000013000007945 */ /* 0x000fe80003800200 */
[----:B------:R-:W-:Y:S05]  /*07c0*/  @P1 BRA `(.L_x_12) ;  /* 0x0000000000441947 */ /* 0x000fea0003800000 */
[----:B0-----:R-:W0:Y:S01]  /*07d0*/  LDC.64 R4, c[0x0][0x380] ;  /* 0x0000e000ff047b82 */ /* 0x001e220000000a00 */
        /* <DEDUP_REMOVED lines=16> */
.L_x_12:
[----:B------:R-:W-:Y:S05]  /*08e0*/  BSYNC.RECONVERGENT B0 ;  /* 0x0000000000007941 */ /* 0x000fea0003800200 */
.L_x_11:
[----:B------:R-:W-:Y:S04]  /*08f0*/  BSSY.RECONVERGENT B0, `(.L_x_13) ;  /* 0x0000013000007945 */ /* 0x000fe80003800200 */
[----:B------:R-:W-:Y:S05]  /*0900*/  @P2 BRA `(.L_x_14) ;  /* 0x0000000000442947 */ /* 0x000fea0003800000 */
[----:B01----:R-:W0:Y:S01]  /*0910*/  LDC.64 R4, c[0x0][0x380] ;  /* 0x0000e000ff047b82 */ /* 0x003e220000000a00 */
        /* <DEDUP_REMOVED lines=16> */
.L_x_14:
[----:B------:R-:W-:Y:S05]  /*0a20*/  BSYNC.RECONVERGENT B0 ;  /* 0x0000000000007941 */ /* 0x000fea0003800200 */
.L_x_13:
[----:B------:R-:W-:Y:S04]  /*0a30*/  BSSY.RECONVERGENT B0, `(.L_x_15) ;  /* 0x0000013000007945 */ /* 0x000fe80003800200 */
[----:B------:R-:W-:Y:S05]  /*0a40*/  @P3 BRA `(.L_x_16) ;  /* 0x0000000000443947 */ /* 0x000fea0003800000 */
[----:B012---:R-:W0:Y:S01]  /*0a50*/  LDC.64 R4, c[0x0][0x380] ;  /* 0x0000e000ff047b82 */ /* 0x007e220000000a00 */
        /* <DEDUP_REMOVED lines=16> */
.L_x_16:
[----:B------:R-:W-:Y:S05]  /*0b60*/  BSYNC.RECONVERGENT B0 ;  /* 0x0000000000007941 */ /* 0x000fea0003800200 */
.L_x_15:
[----:B------:R-:W-:Y:S01]  /*0b70*/  IADD3 R9, PT, PT, R9, 0x4, RZ ;  /* 0x0000000409097810 */ /* 0x000fe20007ffe0ff */
[C---:B------:R-:W-:Y:S01]  /*0b80*/  IMAD R11, R29.reuse, 0x4, R11 ;  /* 0x000000041d0b7824 */ /* 0x040fe200078e020b */
[C---:B------:R-:W-:Y:S01]  /*0b90*/  LEA R12, R29.reuse, R12, 0x2 ;  /* 0x0000000c1d0c7211 */ /* 0x040fe200078e10ff */
[----:B------:R-:W-:Y:S01]  /*0ba0*/  IMAD R14, R29, 0x10, R14 ;  /* 0x000000101d0e7824 */ /* 0x000fe200078e020e */
[----:B------:R-:W-:Y:S01]  /*0bb0*/  ISETP.NE.AND P0, PT, R9, RZ, PT ;  /* 0x000000ff0900720c */ /* 0x000fe20003f05270 */
[C---:B------:R-:W-:Y:S01]  /*0bc0*/  IMAD R22, R29.reuse, 0x10, R22 ;  /* 0x000000101d167824 */ /* 0x040fe200078e0216 */
[C---:B------:R-:W-:Y:S01]  /*0bd0*/  LEA R18, R29.reuse, R18, 0x2 ;  /* 0x000000121d127211 */ /* 0x040fe200078e10ff */
[C---:B------:R-:W-:Y:S01]  /*0be0*/  IMAD R20, R29.reuse, 0x10, R20 ;  /* 0x000000101d147824 */ /* 0x040fe200078e0214 */
[C---:B------:R-:W-:Y:S01]  /*0bf0*/  LEA R16, R29.reuse, R16, 0x2 ;  /* 0x000000101d107211 */ /* 0x040fe200078e10ff */
[C---:B------:R-:W-:Y:S01]  /*0c00*/  IMAD R8, R29.reuse, 0x10, R8 ;  /* 0x000000101d087824 */ /* 0x040fe200078e0208 */
[----:B------:R-:W-:-:S07]  /*0c10*/  LEA R10, R29, R10, 0x2 ;  /* 0x0000000a1d0a7211 */ /* 0x000fce00078e10ff */
[----:B------:R-:W-:Y:S05]  /*0c20*/  @P0 BRA `(.L_x_17) ;  /* 0xfffffff800800947 */ /* 0x000fea000383ffff */
.L_x_8:
[----:B------:R-:W-:-:S13]  /*0c30*/  ISETP.NE.AND P0, PT, R24, RZ, PT ;  /* 0x000000ff1800720c */ /* 0x000fda0003f05270 */
[----:B------:R-:W-:Y:S05]  /*0c40*/  @!P0 BRA `(.L_x_18) ;  /* 0x0000000400308947 */ /* 0x000fea0003800000 */
[----:B------:R-:W-:Y:S01]  /*0c50*/  IADD3 R12, PT, PT, R30, R11, RZ ;  /* 0x0000000b1e0c7210 */ /* 0x000fe20007ffe0ff */
[----:B------:R-:W-:Y:S01]  /*0c60*/  BSSY.RECONVERGENT B0, `(.L_x_19) ;  /* 0x0000017000007945 */ /* 0x000fe20003800200 */
[----:B------:R-:W-:Y:S02]  /*0c70*/  ISETP.NE.AND P1, PT, R24, 0x1, PT ;  /* 0x000000011800780c */ /* 0x000fe40003f25270 */
[----:B------:R-:W-:-:S13]  /*0c80*/  ISETP.GT.U32.AND P0, PT, R12, 0x1ff, PT ;  /* 0x000001ff0c00780c */ /* 0x000fda0003f04070 */
[----:B------:R-:W-:Y:S05]  /*0c90*/  @P0 BRA `(.L_x_20) ;  /* 0x00000000004c0947 */ /* 0x000fea0003800000 */
[----:B0123--:R-:W0:Y:S01]  /*0ca0*/  LDC.64 R4, c[0x0][0x380] ;  /* 0x0000e000ff047b82 */ /* 0x00fe220000000a00 */
[----:B------:R-:W1:Y:S01]  /*0cb0*/  LDCU UR5, c[0x0][0x3a8] ;  /* 0x00007500ff0577ac */ /* 0x000e620008000800 */
[----:B------:R-:W-:Y:S01]  /*0cc0*/  IMAD.SHL.U32 R6, R12, 0x4, RZ ;  /* 0x000000040c067824 */ /* 0x000fe200078e00ff */
[----:B------:R-:W-:-:S04]  /*0cd0*/  SHF.R.U32.HI R8, RZ, 0x3, R12 ;  /* 0x00000003ff087819 */ /* 0x000fc8000001160c */
[----:B------:R-:W-:Y:S02]  /*0ce0*/  LOP3.LUT R6, R6, 0x1c, RZ, 0xc0, !PT ;  /* 0x0000001c06067812 */ /* 0x000fe400078ec0ff */
[----:B------:R-:W-:-:S03]  /*0cf0*/  IADD3 R7, PT, PT, R8, UR6, RZ ;  /* 0x0000000608077c10 */ /* 0x000fc6000fffe0ff */
[----:B------:R-:W-:-:S04]  /*0d00*/  VIADD R6, R6, UR4 ;  /* 0x0000000406067c36 */ /* 0x000fc80008000000 */
[----:B-1----:R-:W-:-:S04]  /*0d10*/  IMAD R7, R7, UR5, R6 ;  /* 0x0000000507077c24 */ /* 0x002fc8000f8e0206 */
        /* <DEDUP_REMOVED lines=11> */
.L_x_20:
[----:B------:R-:W-:Y:S05]  /*0dd0*/  BSYNC.RECONVERGENT B0 ;  /* 0x0000000000007941 */ /* 0x000fea0003800200 */
.L_x_19:
        /* <DEDUP_REMOVED lines=25> */
.L_x_22:
[----:B------:R-:W-:Y:S05]  /*0f70*/  BSYNC.RECONVERGENT B0 ;  /* 0x0000000000007941 */ /* 0x000fea0003800200 */
.L_x_21:
[----:B------:R-:W-:Y:S05]  /*0f80*/  @!P1 BRA `(.L_x_18) ;  /* 0x0000000000609947 */ /* 0x000fea0003800000 */
[----:B0-----:R-:W-:Y:S01]  /*0f90*/  IADD3 R9, PT, PT, R29, R12, RZ ;  /* 0x0000000c1d097210 */ /* 0x001fe20007ffe0ff */
[----:B------:R-:W-:Y:S03]  /*0fa0*/  BSSY.RECONVERGENT B0, `(.L_x_18) ;  /* 0x0000016000007945 */ /* 0x000fe60003800200 */
[----:B------:R-:W-:-:S13]  /*0fb0*/  ISETP.GT.U32.AND P0, PT, R9, 0x1ff, PT ;  /* 0x000001ff0900780c */ /* 0x000fda0003f04070 */
[----:B------:R-:W-:Y:S05]  /*0fc0*/  @P0 BRA `(.L_x_23) ;  /* 0x00000000004c0947 */ /* 0x000fea0003800000 */
[----:B-123--:R-:W0:Y:S01]  /*0fd0*/  LDC.64 R4, c[0x0][0x380] ;  /* 0x0000e000ff047b82 */ /* 0x00ee220000000a00 */
        /* <DEDUP_REMOVED lines=18> */
.L_x_23:
[----:B------:R-:W-:Y:S05]  /*1100*/  BSYNC.RECONVERGENT B0 ;  /* 0x0000000000007941 */ /* 0x000fea0003800200 */
.L_x_18:
[----:B------:R-:W-:Y:S01]  /*1110*/  BAR.SYNC.DEFER_BLOCKING 0x0 ;  /* 0x0000000000007b1d */ /* 0x000fe20000010000 */
[----:B------:R-:W-:Y:S02]  /*1120*/  ISETP.GT.U32.AND P0, PT, R29, 0x55, PT ;  /* 0x000000551d00780c */ /* 0x000fe40003f04070 */
[----:B------:R-:W-:-:S11]  /*1130*/  MOV R11, RZ ;  /* 0x000000ff000b7202 */ /* 0x000fd60000000f00 */
[----:B------:R-:W-:Y:S05]  /*1140*/  @P0 BRA `(.L_x_24) ;  /* 0x0000000400900947 */ /* 0x000fea0003800000 */
[----:B0-----:R-:W0:Y:S01]  /*1150*/  LDC.64 R8, c[0x0][0x388] ;  /* 0x0000e200ff087b82 */ /* 0x001e220000000a00 */
[----:B------:R-:W-:Y:S01]  /*1160*/  IMAD.MOV.U32 R11, RZ, RZ, RZ ;  /* 0x000000ffff0b7224 */ /* 0x000fe200078e00ff */
[----:B------:R-:W0:Y:S01]  /*1170*/  LDCU UR9, c[0x0][0x3a8] ;  /* 0x00007500ff0977ac */ /* 0x000e220008000800 */
[----:B------:R-:W-:-:S05]  /*1180*/  UMOV UR5, URZ ;  /* 0x000000ff00057c82 */ /* 0x000fca0008000000 */
.L_x_33:
[----:B------:R-:W-:Y:S01]  /*1190*/  IADD3 R16, PT, PT, R30, R11, RZ ;  /* 0x0000000b1e107210 */ /* 0x000fe20007ffe0ff */
[----:B------:R-:W-:Y:S01]  /*11a0*/  UIADD3 UR5, UPT, UPT, UR5, 0x4, URZ ;  /* 0x0000000405057890 */ /* 0x000fe2000fffe0ff */
[----:B------:R-:W-:Y:S02]  /*11b0*/  BSSY.RECONVERGENT B0, `(.L_x_25) ;  /* 0x000001c000007945 */ /* 0x000fe40003800200 */
[----:B------:R-:W-:Y:S01]  /*11c0*/  ISETP.GT.U32.AND P0, PT, R16, 0xff, PT ;  /* 0x000000ff1000780c */ /* 0x000fe20003f04070 */
[----:B0-----:R-:W-:Y:S02]  /*11d0*/  IMAD.IADD R14, R29, 0x1, R16 ;  /* 0x000000011d0e7824 */ /* 0x001fe400078e0210 */
[----:B------:R-:W-:-:S03]  /*11e0*/  ISETP.NE.AND P4, PT, R26, UR5, PT ;  /* 0x000000051a007c0c */ /* 0x000fc6000bf85270 */
[C---:B------:R-:W-:Y:S02]  /*11f0*/  IADD3 R12, PT, PT, R29.reuse, R14, RZ ;  /* 0x0000000e1d0c7210 */ /* 0x040fe40007ffe0ff */
[----:B------:R-:W-:Y:S02]  /*1200*/  ISETP.GT.U32.AND P1, PT, R14, 0xff, PT ;  /* 0x000000ff0e00780c */ /* 0x000fe40003f24070 */
[----:B------:R-:W-:Y:S01]  /*1210*/  ISETP.GT.U32.AND P2, PT, R12, 0xff, PT ;  /* 0x000000ff0c00780c */ /* 0x000fe20003f44070 */
[----:B------:R-:W-:-:S05]  /*1220*/  IMAD.IADD R10, R29, 0x1, R12 ;  /* 0x000000011d0a7824 */ /* 0x000fca00078e020c */
[----:B------:R-:W-:Y:S01]  /*1230*/  ISETP.GT.U32.AND P3, PT, R10, 0xff, PT ;  /* 0x000000ff0a00780c */ /* 0x000fe20003f64070 */
[----:B------:R-:W-:-:S12]  /*1240*/  @P0 BRA `(.L_x_26) ;  /* 0x0000000000480947 */ /* 0x000fd80003800000 */
[----:B-123--:R-:W-:Y:S02]  /*1250*/  SHF.L.U32 R4, R16, 0x2, RZ ;  /* 0x0000000210047819 */ /* 0x00efe400000006ff */
[----:B------:R-:W-:Y:S02]  /*1260*/  SHF.R.U32.HI R13, RZ, 0x3, R16 ;  /* 0x00000003ff0d7819 */ /* 0x000fe40000011610 */
[----:B------:R-:W-:-:S03]  /*1270*/  LOP3.LUT R4, R4, 0x1c, RZ, 0xc0, !PT ;  /* 0x0000001c04047812 */ /* 0x000fc600078ec0ff */
[----:B------:R-:W-:Y:S01]  /*1280*/  IMAD R5, R0, 0x20, R13 ;  /* 0x0000002000057824 */ /* 0x000fe200078e020d */
[----:B------:R-:W-:-:S05]  /*1290*/  IADD3 R4, PT, PT, R4, UR4, RZ ;  /* 0x0000000404047c10 */ /* 0x000fca000fffe0ff */
[----:B0-----:R-:W-:-:S04]  /*12a0*/  IMAD R5, R5, UR9, R4 ;  /* 0x0000000905057c24 */ /* 0x001fc8000f8e0204 */
[----:B------:R-:W-:-:S06]  /*12b0*/  IMAD.WIDE R6, R5, 0x4, R8 ;  /* 0x0000000405067825 */ /* 0x000fcc00078e0208 */
[----:B------:R-:W2:Y:S01]  /*12c0*/  LDG.E.128 R4, desc[UR10][R6.64] ;  /* 0x0000000a06047981 */ /* 0x000ea2000c1e1d00 */
[----:B------:R-:W0:Y:S01]  /*12d0*/  S2UR UR8, SR_CgaCtaId ;  /* 0x00000000000879c3 */ /* 0x000e220000008800 */
[----:B------:R-:W-:Y:S01]  /*12e0*/  UMOV UR7, 0x400 ;  /* 0x0000040000077882 */ /* 0x000fe20000000000 */
[----:B------:R-:W-:Y:S01]  /*12f0*/  IMAD.SHL.U32 R15, R16, 0x8, RZ ;  /* 0x00000008100f7824 */ /* 0x000fe200078e00ff */
[----:B------:R-:W-:-:S04]  /*1300*/  UIADD3 UR7, UPT, UPT, UR7, 0x1000, URZ ;  /* 0x0000100007077890 */ /* 0x000fc8000fffe0ff */
[----:B------:R-:W-:-:S04]  /*1310*/  LOP3.LUT R16, R15, 0x38, RZ, 0xc0, !PT ;  /* 0x000000380f107812 */ /* 0x000fc800078ec0ff */
[----:B------:R-:W-:Y:S01]  /*1320*/  LEA R16, R13, R16, 0x6 ;  /* 0x000000100d107211 */ /* 0x000fe200078e30ff */
[----:B0-----:R-:W-:Y:S01]  /*1330*/  ULEA UR7, UR8, UR7, 0x18 ;  /* 0x0000000708077291 */ /* 0x001fe2000f8ec0ff */
[----:B--2---:R-:W-:Y:S02]  /*1340*/  F2FP.F16.F32.PACK_AB R4, R5, R4 ;  /* 0x000000040504723e */ /* 0x004fe400000000ff */
[----:B------:R-:W-:-:S06]  /*1350*/  F2FP.F16.F32.PACK_AB R5, R7, R6 ;  /* 0x000000060705723e */ /* 0x000fcc00000000ff */
[----:B------:R0:W-:Y:S03]  /*1360*/  STS.64 [R16+UR7], R4 ;  /* 0x0000000410007988 */ /* 0x0001e60008000a07 */
.L_x_26:
[----:B0-----:R-:W-:Y:S05]  /*1370*/  BSYNC.RECONVERGENT B0 ;  /* 0x0000000000007941 */ /* 0x001fea0003800200 */
.L_x_25:
[----:B------:R-:W-:Y:S04]  /*1380*/  BSSY.RECONVERGENT B0, `(.L_x_27) ;  /* 0x0000014000007945 */ /* 0x000fe80003800200 */
[----:B------:R-:W-:Y:S05]  /*1390*/  @P1 BRA `(.L_x_28) ;  /* 0x0000000000481947 */ /* 0x000fea0003800000 */
[----:B-123--:R-:W-:Y:S01]  /*13a0*/  IMAD.SHL.U32 R4, R14, 0x4, RZ ;  /* 0x000000040e047824 */ /* 0x00efe200078e00ff */
[----:B------:R-:W-:-:S04]  /*13b0*/  SHF.R.U32.HI R13, RZ, 0x3, R14 ;  /* 0x00000003ff0d7819 */ /* 0x000fc8000001160e */
[----:B------:R-:W-:Y:S02]  /*13c0*/  LOP3.LUT R4, R4, 0x1c, RZ, 0xc0, !PT ;  /* 0x0000001c04047812 */ /* 0x000fe400078ec0ff */
[----:B------:R-:W-:-:S03]  /*13d0*/  LEA R5, R0, R13, 0x5 ;  /* 0x0000000d00057211 */ /* 0x000fc600078e28ff */
[----:B------:R-:W-:-:S04]  /*13e0*/  VIADD R4, R4, UR4 ;  /* 0x0000000404047c36 */ /* 0x000fc80008000000 */
[----:B------:R-:W-:-:S04]  /*13f0*/  IMAD R5, R5, UR9, R4 ;  /* 0x0000000905057c24 */ /* 0x000fc8000f8e0204 */
[----:B------:R-:W-:-:S06]  /*1400*/  IMAD.WIDE R4, R5, 0x4, R8 ;  /* 0x0000000405047825 */ /* 0x000fcc00078e0208 */
[----:B------:R-:W2:Y:S01]  /*1410*/  LDG.E.128 R4, desc[UR10][R4.64] ;  /* 0x0000000a04047981 */ /* 0x000ea2000c1e1d00 */
[----:B------:R-:W0:Y:S01]  /*1420*/  S2UR UR8, SR_CgaCtaId ;  /* 0x00000000000879c3 */ /* 0x000e220000008800 */
[----:B------:R-:W-:Y:S01]  /*1430*/  UMOV UR7, 0x400 ;  /* 0x0000040000077882 */ /* 0x000fe20000000000 */
[----:B------:R-:W-:Y:S01]  /*1440*/  SHF.L.U32 R14, R14, 0x3, RZ ;  /* 0x000000030e0e7819 */ /* 0x000fe200000006ff */
[----:B------:R-:W-:-:S03]  /*1450*/  UIADD3 UR7, UPT, UPT, UR7, 0x1000, URZ ;  /* 0x0000100007077890 */ /* 0x000fc6000fffe0ff */
[----:B------:R-:W-:-:S05]  /*1460*/  LOP3.LUT R14, R14, 0x38, RZ, 0xc0, !PT ;  /* 0x000000380e0e7812 */ /* 0x000fca00078ec0ff */
[----:B------:R-:W-:Y:S01]  /*1470*/  IMAD R13, R13, 0x40, R14 ;  /* 0x000000400d0d7824 */ /* 0x000fe200078e020e */
[----:B0-----:R-:W-:Y:S01]  /*1480*/  ULEA UR7, UR8, UR7, 0x18 ;  /* 0x0000000708077291 */ /* 0x001fe2000f8ec0ff */
[----:B--2---:R-:W-:Y:S02]  /*1490*/  F2FP.F16.F32.PACK_AB R14, R5, R4 ;  /* 0x00000004050e723e */ /* 0x004fe400000000ff */
[----:B------:R-:W-:-:S06]  /*14a0*/  F2FP.F16.F32.PACK_AB R15, R7, R6 ;  /* 0x00000006070f723e */ /* 0x000fcc00000000ff */
[----:B------:R0:W-:Y:S03]  /*14b0*/  STS.64 [R13+UR7], R14 ;  /* 0x0000000e0d007988 */ /* 0x0001e60008000a07 */
.L_x_28:
[----:B------:R-:W-:Y:S05]  /*14c0*/  BSYNC.RECONVERGENT B0 ;  /* 0x0000000000007941 */ /* 0x000fea0003800200 */
.L_x_27:
[----:B------:R-:W-:Y:S04]  /*14d0*/  BSSY.RECONVERGENT B0, `(.L_x_29) ;  /* 0x0000014000007945 */ /* 0x000fe80003800200 */
[----:B------:R-:W-:Y:S05]  /*14e0*/  @P2 BRA `(.L_x_30) ;  /* 0x0000000000482947 */ /* 0x000fea0003800000 */
[----:B-123--:R-:W-:Y:S02]  /*14f0*/  SHF.L.U32 R4, R12, 0x2, RZ ;  /* 0x000000020c047819 */ /* 0x00efe400000006ff */
[----:B0-----:R-:W-:Y:S02]  /*1500*/  SHF.R.U32.HI R13, RZ, 0x3, R12 ;  /* 0x00000003ff0d7819 */ /* 0x001fe4000001160c */
[----:B------:R-:W-:-:S03]  /*1510*/  LOP3.LUT R4, R4, 0x1c, RZ, 0xc0, !PT ;  /* 0x0000001c04047812 */ /* 0x000fc600078ec0ff */
[----:B------:R-:W-:Y:S01]  /*1520*/  IMAD R5, R0, 0x20, R13 ;  /* 0x0000002000057824 */ /* 0x000fe200078e020d */
[----:B------:R-:W-:-:S05]  /*1530*/  IADD3 R4, PT, PT, R4, UR4, RZ ;  /* 0x0000000404047c10 */ /* 0x000fca000fffe0ff */
[----:B------:R-:W-:-:S04]  /*1540*/  IMAD R5, R5, UR9, R4 ;  /* 0x0000000905057c24 */ /* 0x000fc8000f8e0204 */
        /* <DEDUP_REMOVED lines=12> */
.L_x_30:
[----:B------:R-:W-:Y:S05]  /*1610*/  BSYNC.RECONVERGENT B0 ;  /* 0x0000000000007941 */ /* 0x000fea0003800200 */
.L_x_29:
[----:B------:R-:W-:Y:S04]  /*1620*/  BSSY.RECONVERGENT B0, `(.L_x_31) ;  /* 0x0000014000007945 */ /* 0x000fe80003800200 */
[----:B------:R-:W-:Y:S05]  /*1630*/  @P3 BRA `(.L_x_32) ;  /* 0x0000000000483947 */ /* 0x000fea0003800000 */
[----:B-123--:R-:W-:Y:S01]  /*1640*/  IMAD.SHL.U32 R4, R10, 0x4, RZ ;  /* 0x000000040a047824 */ /* 0x00efe200078e00ff */
[----:B0-----:R-:W-:-:S04]  /*1650*/  SHF.R.U32.HI R13, RZ, 0x3, R10 ;  /* 0x00000003ff0d7819 */ /* 0x001fc8000001160a */
        /* <DEDUP_REMOVED lines=16> */
.L_x_32:
[----:B------:R-:W-:Y:S05]  /*1760*/  BSYNC.RECONVERGENT B0 ;  /* 0x0000000000007941 */ /* 0x000fea0003800200 */
.L_x_31:
[----:B------:R-:W-:Y:S01]  /*1770*/  LEA R11, R29, R11, 0x2 ;  /* 0x0000000b1d0b7211 */ /* 0x000fe200078e10ff */
[----:B------:R-:W-:Y:S06]  /*1780*/  @P4 BRA `(.L_x_33) ;  /* 0xfffffff800804947 */ /* 0x000fec000383ffff */
.L_x_24:
[----:B------:R-:W-:-:S13]  /*1790*/  ISETP.NE.AND P0, PT, R25, RZ, PT ;  /* 0x000000ff1900720c */ /* 0x000fda0003f05270 */
[----:B------:R-:W-:Y:S05]  /*17a0*/  @!P0 BRA `(.L_x_34) ;  /* 0x00000004003c8947 */ /* 0x000fea0003800000 */
[----:B0-----:R-:W-:Y:S01]  /*17b0*/  IMAD.IADD R12, R30, 0x1, R11 ;  /* 0x000000011e0c7824 */ /* 0x001fe200078e020b */
[----:B------:R-:W-:Y:S01]  /*17c0*/  BSSY.RECONVERGENT B0, `(.L_x_35) ;  /* 0x0000018000007945 */ /* 0x000fe20003800200 */
[----:B------:R-:W-:-:S03]  /*17d0*/  ISETP.NE.AND P1, PT, R25, 0x1, PT ;  /* 0x000000011900780c */ /* 0x000fc60003f25270 */
[----:B------:R-:W-:-:S13]  /*17e0*/  ISETP.GT.U32.AND P0, PT, R12, 0xff, PT ;  /* 0x000000ff0c00780c */ /* 0x000fda0003f04070 */
[----:B------:R-:W-:Y:S05]  /*17f0*/  @P0 BRA `(.L_x_36) ;  /* 0x0000000000500947 */ /* 0x000fea0003800000 */
[----:B-123--:R-:W0:Y:S01]  /*1800*/  LDC.64 R4, c[0x0][0x388] ;  /* 0x0000e200ff047b82 */ /* 0x00ee220000000a00 */
[----:B------:R-:W1:Y:S01]  /*1810*/  LDCU UR5, c[0x0][0x3a8] ;  /* 0x00007500ff0577ac */ /* 0x000e620008000800 */
[----:B------:R-:W-:Y:S02]  /*1820*/  SHF.L.U32 R6, R12, 0x2, RZ ;  /* 0x000000020c067819 */ /* 0x000fe400000006ff */
[----:B------:R-:W-:Y:S02]  /*1830*/  SHF.R.U32.HI R9, RZ, 0x3, R12 ;  /* 0x00000003ff097819 */ /* 0x000fe4000001160c */
[----:B------:R-:W-:-:S03]  /*1840*/  LOP3.LUT R6, R6, 0x1c, RZ, 0xc0, !PT ;  /* 0x0000001c06067812 */ /* 0x000fc600078ec0ff */
[----:B------:R-:W-:Y:S01]  /*1850*/  IMAD R7, R0, 0x20, R9 ;  /* 0x0000002000077824 */ /* 0x000fe200078e0209 */
[----:B------:R-:W-:-:S05]  /*1860*/  IADD3 R6, PT, PT, R6, UR4, RZ ;  /* 0x0000000406067c10 */ /* 0x000fca000fffe0ff */
[----:B-1----:R-:W-:-:S04]  /*1870*/  IMAD R7, R7, UR5, R6 ;  /* 0x0000000507077c24 */ /* 0x002fc8000f8e0206 */
[----:B0-----:R-:W-:-:S06]  /*1880*/  IMAD.WIDE R4, R7, 0x4, R4 ;  /* 0x0000000407047825 */ /* 0x001fcc00078e0204 */
        /* <DEDUP_REMOVED lines=11> */
.L_x_36:
[----:B------:R-:W-:Y:S05]  /*1940*/  BSYNC.RECONVERGENT B0 ;  /* 0x0000000000007941 */ /* 0x000fea0003800200 */
.L_x_35:
[----:B------:R-:W-:Y:S05]  /*1950*/  @!P1 BRA `(.L_x_34) ;  /* 0x0000000000d09947 */ /* 0x000fea0003800000 */
[----:B------:R-:W-:Y:S01]  /*1960*/  IMAD.IADD R12, R29, 0x1, R12 ;  /* 0x000000011d0c7824 */ /* 0x000fe200078e020c */
[----:B------:R-:W-:Y:S01]  /*1970*/  BSSY.RECONVERGENT B0, `(.L_x_37) ;  /* 0x0000018000007945 */ /* 0x000fe20003800200 */
[----:B------:R-:W-:-:S03]  /*1980*/  ISETP.NE.AND P1, PT, R25, 0x2, PT ;  /* 0x000000021900780c */ /* 0x000fc60003f25270 */
[----:B------:R-:W-:-:S13]  /*1990*/  ISETP.GT.U32.AND P0, PT, R12, 0xff, PT ;  /* 0x000000ff0c00780c */ /* 0x000fda0003f04070 */
[----:B------:R-:W-:Y:S05]  /*19a0*/  @P0 BRA `(.L_x_38) ;  /* 0x0000000000500947 */ /* 0x000fea0003800000 */
[----:B-123--:R-:W1:Y:S01]  /*19b0*/  LDC.64 R4, c[0x0][0x388] ;  /* 0x0000e200ff047b82 */ /* 0x00ee620000000a00 */
[----:B------:R-:W2:Y:S01]  /*19c0*/  LDCU UR5, c[0x0][0x3a8] ;  /* 0x00007500ff0577ac */ /* 0x000ea20008000800 */
[----:B------:R-:W-:Y:S02]  /*19d0*/  SHF.L.U32 R6, R12, 0x2, RZ ;  /* 0x000000020c067819 */ /* 0x000fe400000006ff */
[----:B0-----:R-:W-:Y:S02]  /*19e0*/  SHF.R.U32.HI R9, RZ, 0x3, R12 ;  /* 0x00000003ff097819 */ /* 0x001fe4000001160c */
[----:B------:R-:W-:-:S03]  /*19f0*/  LOP3.LUT R6, R6, 0x1c, RZ, 0xc0, !PT ;  /* 0x0000001c06067812 */ /* 0x000fc600078ec0ff */
[----:B------:R-:W-:Y:S01]  /*1a00*/  IMAD R7, R0, 0x20, R9 ;  /* 0x0000002000077824 */ /* 0x000fe200078e0209 */
[----:B------:R-:W-:-:S05]  /*1a10*/  IADD3 R6, PT, PT, R6, UR4, RZ ;  /* 0x0000000406067c10 */ /* 0x000fca000fffe0ff */
[----:B--2---:R-:W-:-:S04]  /*1a20*/  IMAD R7, R7, UR5, R6 ;  /* 0x0000000507077c24 */ /* 0x004fc8000f8e0206 */
[----:B-1----:R-:W-:-:S06]  /*1a30*/  IMAD.WIDE R4, R7, 0x4, R4 ;  /* 0x0000000407047825 */ /* 0x002fcc00078e0204 */
        /* <DEDUP_REMOVED lines=11> */
.L_x_38:
[----:B------:R-:W-:Y:S05]  /*1af0*/  BSYNC.RECONVERGENT B0 ;  /* 0x0000000000007941 */ /* 0x000fea0003800200 */
.L_x_37:
[----:B------:R-:W-:Y:S05]  /*1b00*/  @!P1 BRA `(.L_x_34) ;  /* 0x0000000000649947 */ /* 0x000fea0003800000 */
[----:B0-----:R-:W-:Y:S01]  /*1b10*/  IMAD.IADD R8, R29, 0x1, R12 ;  /* 0x000000011d087824 */ /* 0x001fe200078e020c */
[----:B------:R-:W-:Y:S04]  /*1b20*/  BSSY.RECONVERGENT B0, `(.L_x_34) ;  /* 0x0000017000007945 */ /* 0x000fe80003800200 */
        /* <DEDUP_REMOVED lines=22> */
.L_x_39:
[----:B------:R-:W-:Y:S05]  /*1c90*/  BSYNC.RECONVERGENT B0 ;  /* 0x0000000000007941 */ /* 0x000fea0003800200 */
.L_x_34:
[----:B0123--:R-:W-:Y:S01]  /*1ca0*/  SHF.R.U32.HI R34, RZ, 0x5, R30 ;  /* 0x00000005ff227819 */ /* 0x00ffe2000001161e */
[----:B------:R-:W0:Y:S01]  /*1cb0*/  S2R R10, SR_LANEID ;  /* 0x00000000000a7919 */ /* 0x000e220000000000 */
[----:B------:R-:W-:Y:S03]  /*1cc0*/  BAR.SYNC.DEFER_BLOCKING 0x0 ;  /* 0x0000000000007b1d */ /* 0x000fe60000010000 */
[----:B------:R-:W-:Y:S01]  /*1cd0*/  IMAD R34, R34, 0x10, R31 ;  /* 0x0000001022227824 */ /* 0x000fe200078e021f */
[----:B------:R-:W-:Y:S01]  /*1ce0*/  IADD3 R19, PT, PT, R3, 0x20, RZ ;  /* 0x0000002003137810 */ /* 0x000fe20007ffe0ff */
[----:B------:R-:W-:Y:S01]  /*1cf0*/  VIADD R18, R28, 0x20 ;  /* 0x000000201c127836 */ /* 0x000fe20000000000 */
[----:B------:R-:W1:Y:S02]  /*1d00*/  LDCU UR5, c[0x0][0x3a8] ;  /* 0x00007500ff0577ac */ /* 0x000e640008000800 */
[----:B------:R-:W2:Y:S01]  /*1d10*/  LDL.128 R4, [R34] ;  /* 0x0000000022047983 */ /* 0x000ea20000100c00 */
[----:B------:R-:W-:-:S04]  /*1d20*/  UIADD3 UR4, UPT, UPT, UR4, 0x20, URZ ;  /* 0x0000002004047890 */ /* 0x000fc8000fffe0ff */
[----:B-1----:R-:W-:Y:S01]  /*1d30*/  UISETP.GE.AND UP0, UPT, UR4, UR5, UPT ;  /* 0x000000050400728c */ /* 0x002fe2000bf06270 */
[--C-:B0-----:R-:W-:Y:S02]  /*1d40*/  SHF.R.U32.HI R8, RZ, 0x3, R10.reuse ;  /* 0x00000003ff087819 */ /* 0x101fe4000001160a */
[----:B------:R-:W-:Y:S02]  /*1d50*/  LOP3.LUT R9, R10, 0x7, RZ, 0xc0, !PT ;  /* 0x000000070a097812 */ /* 0x000fe400078ec0ff */
[C---:B------:R-:W-:Y:S01]  /*1d60*/  SHF.L.U32 R12, R8.reuse, 0x3, RZ ;  /* 0x00000003080c7819 */ /* 0x040fe200000006ff */
[----:B------:R-:W-:Y:S01]  /*1d70*/  IMAD.SHL.U32 R8, R8, 0x8, RZ ;  /* 0x0000000808087824 */ /* 0x000fe200078e00ff */
[----:B------:R-:W-:Y:S02]  /*1d80*/  SHF.R.U32.HI R10, RZ, 0x4, R10 ;  /* 0x00000004ff0a7819 */ /* 0x000fe4000001160a */
[----:B------:R-:W-:Y:S02]  /*1d90*/  LOP3.LUT R11, R12, 0x8, R9, 0xe2, !PT ;  /* 0x000000080c0b7812 */ /* 0x000fe400078ee209 */
[C---:B------:R-:W-:Y:S01]  /*1da0*/  LEA R9, R10.reuse, R9, 0x3 ;  /* 0x000000090a097211 */ /* 0x040fe200078e18ff */
[----:B------:R-:W-:Y:S01]  /*1db0*/  IMAD.SHL.U32 R10, R10, 0x8, RZ ;  /* 0x000000080a0a7824 */ /* 0x000fe200078e00ff */
[----:B------:R-:W-:-:S04]  /*1dc0*/  LOP3.LUT R8, R8, 0x8, RZ, 0xe2, !PT ;  /* 0x0000000808087812 */ /* 0x000fc800078ee2ff */
[----:B------:R-:W-:Y:S01]  /*1dd0*/  LEA R17, R11, R10, 0x5 ;  /* 0x0000000a0b117211 */ /* 0x000fe200078e28ff */
[----:B------:R-:W-:-:S03]  /*1de0*/  IMAD R16, R9, 0x20, R8 ;  /* 0x0000002009107824 */ /* 0x000fc600078e0208 */
[C---:B------:R-:W-:Y:S01]  /*1df0*/  LEA R8, R17.reuse, R28, 0x1 ;  /* 0x0000001c11087211 */ /* 0x040fe200078e08ff */
[C---:B------:R-:W-:Y:S01]  /*1e00*/  IMAD.U32 R12, R16.reuse, 0x2, R3 ;  /* 0x00000002100c7824 */ /* 0x040fe200078e0003 */
[----:B------:R-:W-:Y:S01]  /*1e10*/  LEA R35, R16, R19, 0x1 ;  /* 0x0000001310237211 */ /* 0x000fe200078e08ff */
[----:B------:R-:W-:-:S03]  /*1e20*/  IMAD.U32 R20, R17, 0x2, R18 ;  /* 0x0000000211147824 */ /* 0x000fc600078e0012 */
[----:B------:R-:W-:Y:S04]  /*1e30*/  LDSM.16.M88.4 R8, [R8] ;  /* 0x000000000808783b */ /* 0x000fe80000000200 */
[----:B------:R-:W2:Y:S04]  /*1e40*/  LDSM.16.M88.4 R12, [R12] ;  /* 0x000000000c0c783b */ /* 0x000ea80000000200 */
[----:B------:R-:W-:Y:S04]  /*1e50*/  LDSM.16.M88.4 R16, [R35] ;  /* 0x000000002310783b */ /* 0x000fe80000000200 */
[----:B------:R-:W0:Y:S01]  /*1e60*/  LDSM.16.M88.4 R20, [R20] ;  /* 0x000000001414783b */ /* 0x000e220000000200 */
[----:B------:R-:W-:Y:S01]  /*1e70*/  BAR.SYNC.DEFER_BLOCKING 0x0 ;  /* 0x0000000000007b1d */ /* 0x000fe20000010000 */
[C---:B--2---:R-:W-:Y:S08]  /*1e80*/  HMMA.16816.F16 R4, R8.reuse, R12, R4 ;  /* 0x0000000c0804723c */ /* 0x044ff00000000804 */
[----:B------:R-:W-:-:S12]  /*1e90*/  HMMA.16816.F16 R6, R8, R14, R6 ;  /* 0x0000000e0806723c */ /* 0x000fd80000000806 */
[C---:B0-----:R-:W-:Y:S08]  /*1ea0*/  HMMA.16816.F16 R16, R20.reuse, R16, R4 ;  /* 0x000000101410723c */ /* 0x041ff00000000804 */
[----:B------:R-:W-:-:S15]  /*1eb0*/  HMMA.16816.F16 R18, R20, R18, R6 ;  /* 0x000000121412723c */ /* 0x000fde0000000806 */
[----:B------:R-:W-:-:S04]  /*1ec0*/  NOP ;  /* 0x0000000000007918 */ /* 0x000fc80000000000 */
[----:B------:R0:W-:Y:S01]  /*1ed0*/  STL.128 [R34], R16 ;  /* 0x0000001022007387 */ /* 0x0001e20000100c00 */
[----:B------:R-:W-:Y:S05]  /*1ee0*/  BRA.U !UP0, `(.L_x_40) ;  /* 0xffffffe508747547 */ /* 0x000fea000b83ffff */
.L_x_7:
[----:B------:R-:W1:Y:S01]  /*1ef0*/  S2R R2, SR_TID.Y ;  /* 0x0000000000027919 */ /* 0x000e620000002200 */
[----:B------:R-:W2:Y:S01]  /*1f00*/  LDC R4, c[0x0][0x360] ;  /* 0x0000d800ff047b82 */ /* 0x000ea20000000800 */
[----:B------:R-:W3:Y:S01]  /*1f10*/  LDCU.64 UR4, c[0x0][0x3a0] ;  /* 0x00007400ff0477ac */ /* 0x000ee20008000a00 */
[----:B------:R-:W2:Y:S01]  /*1f20*/  S2R R3, SR_TID.X ;  /* 0x0000000000037919 */ /* 0x000ea20000002100 */
[----:B---3--:R-:W-:Y:S02]  /*1f30*/  MOV R6, UR4 ;  /* 0x0000000400067c02 */ /* 0x008fe40008000f00 */
[C---:B-1----:R-:W-:Y:S01]  /*1f40*/  ISETP.GT.U32.AND P1, PT, R2.reuse, 0x3f, PT ;  /* 0x0000003f0200780c */ /* 0x042fe20003f24070 */
[----:B--2---:R-:W-:-:S05]  /*1f50*/  IMAD R7, R2, R4, R3 ;  /* 0x0000000402077224 */ /* 0x004fca00078e0203 */
[--C-:B------:R-:W-:Y:S02]  /*1f60*/  SHF.R.U32.HI R5, RZ, 0x1, R7.reuse ;  /* 0x00000001ff057819 */ /* 0x100fe40000011607 */
[----:B------:R-:W-:Y:S02]  /*1f70*/  SHF.R.U32.HI R12, RZ, 0x6, R7 ;  /* 0x00000006ff0c7819 */ /* 0x000fe40000011607 */
[----:B------:R-:W-:Y:S02]  /*1f80*/  LOP3.LUT R13, R5, 0x10, RZ, 0xc0, !PT ;  /* 0x00000010050d7812 */ /* 0x000fe400078ec0ff */
[----:B------:R-:W-:Y:S02]  /*1f90*/  MOV R5, UR5 ;  /* 0x0000000500057c02 */ /* 0x000fe40008000f00 */
[----:B------:R-:W-:Y:S01]  /*1fa0*/  LEA R9, R12, UR6, 0x4 ;  /* 0x000000060c097c11 */ /* 0x000fe2000f8e20ff */
[----:B------:R-:W-:-:S05]  /*1fb0*/  IMAD R8, R0, 0x20, R13 ;  /* 0x0000002000087824 */ /* 0x000fca00078e020d */
[----:B------:R-:W-:-:S04]  /*1fc0*/  ISETP.GE.AND P0, PT, R8, R5, PT ;  /* 0x000000050800720c */ /* 0x000fc80003f06270 */
[----:B------:R-:W-:-:S13]  /*1fd0*/  ISETP.GE.OR P0, PT, R9, R6, P0 ;  /* 0x000000060900720c */ /* 0x000fda0000706670 */
[----:B------:R-:W-:Y:S05]  /*1fe0*/  @P0 BRA `(.L_x_41) ;  /* 0x00000000004c0947 */ /* 0x000fea0003800000 */
[----:B------:R-:W-:-:S05]  /*1ff0*/  SHF.R.U32.HI R8, RZ, 0x5, R7 ;  /* 0x00000005ff087819 */ /* 0x000fca0000011607 */
[----:B------:R-:W-:-:S06]  /*2000*/  IMAD R8, R8, 0x10, R31 ;  /* 0x0000001008087824 */ /* 0x000fcc00078e021f */
[----:B------:R-:W2:Y:S01]  /*2010*/  LDL.128 R8, [R8] ;  /* 0x0000000008087983 */ /* 0x000ea20000100c00 */
[----:B------:R-:W1:Y:S01]  /*2020*/  S2UR UR5, SR_CgaCtaId ;  /* 0x00000000000579c3 */ /* 0x000e620000008800 */
[----:B------:R-:W-:Y:S01]  /*2030*/  UMOV UR4, 0x400 ;  /* 0x0000040000047882 */ /* 0x000fe20000000000 */
[----:B------:R-:W-:Y:S01]  /*2040*/  LEA R12, R12, R13, 0x9 ;  /* 0x0000000d0c0c7211 */ /* 0x000fe200078e48ff */
[----:B------:R-:W3:Y:S01]  /*2050*/  S2R R14, SR_LANEID ;  /* 0x00000000000e7919 */ /* 0x000ee20000000000 */
[----:B------:R-:W-:-:S04]  /*2060*/  UIADD3 UR4, UPT, UPT, UR4, 0x1800, URZ ;  /* 0x0000180004047890 */ /* 0x000fc8000fffe0ff */
[----:B-1----:R-:W-:Y:S01]  /*2070*/  ULEA UR4, UR5, UR4, 0x18 ;  /* 0x0000000405047291 */ /* 0x002fe2000f8ec0ff */
[----:B---3--:R-:W-:Y:S02]  /*2080*/  SHF.R.U32.HI R7, RZ, 0x2, R14 ;  /* 0x00000002ff077819 */ /* 0x008fe4000001160e */
[----:B------:R-:W-:-:S05]  /*2090*/  LOP3.LUT R14, R14, 0x3, RZ, 0xc0, !PT ;  /* 0x000000030e0e7812 */ /* 0x000fca00078ec0ff */
[----:B------:R-:W-:Y:S01]  /*20a0*/  IMAD R14, R7, 0x10, R14 ;  /* 0x00000010070e7824 */ /* 0x000fe200078e020e */
[----:B------:R-:W-:Y:S01]  /*20b0*/  LEA R7, R12, UR4, 0x1 ;  /* 0x000000040c077c11 */ /* 0x000fe2000f8e08ff */
[----:B------:R-:W-:Y:S05]  /*20c0*/  WARPSYNC.ALL ;  /* 0x0000000000007948 */ /* 0x000fea0003800000 */
[----:B------:R-:W-:-:S05]  /*20d0*/  LEA R7, R14, R7, 0x2 ;  /* 0x000000070e077211 */ /* 0x000fca00078e10ff */
[----:B--2---:R1:W-:Y:S04]  /*20e0*/  STS [R7], R8 ;  /* 0x0000000807007388 */ /* 0x0043e80000000800 */
[----:B------:R1:W-:Y:S04]  /*20f0*/  STS [R7+0x200], R9 ;  /* 0x0002000907007388 */ /* 0x0003e80000000800 */
[----:B------:R1:W-:Y:S04]  /*2100*/  STS [R7+0x10], R10 ;  /* 0x0000100a07007388 */ /* 0x0003e80000000800 */
[----:B------:R1:W-:Y:S02]  /*2110*/  STS [R7+0x210], R11 ;  /* 0x0002100b07007388 */ /* 0x0003e40000000800 */
.L_x_41:
[----:B------:R-:W-:Y:S05]  /*2120*/  @P1 EXIT ;  /* 0x000000000000194d */ /* 0x000fea0003800000 */
[----:B------:R-:W2:Y:S01]  /*2130*/  I2F.U32.RP R12, R4 ;  /* 0x00000004000c7306 */ /* 0x000ea20000209000 */
[----:B-1----:R-:W-:Y:S01]  /*2140*/  IMAD.IADD R7, R3, 0x1, R4 ;  /* 0x0000000103077824 */ /* 0x002fe200078e0204 */
[----:B0-----:R-:W0:Y:S01]  /*2150*/  LDC.64 R16, c[0x0][0x390] ;  /* 0x0000e400ff107b82 */ /* 0x001e220000000a00 */
[----:B------:R-:W-:Y:S01]  /*2160*/  ISETP.NE.U32.AND P2, PT, R4, RZ, PT ;  /* 0x000000ff0400720c */ /* 0x000fe20003f45070 */
[----:B------:R-:W-:Y:S02]  /*2170*/  BSSY.RECONVERGENT B1, `(.L_x_42) ;  /* 0x00000dd000017945 */ /* 0x000fe40003800200 */
[C---:B------:R-:W-:Y:S02]  /*2180*/  ISETP.GE.U32.AND P0, PT, R7.reuse, 0x20, PT ;  /* 0x000000200700780c */ /* 0x040fe40003f06070 */
[----:B------:R-:W-:Y:S02]  /*2190*/  VIMNMX.U32 R10, PT, PT, R7, 0x20, !PT ;  /* 0x00000020070a7848 */ /* 0x000fe40007fe0000 */
[----:B------:R-:W-:-:S02]  /*21a0*/  SEL R11, RZ, 0x1, P0 ;  /* 0x00000001ff0b7807 */ /* 0x000fc40000000000 */
[----:B------:R-:W-:Y:S01]  /*21b0*/  IADD3 R19, PT, PT, R7, R4, RZ ;  /* 0x0000000407137210 */ /* 0x000fe20007ffe0ff */
[----:B--2---:R-:W1:Y:S02]  /*21c0*/  MUFU.RCP R12, R12 ;  /* 0x0000000c000c7308 */ /* 0x004e640000001000 */
[----:B-1----:R-:W-:-:S06]  /*21d0*/  VIADD R8, R12, 0xffffffe ;  /* 0x0ffffffe0c087836 */ /* 0x002fcc0000000000 */
[----:B------:R1:W2:Y:S02]  /*21e0*/  F2I.FTZ.U32.TRUNC.NTZ R9, R8 ;  /* 0x0000000800097305 */ /* 0x0002a4000021f000 */
[----:B-1----:R-:W-:Y:S02]  /*21f0*/  MOV R8, RZ ;  /* 0x000000ff00087202 */ /* 0x002fe40000000f00 */
[----:B--2---:R-:W-:-:S05]  /*2200*/  IADD3 R13, PT, PT, RZ, -R9, RZ ;  /* 0x80000009ff0d7210 */ /* 0x004fca0007ffe0ff */
[----:B------:R-:W-:-:S04]  /*2210*/  IMAD R13, R13, R4, RZ ;  /* 0x000000040d0d7224 */ /* 0x000fc800078e02ff */
[----:B------:R-:W-:Y:S01]  /*2220*/  IMAD.HI.U32 R12, R9, R13, R8 ;  /* 0x0000000d090c7227 */ /* 0x000fe200078e0008 */
[----:B------:R-:W-:-:S05]  /*2230*/  IADD3 R9, PT, PT, R10, -R7, -R11 ;  /* 0x800000070a097210 */ /* 0x000fca0007ffe80b */
[----:B------:R-:W-:-:S04]  /*2240*/  IMAD.HI.U32 R10, R12, R9, RZ ;  /* 0x000000090c0a7227 */ /* 0x000fc800078e00ff */
[----:B------:R-:W-:-:S04]  /*2250*/  IMAD.MOV R8, RZ, RZ, -R10 ;  /* 0x000000ffff087224 */ /* 0x000fc800078e0a0a */
[----:B------:R-:W-:Y:S01]  /*2260*/  IMAD R9, R4, R8, R9 ;  /* 0x0000000804097224 */ /* 0x000fe200078e0209 */
[----:B------:R-:W-:-:S04]  /*2270*/  LEA R8, R0, R3, 0x5 ;  /* 0x0000000300087211 */ /* 0x000fc800078e28ff */
[-C--:B------:R-:W-:Y:S01]  /*2280*/  ISETP.GE.U32.AND P0, PT, R9, R4.reuse, PT ;  /* 0x000000040900720c */ /* 0x080fe20003f06070 */
[C---:B0-----:R-:W-:Y:S01]  /*2290*/  IMAD.WIDE.U32 R16, R8.reuse, 0x4, R16 ;  /* 0x0000000408107825 */ /* 0x041fe200078e0010 */
[----:B------:R-:W-:-:S05]  /*22a0*/  IADD3 R20, PT, PT, R8, R4, RZ ;  /* 0x0000000408147210 */ /* 0x000fca0007ffe0ff */
[----:B------:R-:W-:Y:S02]  /*22b0*/  IMAD.IADD R18, R20, 0x1, R4 ;  /* 0x0000000114127824 */ /* 0x000fe400078e0204 */
[----:B------:R-:W-:-:S04]  /*22c0*/  IMAD.WIDE R14, R4, 0x4, R16 ;  /* 0x00000004040e7825 */ /* 0x000fc800078e0210 */
[-C--:B------:R-:W-:Y:S01]  /*22d0*/  @P0 IADD3 R9, PT, PT, R9, -R4.reuse, RZ ;  /* 0x8000000409090210 */ /* 0x080fe20007ffe0ff */
[----:B------:R-:W-:Y:S01]  /*22e0*/  @P0 VIADD R10, R10, 0x1 ;  /* 0x000000010a0a0836 */ /* 0x000fe20000000000 */
[----:B------:R-:W-:Y:S02]  /*22f0*/  ISETP.GT.U32.AND P0, PT, R3, 0x1f, PT ;  /* 0x0000001f0300780c */ /* 0x000fe40003f04070 */
[-C--:B------:R-:W-:Y:S02]  /*2300*/  ISETP.GE.U32.AND P1, PT, R9, R4.reuse, PT ;  /* 0x000000040900720c */ /* 0x080fe40003f26070 */
[----:B------:R-:W0:Y:S11]  /*2310*/  LDC R9, c[0x0][0x364] ;  /* 0x0000d900ff097b82 */ /* 0x000e360000000800 */
[----:B------:R-:W-:Y:S01]  /*2320*/  @P1 VIADD R10, R10, 0x1 ;  /* 0x000000010a0a1836 */ /* 0x000fe20000000000 */
[----:B------:R-:W-:-:S05]  /*2330*/  @!P2 LOP3.LUT R10, RZ, R4, RZ, 0x33, !PT ;  /* 0x00000004ff0aa212 */ /* 0x000fca00078e33ff */
[----:B------:R-:W-:-:S05]  /*2340*/  IMAD.IADD R10, R11, 0x1, R10 ;  /* 0x000000010b0a7824 */ /* 0x000fca00078e020a */
[----:B------:R-:W-:Y:S01]  /*2350*/  IADD3 R21, PT, PT, R10, 0x1, RZ ;  /* 0x000000010a157810 */ /* 0x000fe20007ffe0ff */
[----:B------:R-:W-:Y:S06]  /*2360*/  @P0 BRA `(.L_x_43) ;  /* 0x0000000800f40947 */ /* 0x000fec0003800000 */
[----:B------:R-:W-:Y:S01]  /*2370*/  LOP3.LUT P0, R21, R21, 0x3, RZ, 0xc0, !PT ;  /* 0x0000000315157812 */ /* 0x000fe2000780c0ff */
[----:B------:R-:W-:Y:S01]  /*2380*/  BSSY.RECONVERGENT B0, `(.L_x_44) ;  /* 0x000004e000007945 */ /* 0x000fe20003800200 */
[----:B------:R-:W-:Y:S01]  /*2390*/  VIADD R11, R2, UR6 ;  /* 0x00000006020b7c36 */ /* 0x000fe20008000000 */
[----:B------:R-:W-:-:S10]  /*23a0*/  MOV R13, R3 ;  /* 0x00000003000d7202 */ /* 0x000fd40000000f00 */
[----:B------:R-:W-:Y:S05]  /*23b0*/  @!P0 BRA `(.L_x_45) ;  /* 0x0000000400288947 */ /* 0x000fea0003800000 */
[----:B------:R-:W-:Y:S01]  /*23c0*/  ISETP.GE.AND P0, PT, R8, R5, PT ;  /* 0x000000050800720c */ /* 0x000fe20003f06270 */
[----:B------:R-:W-:Y:S01]  /*23d0*/  BSSY.RECONVERGENT B2, `(.L_x_46) ;  /* 0x0000015000027945 */ /* 0x000fe20003800200 */
[----:B------:R-:W-:Y:S02]  /*23e0*/  ISETP.NE.AND P1, PT, R21, 0x1, PT ;  /* 0x000000011500780c */ /* 0x000fe40003f25270 */
[----:B------:R-:W-:-:S13]  /*23f0*/  ISETP.GE.OR P0, PT, R11, R6, P0 ;  /* 0x000000060b00720c */ /* 0x000fda0000706670 */
[----:B------:R-:W-:Y:S05]  /*2400*/  @P0 BRA `(.L_x_47) ;  /* 0x0000000000440947 */ /* 0x000fea0003800000 */
[----:B------:R1:W2:Y:S01]  /*2410*/  LDG.E R16, desc[UR10][R16.64] ;  /* 0x0000000a10107981 */ /* 0x0002a2000c1e1900 */
[----:B------:R-:W3:Y:S01]  /*2420*/  S2UR UR5, SR_CgaCtaId ;  /* 0x00000000000579c3 */ /* 0x000ee20000008800 */
[----:B------:R-:W-:Y:S01]  /*2430*/  UMOV UR4, 0x400 ;  /* 0x0000040000047882 */ /* 0x000fe20000000000 */
[----:B------:R-:W-:Y:S01]  /*2440*/  IMAD R12, R2, 0x20, R3 ;  /* 0x00000020020c7824 */ /* 0x000fe200078e0203 */
[----:B------:R-:W-:Y:S01]  /*2450*/  UIADD3 UR4, UPT, UPT, UR4, 0x1800, URZ ;  /* 0x0000180004047890 */ /* 0x000fe2000fffe0ff */
[----:B-1----:R-:W-:-:S03]  /*2460*/  IMAD R17, R11, R5, R8 ;  /* 0x000000050b117224 */ /* 0x002fc600078e0208 */
[----:B---3--:R-:W-:-:S06]  /*2470*/  ULEA UR4, UR5, UR4, 0x18 ;  /* 0x0000000405047291 */ /* 0x008fcc000f8ec0ff */
[----:B------:R-:W-:Y:S02]  /*2480*/  LEA R22, R12, UR4, 0x1 ;  /* 0x000000040c167c11 */ /* 0x000fe4000f8e08ff */
[----:B------:R-:W1:Y:S03]  /*2490*/  LDC.64 R12, c[0x0][0x398] ;  /* 0x0000e600ff0c7b82 */ /* 0x000e660000000a00 */
[----:B------:R-:W3:Y:S01]  /*24a0*/  LDS.U16 R23, [R22] ;  /* 0x0000000016177984 */ /* 0x000ee20000000400 */
[----:B-1----:R-:W-:-:S04]  /*24b0*/  IMAD.WIDE R12, R17, 0x4, R12 ;  /* 0x00000004110c7825 */ /* 0x002fc800078e020c */
[----:B---3--:R-:W-:-:S05]  /*24c0*/  HADD2.F32 R23, -RZ, R23.H0_H0 ;  /* 0x20000017ff177230 */ /* 0x008fca0000004100 */
[----:B--2---:R-:W-:-:S05]  /*24d0*/  FADD R23, R23, R16 ;  /* 0x0000001017177221 */ /* 0x004fca0000000000 */
[----:B------:R-:W-:-:S05]  /*24e0*/  F2FP.F16.F32.PACK_AB R23, RZ, R23 ;  /* 0x00000017ff17723e */ /* 0x000fca00000000ff */
[----:B------:R-:W-:Y:S01]  /*24f0*/  HADD2.F32 R17, -RZ, R23.H0_H0 ;  /* 0x20000017ff117230 */ /* 0x000fe20000004100 */
[----:B------:R1:W-:Y:S04]  /*2500*/  STS.U16 [R22], R23 ;  /* 0x0000001716007388 */ /* 0x0003e80000000400 */
[----:B------:R1:W-:Y:S02]  /*2510*/  STG.E desc[UR10][R12.64], R17 ;  /* 0x000000110c007986 */ /* 0x0003e4000c10190a */
.L_x_47:
[----:B------:R-:W-:Y:S05]  /*2520*/  BSYNC.RECONVERGENT B2 ;  /* 0x0000000000027941 */ /* 0x000fea0003800200 */
.L_x_46:
[----:B-1----:R-:W-:Y:S01]  /*2530*/  MOV R13, R7 ;  /* 0x00000007000d7202 */ /* 0x002fe20000000f00 */
[----:B------:R-:W-:Y:S01]  /*2540*/  IMAD.WIDE R16, R4, 0x4, R14 ;  /* 0x0000000404107825 */ /* 0x000fe200078e020e */
[----:B------:R-:W-:Y:S06]  /*2550*/  @!P1 BRA `(.L_x_45) ;  /* 0x0000000000c09947 */ /* 0x000fec0003800000 */
[----:B------:R-:W-:Y:S01]  /*2560*/  ISETP.GE.AND P0, PT, R20, R5, PT ;  /* 0x000000051400720c */ /* 0x000fe20003f06270 */
[----:B------:R-:W-:Y:S01]  /*2570*/  BSSY.RECONVERGENT B2, `(.L_x_48) ;  /* 0x0000015000027945 */ /* 0x000fe20003800200 */
[----:B------:R-:W-:Y:S02]  /*2580*/  ISETP.NE.AND P1, PT, R21, 0x2, PT ;  /* 0x000000021500780c */ /* 0x000fe40003f25270 */
[----:B------:R-:W-:-:S13]  /*2590*/  ISETP.GE.OR P0, PT, R11, R6, P0 ;  /* 0x000000060b00720c */ /* 0x000fda0000706670 */
[----:B------:R-:W-:Y:S05]  /*25a0*/  @P0 BRA `(.L_x_49) ;  /* 0x0000000000440947 */ /* 0x000fea0003800000 */
[----:B------:R-:W2:Y:S01]  /*25b0*/  LDG.E R23, desc[UR10][R14.64] ;  /* 0x0000000a0e177981 */ /* 0x000ea2000c1e1900 */
[----:B------:R-:W1:Y:S01]  /*25c0*/  S2UR UR5, SR_CgaCtaId ;  /* 0x00000000000579c3 */ /* 0x000e620000008800 */
[----:B------:R-:W-:Y:S01]  /*25d0*/  UMOV UR4, 0x400 ;  /* 0x0000040000047882 */ /* 0x000fe20000000000 */
[----:B------:R-:W-:Y:S01]  /*25e0*/  IMAD R12, R2, 0x20, R7 ;  /* 0x00000020020c7824 */ /* 0x000fe200078e0207 */
[----:B------:R-:W-:-:S04]  /*25f0*/  UIADD3 UR4, UPT, UPT, UR4, 0x1800, URZ ;  /* 0x0000180004047890 */ /* 0x000fc8000fffe0ff */
[----:B-1----:R-:W-:-:S06]  /*2600*/  ULEA UR4, UR5, UR4, 0x18 ;  /* 0x0000000405047291 */ /* 0x002fcc000f8ec0ff */
[----:B------:R-:W-:Y:S02]  /*2610*/  LEA R21, R12, UR4, 0x1 ;  /* 0x000000040c157c11 */ /* 0x000fe4000f8e08ff */
[----:B------:R-:W1:Y:S03]  /*2620*/  LDC.64 R12, c[0x0][0x398] ;  /* 0x0000e600ff0c7b82 */ /* 0x000e660000000a00 */
[----:B------:R-:W3:Y:S02]  /*2630*/  LDS.U16 R22, [R21] ;  /* 0x0000000015167984 */ /* 0x000ee40000000400 */
[----:B---3--:R-:W-:-:S05]  /*2640*/  HADD2.F32 R22, -RZ, R22.H0_H0 ;  /* 0x20000016ff167230 */ /* 0x008fca0000004100 */
[----:B--2---:R-:W-:Y:S01]  /*2650*/  FADD R22, R22, R23 ;  /* 0x0000001716167221 */ /* 0x004fe20000000000 */
[----:B------:R-:W-:-:S04]  /*2660*/  IMAD R23, R11, R5, R20 ;  /* 0x000000050b177224 */ /* 0x000fc800078e0214 */
[----:B------:R-:W-:Y:S01]  /*2670*/  F2FP.F16.F32.PACK_AB R22, RZ, R22 ;  /* 0x00000016ff16723e */ /* 0x000fe200000000ff */
[----:B-1----:R-:W-:-:S04]  /*2680*/  IMAD.WIDE R12, R23, 0x4, R12 ;  /* 0x00000004170c7825 */ /* 0x002fc800078e020c */
[----:B------:R-:W-:Y:S01]  /*2690*/  HADD2.F32 R23, -RZ, R22.H0_H0 ;  /* 0x20000016ff177230 */ /* 0x000fe20000004100 */
[----:B------:R1:W-:Y:S04]  /*26a0*/  STS.U16 [R21], R22 ;  /* 0x0000001615007388 */ /* 0x0003e80000000400 */
[----:B------:R1:W-:Y:S02]  /*26b0*/  STG.E desc[UR10][R12.64], R23 ;  /* 0x000000170c007986 */ /* 0x0003e4000c10190a */
.L_x_49:
[----:B------:R-:W-:Y:S05]  /*26c0*/  BSYNC.RECONVERGENT B2 ;  /* 0x0000000000027941 */ /* 0x000fea0003800200 */
.L_x_48:
[----:B-1----:R-:W-:Y:S01]  /*26d0*/  MOV R13, R19 ;  /* 0x00000013000d7202 */ /* 0x002fe20000000f00 */
[----:B------:R-:W-:Y:S06]  /*26e0*/  @!P1 BRA `(.L_x_45) ;  /* 0x00000000005c9947 */ /* 0x000fec0003800000 */
[----:B------:R-:W-:Y:S01]  /*26f0*/  ISETP.GE.AND P0, PT, R18, R5, PT ;  /* 0x000000051200720c */ /* 0x000fe20003f06270 */
[----:B------:R-:W-:Y:S03]  /*2700*/  BSSY.RECONVERGENT B2, `(.L_x_50) ;  /* 0x0000014000027945 */ /* 0x000fe60003800200 */
        /* <DEDUP_REMOVED lines=19> */
.L_x_51:
[----:B------:R-:W-:Y:S05]  /*2840*/  BSYNC.RECONVERGENT B2 ;  /* 0x0000000000027941 */ /* 0x000fea0003800200 */
.L_x_50:
[----:B-1----:R-:W-:-:S07]  /*2850*/  IADD3 R13, PT, PT, R19, R4, RZ ;  /* 0x00000004130d7210 */ /* 0x002fce0007ffe0ff */
.L_x_45:
[----:B------:R-:W-:Y:S05]  /*2860*/  BSYNC.RECONVERGENT B0 ;  /* 0x0000000000007941 */ /* 0x000fea0003800200 */
.L_x_44:
[----:B------:R-:W-:-:S13]  /*2870*/  ISETP.GE.U32.AND P0, PT, R10, 0x3, PT ;  /* 0x000000030a00780c */ /* 0x000fda0003f06070 */
[----:B------:R-:W-:Y:S05]  /*2880*/  @!P0 BRA `(.L_x_43) ;  /* 0x0000000400ac8947 */ /* 0x000fea0003800000 */
[----:B------:R-:W1:Y:S01]  /*2890*/  S2UR UR5, SR_CgaCtaId ;  /* 0x00000000000579c3 */ /* 0x000e620000008800 */
[----:B------:R-:W2:Y:S01]  /*28a0*/  LDCU.64 UR8, c[0x0][0x390] ;  /* 0x00007200ff0877ac */ /* 0x000ea20008000a00 */
[----:B------:R-:W-:Y:S01]  /*28b0*/  IMAD R23, R0, 0x20, R13 ;  /* 0x0000002000177824 */ /* 0x000fe200078e020d */
[----:B------:R-:W-:Y:S01]  /*28c0*/  MOV R37, R13 ;  /* 0x0000000d00257202 */ /* 0x000fe20000000f00 */
[----:B------:R-:W-:Y:S02]  /*28d0*/  UMOV UR4, 0x400 ;  /* 0x0000040000047882 */ /* 0x000fe40000000000 */
[--C-:B------:R-:W-:Y:S01]  /*28e0*/  IMAD R27, R11, R5, R23.reuse ;  /* 0x000000050b1b7224 */ /* 0x100fe200078e0217 */
[----:B------:R-:W-:Y:S01]  /*28f0*/  UIADD3 UR4, UPT, UPT, UR4, 0x1800, URZ ;  /* 0x0000180004047890 */ /* 0x000fe2000fffe0ff */
[----:B------:R-:W3:Y:S01]  /*2900*/  LDC.64 R16, c[0x0][0x3a0] ;  /* 0x0000e800ff107b82 */ /* 0x000ee20000000a00 */
[----:B------:R-:W-:Y:S01]  /*2910*/  IMAD.IADD R12, R23, 0x1, R4 ;  /* 0x00000001170c7824 */ /* 0x000fe200078e0204 */
[C---:B------:R-:W-:Y:S01]  /*2920*/  LEA R22, R4.reuse, R23, 0x1 ;  /* 0x0000001704167211 */ /* 0x040fe200078e08ff */
[----:B------:R-:W-:-:S02]  /*2930*/  IMAD R24, R4, 0x3, R23 ;  /* 0x0000000304187824 */ /* 0x000fc400078e0217 */
[----:B------:R-:W-:Y:S02]  /*2940*/  IMAD R25, R11, R5, R12 ;  /* 0x000000050b197224 */ /* 0x000fe400078e020c */
[C-C-:B------:R-:W-:Y:S02]  /*2950*/  IMAD R31, R4.reuse, 0x2, R27.reuse ;  /* 0x00000002041f7824 */ /* 0x140fe400078e021b */
[----:B------:R-:W-:Y:S02]  /*2960*/  IMAD R35, R4, 0x3, R27 ;  /* 0x0000000304237824 */ /* 0x000fe400078e021b */
[----:B--2---:R-:W-:Y:S01]  /*2970*/  IMAD.U32 R18, RZ, RZ, UR8 ;  /* 0x00000008ff127e24 */ /* 0x004fe2000f8e00ff */
[----:B------:R-:W-:Y:S01]  /*2980*/  MOV R19, UR9 ;  /* 0x0000000900137c02 */ /* 0x000fe20008000f00 */
[----:B-1----:R-:W-:-:S06]  /*2990*/  ULEA UR4, UR5, UR4, 0x18 ;  /* 0x0000000405047291 */ /* 0x002fcc000f8ec0ff */
[----:B------:R-:W-:-:S07]  /*29a0*/  MOV R29, UR4 ;  /* 0x00000004001d7c02 */ /* 0x000fce0008000f00 */
.L_x_52:
[----:B---3--:R-:W-:Y:S01]  /*29b0*/  IMAD.MOV.U32 R5, RZ, RZ, R17 ;  /* 0x000000ffff057224 */ /* 0x008fe200078e0011 */
[----:B------:R-:W-:-:S04]  /*29c0*/  MOV R6, R16 ;  /* 0x0000001000067202 */ /* 0x000fc80000000f00 */
[----:B------:R-:W-:-:S04]  /*29d0*/  ISETP.GE.AND P0, PT, R23, R5, PT ;  /* 0x000000051700720c */ /* 0x000fc80003f06270 */
[----:B------:R-:W-:-:S13]  /*29e0*/  ISETP.GE.OR P0, PT, R11, R6, P0 ;  /* 0x000000060b00720c */ /* 0x000fda0000706670 */
[----:B-1----:R-:W-:-:S04]  /*29f0*/  @!P0 IMAD R21, R0, 0x20, R13 ;  /* 0x0000002000158824 */ /* 0x002fc800078e020d */
[----:B------:R-:W-:-:S06]  /*2a00*/  @!P0 IMAD.WIDE.U32 R20, R21, 0x4, R18 ;  /* 0x0000000415148825 */ /* 0x000fcc00078e0012 */
[----:B------:R-:W2:Y:S01]  /*2a10*/  @!P0 LDG.E R21, desc[UR10][R20.64] ;  /* 0x0000000a14158981 */ /* 0x000ea2000c1e1900 */
[----:B------:R-:W-:Y:S02]  /*2a20*/  @!P0 LEA R26, R2, R13, 0x5 ;  /* 0x0000000d021a8211 */ /* 0x000fe400078e28ff */
[----:B------:R-:W-:-:S03]  /*2a30*/  ISETP.GE.AND P1, PT, R12, R5, PT ;  /* 0x000000050c00720c */ /* 0x000fc60003f26270 */
[----:B------:R-:W-:Y:S01]  /*2a40*/  @!P0 IMAD.U32 R26, R26, 0x2, R29 ;  /* 0x000000021a1a8824 */ /* 0x000fe200078e001d */
[----:B------:R-:W-:-:S04]  /*2a50*/  ISETP.GE.OR P1, PT, R11, R6, P1 ;  /* 0x000000060b00720c */ /* 0x000fc80000f26670 */
[----:B------:R-:W1:Y:S02]  /*2a60*/  @!P0 LDS.U16 R28, [R26] ;  /* 0x000000001a1c8984 */ /* 0x000e640000000400 */
[----:B-1----:R-:W-:-:S05]  /*2a70*/  @!P0 HADD2.F32 R28, -RZ, R28.H0_H0 ;  /* 0x2000001cff1c8230 */ /* 0x002fca0000004100 */
[----:B--2---:R-:W-:Y:S02]  /*2a80*/  @!P0 FADD R28, R28, R21 ;  /* 0x000000151c1c8221 */ /* 0x004fe40000000000 */
[----:B------:R-:W1:Y:S03]  /*2a90*/  @!P0 LDC.64 R20, c[0x0][0x398] ;  /* 0x0000e600ff148b82 */ /* 0x000e660000000a00 */
[----:B------:R-:W-:-:S04]  /*2aa0*/  @!P0 F2FP.F16.F32.PACK_AB R28, RZ, R28 ;  /* 0x0000001cff1c823e */ /* 0x000fc800000000ff */
[----:B------:R-:W-:-:S05]  /*2ab0*/  PRMT R30, R28, 0x7610, R30 ;  /* 0x000076101c1e7816 */ /* 0x000fca000000001e */
[----:B------:R2:W-:Y:S02]  /*2ac0*/  @!P0 STS.U16 [R26], R30 ;  /* 0x0000001e1a008388 */ /* 0x0005e40000000400 */
[----:B--2---:R-:W-:Y:S01]  /*2ad0*/  @!P0 HADD2.F32 R30, -RZ, R28.H0_H0 ;  /* 0x2000001cff1e8230 */ /* 0x004fe20000004100 */
[----:B------:R-:W-:Y:S01]  /*2ae0*/  @!P1 IADD3 R28, PT, PT, R4, R13, RZ ;  /* 0x0000000d041c9210 */ /* 0x000fe20007ffe0ff */
[----:B-1----:R-:W-:-:S04]  /*2af0*/  @!P0 IMAD.WIDE R20, R27, 0x4, R20 ;  /* 0x000000041b148825 */ /* 0x002fc800078e0214 */
[----:B------:R-:W-:Y:S01]  /*2b00*/  @!P1 IMAD R34, R0, 0x20, R28 ;  /* 0x0000002000229824 */ /* 0x000fe200078e021c */
[----:B------:R1:W-:Y:S03]  /*2b10*/  @!P0 STG.E desc[UR10][R20.64], R30 ;  /* 0x0000001e14008986 */ /* 0x0003e6000c10190a */
[----:B-1----:R-:W-:-:S05]  /*2b20*/  @!P1 IMAD.WIDE.U32 R20, R34, 0x4, R18 ;  /* 0x0000000422149825 */ /* 0x002fca00078e0012 */
[----:B------:R1:W2:Y:S01]  /*2b30*/  @!P1 LDG.E R36, desc[UR10][R20.64] ;  /* 0x0000000a14249981 */ /* 0x0002a2000c1e1900 */
[----:B------:R-:W-:Y:S02]  /*2b40*/  @!P1 LEA R28, R2, R28, 0x5 ;  /* 0x0000001c021c9211 */ /* 0x000fe400078e28ff */
[----:B------:R-:W-:-:S03]  /*2b50*/  ISETP.GE.AND P0, PT, R22, R5, PT ;  /* 0x000000051600720c */ /* 0x000fc60003f06270 */
[----:B------:R-:W-:Y:S01]  /*2b60*/  @!P1 IMAD R28, R28, 0x2, R29 ;  /* 0x000000021c1c9824 */ /* 0x000fe200078e021d */
[----:B------:R-:W-:Y:S01]  /*2b70*/  ISETP.GE.OR P0, PT, R11, R6, P0 ;  /* 0x000000060b00720c */ /* 0x000fe20000706670 */
[----:B-1----:R-:W1:Y:S03]  /*2b80*/  @!P1 LDC.64 R20, c[0x0][0x398] ;  /* 0x0000e600ff149b82 */ /* 0x002e660000000a00 */
[----:B------:R-:W3:Y:S09]  /*2b90*/  @!P1 LDS.U16 R34, [R28] ;  /* 0x000000001c229984 */ /* 0x000ef20000000400 */
[----:B------:R-:W-:-:S05]  /*2ba0*/  @!P0 LEA R26, R0, R13, 0x5 ;  /* 0x0000000d001a8211 */ /* 0x000fca00078e28ff */
[----:B------:R-:W-:Y:S02]  /*2bb0*/  @!P0 IMAD R26, R4, 0x2, R26 ;  /* 0x00000002041a8824 */ /* 0x000fe400078e021a */
[----:B-1----:R-:W-:-:S04]  /*2bc0*/  @!P1 IMAD.WIDE R20, R25, 0x4, R20 ;  /* 0x0000000419149825 */ /* 0x002fc800078e0214 */
[----:B---3--:R-:W-:-:S05]  /*2bd0*/  @!P1 HADD2.F32 R34, -RZ, R34.H0_H0 ;  /* 0x20000022ff229230 */ /* 0x008fca0000004100 */
[----:B--2---:R-:W-:-:S05]  /*2be0*/  @!P1 FADD R34, R34, R36 ;  /* 0x0000002422229221 */ /* 0x004fca0000000000 */
[----:B------:R-:W-:-:S04]  /*2bf0*/  @!P1 F2FP.F16.F32.PACK_AB R34, RZ, R34 ;  /* 0x00000022ff22923e */ /* 0x000fc800000000ff */
[----:B------:R-:W-:Y:S01]  /*2c00*/  PRMT R36, R34, 0x7610, R36 ;  /* 0x0000761022247816 */ /* 0x000fe20000000024 */
[----:B------:R-:W-:-:S04]  /*2c10*/  @!P1 HADD2.F32 R34, -RZ, R34.H0_H0 ;  /* 0x20000022ff229230 */ /* 0x000fc80000004100 */
[----:B------:R-:W-:Y:S04]  /*2c20*/  @!P1 STS.U16 [R28], R36 ;  /* 0x000000241c009388 */ /* 0x000fe80000000400 */
[----:B------:R1:W-:Y:S02]  /*2c30*/  @!P1 STG.E desc[UR10][R20.64], R34 ;  /* 0x0000002214009986 */ /* 0x0003e4000c10190a */
[----:B-1----:R-:W-:-:S05]  /*2c40*/  @!P0 IMAD.WIDE.U32 R20, R26, 0x4, R18 ;  /* 0x000000041a148825 */ /* 0x002fca00078e0012 */
[----:B------:R1:W2:Y:S01]  /*2c50*/  @!P0 LDG.E R30, desc[UR10][R20.64] ;  /* 0x0000000a141e8981 */ /* 0x0002a2000c1e1900 */
[----:B------:R-:W-:Y:S02]  /*2c60*/  @!P0 LEA R26, R2, R13, 0x5 ;  /* 0x0000000d021a8211 */ /* 0x000fe400078e28ff */
[----:B------:R-:W-:-:S03]  /*2c70*/  ISETP.GE.AND P1, PT, R24, R5, PT ;  /* 0x000000051800720c */ /* 0x000fc60003f26270 */
[----:B------:R-:W-:Y:S01]  /*2c80*/  @!P0 IMAD R26, R4, 0x2, R26 ;  /* 0x00000002041a8824 */ /* 0x000fe200078e021a */
[----:B------:R-:W-:Y:S01]  /*2c90*/  ISETP.GE.OR P1, PT, R11, R6, P1 ;  /* 0x000000060b00720c */ /* 0x000fe20000f26670 */
[----:B-1----:R-:W1:Y:S03]  /*2ca0*/  @!P0 LDC.64 R20, c[0x0][0x398] ;  /* 0x0000e600ff148b82 */ /* 0x002e660000000a00 */
[----:B------:R-:W-:-:S05]  /*2cb0*/  @!P0 LEA R26, R26, R29, 0x1 ;  /* 0x0000001d1a1a8211 */ /* 0x000fca00078e08ff */
[----:B------:R-:W3:Y:S01]  /*2cc0*/  @!P0 LDS.U16 R28, [R26] ;  /* 0x000000001a1c8984 */ /* 0x000ee20000000400 */
[----:B-1----:R-:W-:-:S04]  /*2cd0*/  @!P0 IMAD.WIDE R20, R31, 0x4, R20 ;  /* 0x000000041f148825 */ /* 0x002fc800078e0214 */
[----:B---3--:R-:W-:-:S05]  /*2ce0*/  @!P0 HADD2.F32 R28, -RZ, R28.H0_H0 ;  /* 0x2000001cff1c8230 */ /* 0x008fca0000004100 */
[----:B--2---:R-:W-:-:S05]  /*2cf0*/  @!P0 FADD R28, R28, R30 ;  /* 0x0000001e1c1c8221 */ /* 0x004fca0000000000 */
[----:B------:R-:W-:-:S04]  /*2d00*/  @!P0 F2FP.F16.F32.PACK_AB R28, RZ, R28 ;  /* 0x0000001cff1c823e */ /* 0x000fc800000000ff */
[----:B------:R-:W-:Y:S01]  /*2d10*/  PRMT R36, R28, 0x7610, R36 ;  /* 0x000076101c247816 */ /* 0x000fe20000000024 */
[----:B------:R-:W-:Y:S02]  /*2d20*/  @!P0 HADD2.F32 R30, -RZ, R28.H0_H0 ;  /* 0x2000001cff1e8230 */ /* 0x000fe40000004100 */
[----:B------:R-:W-:Y:S02]  /*2d30*/  @!P1 IMAD R28, R0, 0x20, R13 ;  /* 0x00000020001c9824 */ /* 0x000fe400078e020d */
[----:B------:R-:W-:Y:S02]  /*2d40*/  @!P0 STS.U16 [R26], R36 ;  /* 0x000000241a008388 */ /* 0x000fe40000000400 */
[----:B------:R-:W-:Y:S02]  /*2d50*/  @!P1 IMAD R28, R4, 0x3, R28 ;  /* 0x00000003041c9824 */ /* 0x000fe400078e021c */
[----:B------:R1:W-:Y:S02]  /*2d60*/  @!P0 STG.E desc[UR10][R20.64], R30 ;  /* 0x0000001e14008986 */ /* 0x0003e4000c10190a */
[----:B-1----:R-:W-:-:S05]  /*2d70*/  @!P1 IMAD.WIDE.U32 R20, R28, 0x4, R18 ;  /* 0x000000041c149825 */ /* 0x002fca00078e0012 */
[----:B------:R1:W2:Y:S01]  /*2d80*/  @!P1 LDG.E R34, desc[UR10][R20.64] ;  /* 0x0000000a14229981 */ /* 0x0002a2000c1e1900 */
[----:B------:R-:W-:Y:S01]  /*2d90*/  @!P1 LEA R28, R2, R13, 0x5 ;  /* 0x0000000d021c9211 */ /* 0x000fe200078e28ff */
[C---:B------:R-:W-:Y:S01]  /*2da0*/  IMAD R12, R4.reuse, 0x4, R12 ;  /* 0x00000004040c7824 */ /* 0x040fe200078e020c */
[C---:B------:R-:W-:Y:S01]  /*2db0*/  IADD3 R37, PT, PT, R4.reuse, R37, R4 ;  /* 0x0000002504257210 */ /* 0x040fe20007ffe004 */
[C---:B------:R-:W-:Y:S01]  /*2dc0*/  IMAD R24, R4.reuse, 0x4, R24 ;  /* 0x0000000404187824 */ /* 0x040fe200078e0218 */
[C---:B------:R-:W-:Y:S01]  /*2dd0*/  LEA R23, R4.reuse, R23, 0x2 ;  /* 0x0000001704177211 */ /* 0x040fe200078e10ff */
[C---:B------:R-:W-:Y:S01]  /*2de0*/  @!P1 IMAD R28, R4.reuse, 0x3, R28 ;  /* 0x00000003041c9824 */ /* 0x040fe200078e021c */
[C---:B------:R-:W-:Y:S01]  /*2df0*/  IADD3 R37, PT, PT, R4.reuse, R37, R4 ;  /* 0x0000002504257210 */ /* 0x040fe20007ffe004 */
[C---:B------:R-:W-:Y:S01]  /*2e00*/  IMAD R25, R4.reuse, 0x4, R25 ;  /* 0x0000000404197824 */ /* 0x040fe200078e0219 */
[----:B------:R-:W-:Y:S01]  /*2e10*/  LEA R22, R4, R22, 0x2 ;  /* 0x0000001604167211 */ /* 0x000fe200078e10ff */
[----:B------:R-:W-:Y:S01]  /*2e20*/  @!P1 IMAD R28, R28, 0x2, R29 ;  /* 0x000000021c1c9824 */ /* 0x000fe200078e021d */
[----:B-1----:R-:W1:Y:S01]  /*2e30*/  @!P1 LDC.64 R20, c[0x0][0x398] ;  /* 0x0000e600ff149b82 */ /* 0x002e620000000a00 */
[----:B------:R-:W-:Y:S01]  /*2e40*/  ISETP.GE.U32.AND P0, PT, R37, 0x20, PT ;  /* 0x000000202500780c */ /* 0x000fe20003f06070 */
[C---:B------:R-:W-:Y:S01]  /*2e50*/  IMAD.WIDE.U32 R18, R4.reuse, 0x10, R18 ;  /* 0x0000001004127825 */ /* 0x040fe200078e0012 */
[C---:B------:R-:W-:Y:S01]  /*2e60*/  LEA R27, R4.reuse, R27, 0x2 ;  /* 0x0000001b041b7211 */ /* 0x040fe200078e10ff */
[----:B------:R-:W3:Y:S01]  /*2e70*/  @!P1 LDS.U16 R26, [R28] ;  /* 0x000000001c1a9984 */ /* 0x000ee20000000400 */
[----:B------:R-:W-:-:S02]  /*2e80*/  LEA R31, R4, R31, 0x2 ;  /* 0x0000001f041f7211 */ /* 0x000fc400078e10ff */
[----:B------:R-:W-:Y:S01]  /*2e90*/  LEA R29, R4, R29, 0x3 ;  /* 0x0000001d041d7211 */ /* 0x000fe200078e18ff */
[----:B-1----:R-:W-:-:S04]  /*2ea0*/  @!P1 IMAD.WIDE R20, R35, 0x4, R20 ;  /* 0x0000000423149825 */ /* 0x002fc800078e0214 */
[----:B------:R-:W-:Y:S02]  /*2eb0*/  IMAD R35, R4, 0x4, R35 ;  /* 0x0000000404237824 */ /* 0x000fe400078e0223 */
[----:B---3--:R-:W-:-:S05]  /*2ec0*/  @!P1 HADD2.F32 R26, -RZ, R26.H0_H0 ;  /* 0x2000001aff1a9230 */ /* 0x008fca0000004100 */
[----:B--2---:R-:W-:-:S05]  /*2ed0*/  @!P1 FADD R26, R26, R34 ;  /* 0x000000221a1a9221 */ /* 0x004fca0000000000 */
[----:B------:R-:W-:-:S04]  /*2ee0*/  @!P1 F2FP.F16.F32.PACK_AB R26, RZ, R26 ;  /* 0x0000001aff1a923e */ /* 0x000fc800000000ff */
[----:B------:R-:W-:Y:S01]  /*2ef0*/  PRMT R30, R26, 0x7610, R30 ;  /* 0x000076101a1e7816 */ /* 0x000fe2000000001e */
[----:B------:R-:W-:-:S04]  /*2f00*/  @!P1 HADD2.F32 R26, -RZ, R26.H0_H0 ;  /* 0x2000001aff1a9230 */ /* 0x000fc80000004100 */
[----:B------:R1:W-:Y:S04]  /*2f10*/  @!P1 STS.U16 [R28], R30 ;  /* 0x0000001e1c009388 */ /* 0x0003e80000000400 */
[----:B------:R1:W-:Y:S01]  /*2f20*/  @!P1 STG.E desc[UR10][R20.64], R26 ;  /* 0x0000001a14009986 */ /* 0x0003e2000c10190a */
[----:B------:R-:W-:Y:S05]  /*2f30*/  @!P0 BRA `(.L_x_52) ;  /* 0xfffffff8009c8947 */ /* 0x000fea000383ffff */
.L_x_43:
[----:B------:R-:W-:Y:S05]  /*2f40*/  BSYNC.RECONVERGENT B1 ;  /* 0x0000000000017941 */ /* 0x000fea0003800200 */
.L_x_42:
[----:B0-----:R-:W-:-:S05]  /*2f50*/  IMAD.IADD R12, R2, 0x1, R9 ;  /* 0x00000001020c7824 */ /* 0x001fca00078e0209 */
[----:B------:R-:W-:-:S13]  /*2f60*/  ISETP.GT.U32.AND P0, PT, R12, 0x3f, PT ;  /* 0x0000003f0c00780c */ /* 0x000fda0003f04070 */
[----:B------:R-:W-:Y:S05]  /*2f70*/  @P0 EXIT ;  /* 0x000000000000094d */ /* 0x000fea0003800000 */
[----:B------:R-:W-:Y:S01]  /*2f80*/  ISETP.GT.U32.AND P0, PT, R3, 0x1f, PT ;  /* 0x0000001f0300780c */ /* 0x000fe20003f04070 */
[----:B------:R-:W-:-:S12]  /*2f90*/  BSSY.RECONVERGENT B1, `(.L_x_53) ;  /* 0x00000c4000017945 */ /* 0x000fd80003800200 */
[----:B------:R-:W-:Y:S05]  /*2fa0*/  @P0 BRA `(.L_x_54) ;  /* 0x0000000c00080947 */ /* 0x000fea0003800000 */
[----:B-1----:R-:W-:Y:S01]  /*2fb0*/  IADD3 R21, PT, PT, R10, 0x1, RZ ;  /* 0x000000010a157810 */ /* 0x002fe20007ffe0ff */
[----:B------:R-:W-:Y:S01]  /*2fc0*/  BSSY.RECONVERGENT B0, `(.L_x_55) ;  /* 0x0000054000007945 */ /* 0x000fe20003800200 */
[----:B------:R-:W-:Y:S01]  /*2fd0*/  VIADD R13, R12, UR6 ;  /* 0x000000060c0d7c36 */ /* 0x000fe20008000000 */
[----:B------:R-:W-:Y:S02]  /*2fe0*/  MOV R11, R3 ;  /* 0x00000003000b7202 */ /* 0x000fe40000000f00 */
[----:B------:R-:W-:-:S13]  /*2ff0*/  LOP3.LUT P0, R21, R21, 0x3, RZ, 0xc0, !PT ;  /* 0x0000000315157812 */ /* 0x000fda000780c0ff */
[----:B------:R-:W-:Y:S05]  /*3000*/  @!P0 BRA `(.L_x_56) ;  /* 0x00000004003c8947 */ /* 0x000fea0003800000 */
[----:B------:R-:W-:Y:S01]  /*3010*/  ISETP.GE.AND P0, PT, R8, R5, PT ;  /* 0x000000050800720c */ /* 0x000fe20003f06270 */
[----:B------:R-:W-:Y:S01]  /*3020*/  BSSY.RECONVERGENT B2, `(.L_x_57) ;  /* 0x0000017000027945 */ /* 0x000fe20003800200 */
[----:B------:R-:W-:Y:S02]  /*3030*/  ISETP.NE.AND P1, PT, R21, 0x1, PT ;  /* 0x000000011500780c */ /* 0x000fe40003f25270 */
[----:B------:R-:W-:-:S13]  /*3040*/  ISETP.GE.OR P0, PT, R13, R6, P0 ;  /* 0x000000060d00720c */ /* 0x000fda0000706670 */
[----:B------:R-:W-:Y:S05]  /*3050*/  @P0 BRA `(.L_x_58) ;  /* 0x00000000004c0947 */ /* 0x000fea0003800000 */
[----:B------:R-:W0:Y:S02]  /*3060*/  LDC.64 R16, c[0x0][0x390] ;  /* 0x0000e400ff107b82 */ /* 0x000e240000000a00 */
[----:B0-----:R-:W-:-:S06]  /*3070*/  IMAD.WIDE.U32 R18, R8, 0x4, R16 ;  /* 0x0000000408127825 */ /* 0x001fcc00078e0010 */
[----:B------:R-:W0:Y:S01]  /*3080*/  S2UR UR5, SR_CgaCtaId ;  /* 0x00000000000579c3 */ /* 0x000e220000008800 */
[----:B------:R-:W2:Y:S01]  /*3090*/  LDG.E R19, desc[UR10][R18.64] ;  /* 0x0000000a12137981 */ /* 0x000ea2000c1e1900 */
[----:B------:R-:W-:Y:S01]  /*30a0*/  UMOV UR4, 0x400 ;  /* 0x0000040000047882 */ /* 0x000fe20000000000 */
[----:B------:R-:W-:Y:S01]  /*30b0*/  IMAD R11, R12, 0x20, R3 ;  /* 0x000000200c0b7824 */ /* 0x000fe200078e0203 */
[----:B------:R-:W-:-:S04]  /*30c0*/  UIADD3 UR4, UPT, UPT, UR4, 0x1800, URZ ;  /* 0x0000180004047890 */ /* 0x000fc8000fffe0ff */
[----:B------:R-:W1:Y:S01]  /*30d0*/  LDC.64 R16, c[0x0][0x398] ;  /* 0x0000e600ff107b82 */ /* 0x000e620000000a00 */
[----:B0-----:R-:W-:-:S06]  /*30e0*/  ULEA UR4, UR5, UR4, 0x18 ;  /* 0x0000000405047291 */ /* 0x001fcc000f8ec0ff */
[----:B------:R-:W-:-:S05]  /*30f0*/  LEA R11, R11, UR4, 0x1 ;  /* 0x000000040b0b7c11 */ /* 0x000fca000f8e08ff */
[----:B------:R-:W0:Y:S02]  /*3100*/  LDS.U16 R20, [R11] ;  /* 0x000000000b147984 */ /* 0x000e240000000400 */
[----:B0-----:R-:W-:-:S05]  /*3110*/  HADD2.F32 R20, -RZ, R20.H0_H0 ;  /* 0x20000014ff147230 */ /* 0x001fca0000004100 */
[----:B--2---:R-:W-:Y:S01]  /*3120*/  FADD R20, R20, R19 ;  /* 0x0000001314147221 */ /* 0x004fe20000000000 */
[----:B------:R-:W-:-:S04]  /*3130*/  IMAD R19, R13, R5, R8 ;  /* 0x000000050d137224 */ /* 0x000fc800078e0208 */
[----:B------:R-:W-:Y:S01]  /*3140*/  F2FP.F16.F32.PACK_AB R20, RZ, R20 ;  /* 0x00000014ff14723e */ /* 0x000fe200000000ff */
[----:B-1----:R-:W-:-:S04]  /*3150*/  IMAD.WIDE R16, R19, 0x4, R16 ;  /* 0x0000000413107825 */ /* 0x002fc800078e0210 */
[----:B------:R-:W-:Y:S01]  /*3160*/  HADD2.F32 R19, -RZ, R20.H0_H0 ;  /* 0x20000014ff137230 */ /* 0x000fe20000004100 */
[----:B------:R0:W-:Y:S04]  /*3170*/  STS.U16 [R11], R20 ;  /* 0x000000140b007388 */ /* 0x0001e80000000400 */
[----:B------:R0:W-:Y:S02]  /*3180*/  STG.E desc[UR10][R16.64], R19 ;  /* 0x0000001310007986 */ /* 0x0001e4000c10190a */
.L_x_58:
[----:B------:R-:W-:Y:S05]  /*3190*/  BSYNC.RECONVERGENT B2 ;  /* 0x0000000000027941 */ /* 0x000fea0003800200 */
.L_x_57:
[----:B0-----:R-:W-:Y:S01]  /*31a0*/  MOV R11, R7 ;  /* 0x00000007000b7202 */ /* 0x001fe20000000f00 */
[----:B------:R-:W-:Y:S06]  /*31b0*/  @!P1 BRA `(.L_x_56) ;  /* 0x0000000000d09947 */ /* 0x000fec0003800000 */
[----:B------:R-:W-:Y:S01]  /*31c0*/  IMAD.IADD R22, R8, 0x1, R4 ;  /* 0x0000000108167824 */ /* 0x000fe200078e0204 */
[----:B------:R-:W-:Y:S01]  /*31d0*/  BSSY.RECONVERGENT B2, `(.L_x_59) ;  /* 0x0000018000027945 */ /* 0x000fe20003800200 */
[----:B------:R-:W-:Y:S02]  /*31e0*/  ISETP.NE.AND P1, PT, R21, 0x2, PT ;  /* 0x000000021500780c */ /* 0x000fe40003f25270 */
[----:B------:R-:W-:Y:S02]  /*31f0*/  IADD3 R11, PT, PT, R7, R4, RZ ;  /* 0x00000004070b7210 */ /* 0x000fe40007ffe0ff */
[----:B------:R-:W-:-:S04]  /*3200*/  ISETP.GE.AND P0, PT, R22, R5, PT ;  /* 0x000000051600720c */ /* 0x000fc80003f06270 */
[----:B------:R-:W-:-:S13]  /*3210*/  ISETP.GE.OR P0, PT, R13, R6, P0 ;  /* 0x000000060d00720c */ /* 0x000fda0000706670 */
[----:B------:R-:W-:Y:S05]  /*3220*/  @P0 BRA `(.L_x_60) ;  /* 0x0000000000480947 */ /* 0x000fea0003800000 */
[----:B------:R-:W2:Y:S01]  /*3230*/  LDG.E R20, desc[UR10][R14.64] ;  /* 0x0000000a0e147981 */ /* 0x000ea2000c1e1900 */
[----:B------:R-:W0:Y:S01]  /*3240*/  S2UR UR5, SR_CgaCtaId ;  /* 0x00000000000579c3 */ /* 0x000e220000008800 */
[----:B------:R-:W-:Y:S01]  /*3250*/  UMOV UR4, 0x400 ;  /* 0x0000040000047882 */ /* 0x000fe20000000000 */
[----:B------:R-:W-:Y:S01]  /*3260*/  IMAD R16, R12, 0x20, R7 ;  /* 0x000000200c107824 */ /* 0x000fe200078e0207 */
[----:B------:R-:W-:Y:S01]  /*3270*/  UIADD3 UR4, UPT, UPT, UR4, 0x1800, URZ ;  /* 0x0000180004047890 */ /* 0x000fe2000fffe0ff */
[----:B------:R-:W-:-:S03]  /*3280*/  IMAD R21, R13, R5, R22 ;  /* 0x000000050d157224 */ /* 0x000fc600078e0216 */
[----:B0-----:R-:W-:-:S06]  /*3290*/  ULEA UR4, UR5, UR4, 0x18 ;  /* 0x0000000405047291 */ /* 0x001fcc000f8ec0ff */
[----:B------:R-:W-:Y:S02]  /*32a0*/  LEA R18, R16, UR4, 0x1 ;  /* 0x0000000410127c11 */ /* 0x000fe4000f8e08ff */
[----:B------:R-:W0:Y:S03]  /*32b0*/  LDC.64 R16, c[0x0][0x398] ;  /* 0x0000e600ff107b82 */ /* 0x000e260000000a00 */
[----:B------:R-:W1:Y:S01]  /*32c0*/  LDS.U16 R19, [R18] ;  /* 0x0000000012137984 */ /* 0x000e620000000400 */
[----:B0-----:R-:W-:-:S04]  /*32d0*/  IMAD.WIDE R16, R21, 0x4, R16 ;  /* 0x0000000415107825 */ /* 0x001fc800078e0210 */
[----:B-1----:R-:W-:-:S05]  /*32e0*/  HADD2.F32 R19, -RZ, R19.H0_H0 ;  /* 0x20000013ff137230 */ /* 0x002fca0000004100 */
[----:B--2---:R-:W-:-:S05]  /*32f0*/  FADD R19, R19, R20 ;  /* 0x0000001413137221 */ /* 0x004fca0000000000 */
[----:B------:R-:W-:-:S04]  /*3300*/  F2FP.F16.F32.PACK_AB R19, RZ, R19 ;  /* 0x00000013ff13723e */ /* 0x000fc800000000ff */
[----:B------:R-:W-:Y:S01]  /*3310*/  PRMT R20, R19, 0x7610, R20 ;  /* 0x0000761013147816 */ /* 0x000fe20000000014 */
[----:B------:R-:W-:-:S04]  /*3320*/  HADD2.F32 R19, -RZ, R19.H0_H0 ;  /* 0x20000013ff137230 */ /* 0x000fc80000004100 */
[----:B------:R0:W-:Y:S04]  /*3330*/  STS.U16 [R18], R20 ;  /* 0x0000001412007388 */ /* 0x0001e80000000400 */
[----:B------:R0:W-:Y:S02]  /*3340*/  STG.E desc[UR10][R16.64], R19 ;  /* 0x0000001310007986 */ /* 0x0001e4000c10190a */
.L_x_60:
[----:B------:R-:W-:Y:S05]  /*3350*/  BSYNC.RECONVERGENT B2 ;  /* 0x0000000000027941 */ /* 0x000fea0003800200 */
.L_x_59:
[----:B------:R-:W-:Y:S05]  /*3360*/  @!P1 BRA `(.L_x_56) ;  /* 0x0000000000649947 */ /* 0x000fea0003800000 */
[----:B------:R-:W-:Y:S01]  /*3370*/  IADD3 R22, PT, PT, R22, R4, RZ ;  /* 0x0000000416167210 */ /* 0x000fe20007ffe0ff */
[----:B------:R-:W-:Y:S03]  /*3380*/  BSSY.RECONVERGENT B2, `(.L_x_61) ;  /* 0x0000016000027945 */ /* 0x000fe60003800200 */
[----:B------:R-:W-:-:S04]  /*3390*/  ISETP.GE.AND P0, PT, R22, R5, PT ;  /* 0x000000051600720c */ /* 0x000fc80003f06270 */
[----:B------:R-:W-:-:S13]  /*33a0*/  ISETP.GE.OR P0, PT, R13, R6, P0 ;  /* 0x000000060d00720c */ /* 0x000fda0000706670 */
[----:B------:R-:W-:Y:S05]  /*33b0*/  @P0 BRA `(.L_x_62) ;  /* 0x0000000000480947 */ /* 0x000fea0003800000 */
[----:B0-----:R-:W-:-:S06]  /*33c0*/  IMAD.WIDE R16, R4, 0x4, R14 ;  /* 0x0000000404107825 */ /* 0x001fcc00078e020e */
[----:B------:R0:W2:Y:S01]  /*33d0*/  LDG.E R16, desc[UR10][R16.64] ;  /* 0x0000000a10107981 */ /* 0x0000a2000c1e1900 */
[----:B------:R-:W1:Y:S01]  /*33e0*/  S2UR UR5, SR_CgaCtaId ;  /* 0x00000000000579c3 */ /* 0x000e620000008800 */
[----:B------:R-:W-:Y:S01]  /*33f0*/  UMOV UR4, 0x400 ;  /* 0x0000040000047882 */ /* 0x000fe20000000000 */
[----:B------:R-:W-:Y:S01]  /*3400*/  IMAD R14, R12, 0x20, R11 ;  /* 0x000000200c0e7824 */ /* 0x000fe200078e020b */
[----:B------:R-:W-:Y:S01]  /*3410*/  UIADD3 UR4, UPT, UPT, UR4, 0x1800, URZ ;  /* 0x0000180004047890 */ /* 0x000fe2000fffe0ff */
[----:B0-----:R-:W-:-:S03]  /*3420*/  IMAD R17, R13, R5, R22 ;  /* 0x000000050d117224 */ /* 0x001fc600078e0216 */
[----:B-1----:R-:W-:-:S06]  /*3430*/  ULEA UR4, UR5, UR4, 0x18 ;  /* 0x0000000405047291 */ /* 0x002fcc000f8ec0ff */
[----:B------:R-:W-:Y:S02]  /*3440*/  LEA R18, R14, UR4, 0x1 ;  /* 0x000000040e127c11 */ /* 0x000fe4000f8e08ff */
[----:B------:R-:W0:Y:S03]  /*3450*/  LDC.64 R14, c[0x0][0x398] ;  /* 0x0000e600ff0e7b82 */ /* 0x000e260000000a00 */
[----:B------:R-:W1:Y:S01]  /*3460*/  LDS.U16 R19, [R18] ;  /* 0x0000000012137984 */ /* 0x000e620000000400 */
[----:B0-----:R-:W-:-:S04]  /*3470*/  IMAD.WIDE R14, R17, 0x4, R14 ;  /* 0x00000004110e7825 */ /* 0x001fc800078e020e */
[----:B-1----:R-:W-:-:S05]  /*3480*/  HADD2.F32 R19, -RZ, R19.H0_H0 ;  /* 0x20000013ff137230 */ /* 0x002fca0000004100 */
[----:B--2---:R-:W-:-:S05]  /*3490*/  FADD R19, R19, R16 ;  /* 0x0000001013137221 */ /* 0x004fca0000000000 */
[----:B------:R-:W-:-:S05]  /*34a0*/  F2FP.F16.F32.PACK_AB R19, RZ, R19 ;  /* 0x00000013ff13723e */ /* 0x000fca00000000ff */
[----:B------:R-:W-:Y:S01]  /*34b0*/  HADD2.F32 R17, -RZ, R19.H0_H0 ;  /* 0x20000013ff117230 */ /* 0x000fe20000004100 */
[----:B------:R1:W-:Y:S04]  /*34c0*/  STS.U16 [R18], R19 ;  /* 0x0000001312007388 */ /* 0x0003e80000000400 */
[----:B------:R1:W-:Y:S02]  /*34d0*/  STG.E desc[UR10][R14.64], R17 ;  /* 0x000000110e007986 */ /* 0x0003e4000c10190a */
.L_x_62:
[----:B------:R-:W-:Y:S05]  /*34e0*/  BSYNC.RECONVERGENT B2 ;  /* 0x0000000000027941 */ /* 0x000fea0003800200 */
.L_x_61:
[----:B------:R-:W-:-:S07]  /*34f0*/  IADD3 R11, PT, PT, R11, R4, RZ ;  /* 0x000000040b0b7210 */ /* 0x000fce0007ffe0ff */
.L_x_56:
[----:B------:R-:W-:Y:S05]  /*3500*/  BSYNC.RECONVERGENT B0 ;  /* 0x0000000000007941 */ /* 0x000fea0003800200 */
.L_x_55:
[----:B------:R-:W-:-:S13]  /*3510*/  ISETP.GE.U32.AND P0, PT, R10, 0x3, PT ;  /* 0x000000030a00780c */ /* 0x000fda0003f06070 */
[----:B------:R-:W-:Y:S05]  /*3520*/  @!P0 BRA `(.L_x_54) ;  /* 0x0000000400a88947 */ /* 0x000fea0003800000 */
[----:B------:R-:W2:Y:S01]  /*3530*/  S2UR UR5, SR_CgaCtaId ;  /* 0x00000000000579c3 */ /* 0x000ea20000008800 */
[----:B------:R-:W3:Y:S01]  /*3540*/  LDCU.64 UR8, c[0x0][0x390] ;  /* 0x00007200ff0877ac */ /* 0x000ee20008000a00 */
[----:B-1----:R-:W-:Y:S01]  /*3550*/  IMAD R15, R0, 0x20, R11 ;  /* 0x00000020000f7824 */ /* 0x002fe200078e020b */
[----:B------:R-:W-:Y:S01]  /*3560*/  MOV R35, R11 ;  /* 0x0000000b00237202 */ /* 0x000fe20000000f00 */
[----:B------:R-:W-:Y:S02]  /*3570*/  UMOV UR4, 0x400 ;  /* 0x0000040000047882 */ /* 0x000fe40000000000 */
[--C-:B------:R-:W-:Y:S01]  /*3580*/  IMAD R25, R13, R5, R15.reuse ;  /* 0x000000050d197224 */ /* 0x100fe200078e020f */
[----:B------:R-:W-:Y:S01]  /*3590*/  UIADD3 UR4, UPT, UPT, UR4, 0x1800, URZ ;  /* 0x0000180004047890 */ /* 0x000fe2000fffe0ff */
[----:B0-----:R-:W0:Y:S01]  /*35a0*/  LDC.64 R16, c[0x0][0x3a0] ;  /* 0x0000e800ff107b82 */ /* 0x001e220000000a00 */
[----:B------:R-:W-:Y:S01]  /*35b0*/  IMAD.IADD R14, R15, 0x1, R4 ;  /* 0x000000010f0e7824 */ /* 0x000fe200078e0204 */
[C---:B------:R-:W-:Y:S01]  /*35c0*/  LEA R22, R4.reuse, R15, 0x1 ;  /* 0x0000000f04167211 */ /* 0x040fe200078e08ff */
[----:B------:R-:W-:-:S02]  /*35d0*/  IMAD R24, R4, 0x3, R15 ;  /* 0x0000000304187824 */ /* 0x000fc400078e020f */
[----:B------:R-:W-:Y:S02]  /*35e0*/  IMAD R23, R13, R5, R14 ;  /* 0x000000050d177224 */ /* 0x000fe400078e020e */
[C-C-:B------:R-:W-:Y:S02]  /*35f0*/  IMAD R29, R4.reuse, 0x2, R25.reuse ;  /* 0x00000002041d7824 */ /* 0x140fe400078e0219 */
[----:B------:R-:W-:Y:S02]  /*3600*/  IMAD R31, R4, 0x3, R25 ;  /* 0x00000003041f7824 */ /* 0x000fe400078e0219 */
[----:B---3--:R-:W-:Y:S01]  /*3610*/  IMAD.U32 R18, RZ, RZ, UR8 ;  /* 0x00000008ff127e24 */ /* 0x008fe2000f8e00ff */
[----:B------:R-:W-:Y:S01]  /*3620*/  MOV R19, UR9 ;  /* 0x0000000900137c02 */ /* 0x000fe20008000f00 */
[----:B--2---:R-:W-:-:S06]  /*3630*/  ULEA UR4, UR5, UR4, 0x18 ;  /* 0x0000000405047291 */ /* 0x004fcc000f8ec0ff */
[----:B------:R-:W-:-:S07]  /*3640*/  MOV R27, UR4 ;  /* 0x00000004001b7c02 */ /* 0x000fce0008000f00 */
.L_x_63:
[----:B0-----:R-:W-:Y:S01]  /*3650*/  IMAD.MOV.U32 R5, RZ, RZ, R17 ;  /* 0x000000ffff057224 */ /* 0x001fe200078e0011 */
[----:B------:R-:W-:-:S04]  /*3660*/  MOV R6, R16 ;  /* 0x0000001000067202 */ /* 0x000fc80000000f00 */
[----:B------:R-:W-:-:S04]  /*3670*/  ISETP.GE.AND P0, PT, R15, R5, PT ;  /* 0x000000050f00720c */ /* 0x000fc80003f06270 */
[----:B------:R-:W-:-:S13]  /*3680*/  ISETP.GE.OR P0, PT, R13, R6, P0 ;  /* 0x000000060d00720c */ /* 0x000fda0000706670 */
[----:B--2---:R-:W-:Y:S01]  /*3690*/  @!P0 IMAD R37, R0, 0x20, R11 ;  /* 0x0000002000258824 */ /* 0x004fe200078e020b */
[----:B------:R-:W-:Y:S01]  /*36a0*/  ISETP.GE.AND P1, PT, R14, R5, PT ;  /* 0x000000050e00720c */ /* 0x000fe20003f26270 */
[----:B------:R-:W0:Y:S02]  /*36b0*/  @!P0 LDC.64 R20, c[0x0][0x398] ;  /* 0x0000e600ff148b82 */ /* 0x000e240000000a00 */
[----:B------:R-:W-:-:S06]  /*36c0*/  @!P0 IMAD.WIDE.U32 R36, R37, 0x4, R18 ;  /* 0x0000000425248825 */ /* 0x000fcc00078e0012 */
[----:B------:R-:W2:Y:S01]  /*36d0*/  @!P0 LDG.E R37, desc[UR10][R36.64] ;  /* 0x0000000a24258981 */ /* 0x000ea2000c1e1900 */
[----:B------:R-:W-:Y:S02]  /*36e0*/  @!P0 LEA R28, R12, R11, 0x5 ;  /* 0x0000000b0c1c8211 */ /* 0x000fe400078e28ff */
[----:B------:R-:W-:-:S03]  /*36f0*/  ISETP.GE.OR P1, PT, R13, R6, P1 ;  /* 0x000000060d00720c */ /* 0x000fc60000f26670 */
[----:B------:R-:W-:-:S05]  /*3700*/  @!P0 IMAD.U32 R28, R28, 0x2, R27 ;  /* 0x000000021c1c8824 */ /* 0x000fca00078e001b */
[----:B------:R-:W1:Y:S05]  /*3710*/  @!P0 LDS.U16 R26, [R28] ;  /* 0x000000001c1a8984 */ /* 0x000e6a0000000400 */
[----:B------:R-:W-:Y:S01]  /*3720*/  @!P1 IADD3 R34, PT, PT, R4, R11, RZ ;  /* 0x0000000b04229210 */ /* 0x000fe20007ffe0ff */
[----:B0-----:R-:W-:-:S04]  /*3730*/  @!P0 IMAD.WIDE R20, R25, 0x4, R20 ;  /* 0x0000000419148825 */ /* 0x001fc800078e0214 */
[----:B-1----:R-:W-:-:S05]  /*3740*/  @!P0 HADD2.F32 R26, -RZ, R26.H0_H0 ;  /* 0x2000001aff1a8230 */ /* 0x002fca0000004100 */
[----:B--2---:R-:W-:Y:S01]  /*3750*/  @!P0 FADD R26, R26, R37 ;  /* 0x000000251a1a8221 */ /* 0x004fe20000000000 */
[----:B------:R-:W-:-:S04]  /*3760*/  @!P1 IMAD R37, R0, 0x20, R34 ;  /* 0x0000002000259824 */ /* 0x000fc800078e0222 */
[----:B------:R-:W-:Y:S01]  /*3770*/  @!P0 F2FP.F16.F32.PACK_AB R26, RZ, R26 ;  /* 0x0000001aff1a823e */ /* 0x000fe200000000ff */
[----:B------:R-:W-:-:S04]  /*3780*/  @!P1 IMAD.WIDE.U32 R36, R37, 0x4, R18 ;  /* 0x0000000425249825 */ /* 0x000fc800078e0012 */
[----:B------:R-:W-:-:S05]  /*3790*/  @!P0 HADD2.F32 R30, -RZ, R26.H0_H0 ;  /* 0x2000001aff1e8230 */ /* 0x000fca0000004100 */
[----:B------:R0:W-:Y:S04]  /*37a0*/  @!P0 STG.E desc[UR10][R20.64], R30 ;  /* 0x0000001e14008986 */ /* 0x0001e8000c10190a */
[----:B------:R1:W2:Y:S01]  /*37b0*/  @!P1 LDG.E R36, desc[UR10][R36.64] ;  /* 0x0000000a24249981 */ /* 0x0002a2000c1e1900 */
[----:B------:R-:W-:Y:S02]  /*37c0*/  @!P1 LEA R34, R12, R34, 0x5 ;  /* 0x000000220c229211 */ /* 0x000fe400078e28ff */
[----:B0-----:R-:W-:-:S03]  /*37d0*/  PRMT R21, R26, 0x7610, R21 ;  /* 0x000076101a157816 */ /* 0x001fc60000000015 */
[----:B------:R-:W-:Y:S02]  /*37e0*/  @!P1 IMAD R26, R34, 0x2, R27 ;  /* 0x00000002221a9824 */ /* 0x000fe400078e021b */
[----:B------:R0:W-:Y:S01]  /*37f0*/  @!P0 STS.U16 [R28], R21 ;  /* 0x000000151c008388 */ /* 0x0001e20000000400 */
[----:B------:R-:W-:-:S03]  /*3800*/  ISETP.GE.AND P0, PT, R22, R5, PT ;  /* 0x000000051600720c */ /* 0x000fc60003f06270 */
[----:B------:R-:W3:Y:S01]  /*3810*/  @!P1 LDS.U16 R34, [R26] ;  /* 0x000000001a229984 */ /* 0x000ee20000000400 */
[----:B------:R-:W-:Y:S01]  /*3820*/  ISETP.GE.OR P0, PT, R13, R6, P0 ;  /* 0x000000060d00720c */ /* 0x000fe20000706670 */
[----:B0-----:R-:W0:-:S12]  /*3830*/  @!P1 LDC.64 R20, c[0x0][0x398] ;  /* 0x0000e600ff149b82 */ /* 0x001e180000000a00 */
[----:B-1----:R-:W-:-:S05]  /*3840*/  @!P0 LEA R37, R0, R11, 0x5 ;  /* 0x0000000b00258211 */ /* 0x002fca00078e28ff */
[----:B------:R-:W-:Y:S02]  /*3850*/  @!P0 IMAD R37, R4, 0x2, R37 ;  /* 0x0000000204258824 */ /* 0x000fe400078e0225 */
[----:B0-----:R-:W-:-:S04]  /*3860*/  @!P1 IMAD.WIDE R20, R23, 0x4, R20 ;  /* 0x0000000417149825 */ /* 0x001fc800078e0214 */
[----:B---3--:R-:W-:-:S05]  /*3870*/  @!P1 HADD2.F32 R34, -RZ, R34.H0_H0 ;  /* 0x20000022ff229230 */ /* 0x008fca0000004100 */
[----:B--2---:R-:W-:Y:S01]  /*3880*/  @!P1 FADD R30, R34, R36 ;  /* 0x00000024221e9221 */ /* 0x004fe20000000000 */
[----:B------:R-:W-:-:S04]  /*3890*/  @!P0 IMAD.WIDE.U32 R36, R37, 0x4, R18 ;  /* 0x0000000425248825 */ /* 0x000fc800078e0012 */
[----:B------:R-:W-:-:S05]  /*38a0*/  @!P1 F2FP.F16.F32.PACK_AB R30, RZ, R30 ;  /* 0x0000001eff1e923e */ /* 0x000fca00000000ff */
[----:B------:R-:W-:-:S05]  /*38b0*/  @!P1 HADD2.F32 R34, -RZ, R30.H0_H0 ;  /* 0x2000001eff229230 */ /* 0x000fca0000004100 */
[----:B------:R0:W-:Y:S04]  /*38c0*/  @!P1 STG.E desc[UR10][R20.64], R34 ;  /* 0x0000002214009986 */ /* 0x0001e8000c10190a */
[----:B------:R1:W2:Y:S01]  /*38d0*/  @!P0 LDG.E R36, desc[UR10][R36.64] ;  /* 0x0000000a24248981 */ /* 0x0002a2000c1e1900 */
[----:B------:R-:W-:-:S05]  /*38e0*/  @!P0 LEA R28, R12, R11, 0x5 ;  /* 0x0000000b0c1c8211 */ /* 0x000fca00078e28ff */
[----:B------:R-:W-:Y:S01]  /*38f0*/  @!P0 IMAD R28, R4, 0x2, R28 ;  /* 0x00000002041c8824 */ /* 0x000fe200078e021c */
[----:B0-----:R-:W-:-:S04]  /*3900*/  PRMT R21, R30, 0x7610, R21 ;  /* 0x000076101e157816 */ /* 0x001fc80000000015 */
[----:B------:R-:W-:Y:S01]  /*3910*/  @!P0 LEA R28, R28, R27, 0x1 ;  /* 0x0000001b1c1c8211 */ /* 0x000fe200078e08ff */
[----:B------:R0:W-:Y:S01]  /*3920*/  @!P1 STS.U16 [R26], R21 ;  /* 0x000000151a009388 */ /* 0x0001e20000000400 */
[----:B------:R-:W-:-:S03]  /*3930*/  ISETP.GE.AND P1, PT, R24, R5, PT ;  /* 0x000000051800720c */ /* 0x000fc60003f26270 */
[----:B------:R-:W3:Y:S01]  /*3940*/  @!P0 LDS.U16 R30, [R28] ;  /* 0x000000001c1e8984 */ /* 0x000ee20000000400 */
[----:B------:R-:W-:Y:S01]  /*3950*/  ISETP.GE.OR P1, PT, R13, R6, P1 ;  /* 0x000000060d00720c */ /* 0x000fe20000f26670 */
[----:B0-----:R-:W0:-:S12]  /*3960*/  @!P0 LDC.64 R20, c[0x0][0x398] ;  /* 0x0000e600ff148b82 */ /* 0x001e180000000a00 */
[----:B-1----:R-:W-:-:S04]  /*3970*/  @!P1 IMAD R37, R0, 0x20, R11 ;  /* 0x0000002000259824 */ /* 0x002fc800078e020b */
        /* <DEDUP_REMOVED lines=8> */
[----:B------:R-:W2:Y:S01]  /*3a00*/  @!P1 LDG.E R36, desc[UR10][R36.64] ;  /* 0x0000000a24249981 */ /* 0x000ea2000c1e1900 */
[----:B------:R-:W-:Y:S01]  /*3a10*/  @!P1 LEA R26, R12, R11, 0x5 ;  /* 0x0000000b0c1a9211 */ /* 0x000fe200078e28ff */
[C---:B------:R-:W-:Y:S01]  /*3a20*/  IMAD R14, R4.reuse, 0x4, R14 ;  /* 0x00000004040e7824 */ /* 0x040fe200078e020e */
[C---:B------:R-:W-:Y:S01]  /*3a30*/  IADD3 R35, PT, PT, R4.reuse, R35, R4 ;  /* 0x0000002304237210 */ /* 0x040fe20007ffe004 */
[C---:B------:R-:W-:Y:S01]  /*3a40*/  IMAD R24, R4.reuse, 0x4, R24 ;  /* 0x0000000404187824 */ /* 0x040fe200078e0218 */
[C---:B------:R-:W-:Y:S01]  /*3a50*/  LEA R15, R4.reuse, R15, 0x2 ;  /* 0x0000000f040f7211 */ /* 0x040fe200078e10ff */
[C---:B------:R-:W-:Y:S01]  /*3a60*/  @!P1 IMAD R26, R4.reuse, 0x3, R26 ;  /* 0x00000003041a9824 */ /* 0x040fe200078e021a */
[C---:B------:R-:W-:Y:S01]  /*3a70*/  IADD3 R35, PT, PT, R4.reuse, R35, R4 ;  /* 0x0000002304237210 */ /* 0x040fe20007ffe004 */
[----:B------:R-:W-:Y:S01]  /*3a80*/  IMAD R23, R4, 0x4, R23 ;  /* 0x0000000404177824 */ /* 0x000fe200078e0217 */
[----:B0-----:R-:W-:Y:S01]  /*3a90*/  PRMT R21, R30, 0x7610, R21 ;  /* 0x000076101e157816 */ /* 0x001fe20000000015 */
[----:B------:R-:W-:Y:S01]  /*3aa0*/  @!P1 IMAD R26, R26, 0x2, R27 ;  /* 0x000000021a1a9824 */ /* 0x000fe200078e021b */
[C---:B------:R-:W-:Y:S01]  /*3ab0*/  LEA R22, R4.reuse, R22, 0x2 ;  /* 0x0000001604167211 */ /* 0x040fe200078e10ff */
[C---:B------:R-:W-:Y:S01]  /*3ac0*/  IMAD.WIDE.U32 R18, R4.reuse, 0x10, R18 ;  /* 0x0000001004127825 */ /* 0x040fe200078e0012 */
[----:B------:R-:W-:Y:S01]  /*3ad0*/  LEA R25, R4, R25, 0x2 ;  /* 0x0000001904197211 */ /* 0x000fe200078e10ff */
[----:B------:R0:W-:Y:S01]  /*3ae0*/  @!P0 STS.U16 [R28], R21 ;  /* 0x000000151c008388 */ /* 0x0001e20000000400 */
[----:B------:R-:W-:-:S02]  /*3af0*/  ISETP.GE.U32.AND P0, PT, R35, 0x20, PT ;  /* 0x000000202300780c */ /* 0x000fc40003f06070 */
[C---:B------:R-:W-:Y:S01]  /*3b00*/  LEA R29, R4.reuse, R29, 0x2 ;  /* 0x0000001d041d7211 */ /* 0x040fe200078e10ff */
[----:B------:R-:W1:Y:S01]  /*3b10*/  @!P1 LDS.U16 R30, [R26] ;  /* 0x000000001a1e9984 */ /* 0x000e620000000400 */
[----:B------:R-:W-:Y:S01]  /*3b20*/  LEA R27, R4, R27, 0x3 ;  /* 0x0000001b041b7211 */ /* 0x000fe200078e18ff */
[----:B0-----:R-:W0:Y:S02]  /*3b30*/  @!P1 LDC.64 R20, c[0x0][0x398] ;  /* 0x0000e600ff149b82 */ /* 0x001e240000000a00 */
[----:B0-----:R-:W-:-:S04]  /*3b40*/  @!P1 IMAD.WIDE R20, R31, 0x4, R20 ;  /* 0x000000041f149825 */ /* 0x001fc800078e0214 */
[----:B------:R-:W-:Y:S02]  /*3b50*/  IMAD R31, R4, 0x4, R31 ;  /* 0x00000004041f7824 */ /* 0x000fe400078e021f */
[----:B-1----:R-:W-:-:S05]  /*3b60*/  @!P1 HADD2.F32 R30, -RZ, R30.H0_H0 ;  /* 0x2000001eff1e9230 */ /* 0x002fca0000004100 */
[----:B--2---:R-:W-:-:S05]  /*3b70*/  @!P1 FADD R30, R30, R36 ;  /* 0x000000241e1e9221 */ /* 0x004fca0000000000 */
[----:B------:R-:W-:-:S05]  /*3b80*/  @!P1 F2FP.F16.F32.PACK_AB R30, RZ, R30 ;  /* 0x0000001eff1e923e */ /* 0x000fca00000000ff */
[----:B------:R-:W-:Y:S01]  /*3b90*/  @!P1 HADD2.F32 R37, -RZ, R30.H0_H0 ;  /* 0x2000001eff259230 */ /* 0x000fe20000004100 */
[----:B------:R2:W-:Y:S04]  /*3ba0*/  @!P1 STS.U16 [R26], R30 ;  /* 0x0000001e1a009388 */ /* 0x0005e80000000400 */
[----:B------:R2:W-:Y:S01]  /*3bb0*/  @!P1 STG.E desc[UR10][R20.64], R37 ;  /* 0x0000002514009986 */ /* 0x0005e2000c10190a */
[----:B------:R-:W-:Y:S05]  /*3bc0*/  @!P0 BRA `(.L_x_63) ;  /* 0xfffffff800a08947 */ /* 0x000fea000383ffff */
.L_x_54:
[----:B------:R-:W-:Y:S05]  /*3bd0*/  BSYNC.RECONVERGENT B1 ;  /* 0x0000000000017941 */ /* 0x000fea0003800200 */
.L_x_53:
[----:B------:R-:W-:-:S05]  /*3be0*/  IMAD.IADD R12, R12, 0x1, R9 ;  /* 0x000000010c0c7824 */ /* 0x000fca00078e0209 */
[----:B------:R-:W-:-:S13]  /*3bf0*/  ISETP.GT.U32.AND P0, PT, R12, 0x3f, PT ;  /* 0x0000003f0c00780c */ /* 0x000fda0003f04070 */
[----:B------:R-:W-:Y:S05]  /*3c00*/  @P0 EXIT ;  /* 0x000000000000094d */ /* 0x000fea0003800000 */
[----:B------:R-:W-:Y:S01]  /*3c10*/  ISETP.GT.U32.AND P0, PT, R3, 0x1f, PT ;  /* 0x0000001f0300780c */ /* 0x000fe20003f04070 */
[----:B------:R-:W-:-:S12]  /*3c20*/  BSSY.RECONVERGENT B1, `(.L_x_64) ;  /* 0x00000ca000017945 */ /* 0x000fd80003800200 */
[----:B------:R-:W-:Y:S05]  /*3c30*/  @P0 BRA `(.L_x_65) ;  /* 0x0000000c00200947 */ /* 0x000fea0003800000 */
[----:B01----:R-:W-:Y:S01]  /*3c40*/  IADD3 R19, PT, PT, R10, 0x1, RZ ;  /* 0x000000010a137810 */ /* 0x003fe20007ffe0ff */
        /* <DEDUP_REMOVED lines=13> */
[----:B------:R-:W3:Y:S01]  /*3d20*/  LDG.E R17, desc[UR10][R16.64] ;  /* 0x0000000a10117981 */ /* 0x000ee2000c1e1900 */
        /* <DEDUP_REMOVED lines=8> */
[----:B---3--:R-:W-:Y:S01]  /*3db0*/  FADD R18, R18, R17 ;  /* 0x0000001112127221 */ /* 0x008fe20000000000 */
[----:B------:R-:W-:-:S04]  /*3dc0*/  IMAD R17, R11, R5, R8 ;  /* 0x000000050b117224 */ /* 0x000fc800078e0208 */
[----:B------:R-:W-:Y:S01]  /*3dd0*/  F2FP.F16.F32.PACK_AB R18, RZ, R18 ;  /* 0x00000012ff12723e */ /* 0x000fe200000000ff */
[----:B-1----:R-:W-:-:S04]  /*3de0*/  IMAD.WIDE R14, R17, 0x4, R14 ;  /* 0x00000004110e7825 */ /* 0x002fc800078e020e */
[----:B------:R-:W-:Y:S01]  /*3df0*/  HADD2.F32 R17, -RZ, R18.H0_H0 ;  /* 0x20000012ff117230 */ /* 0x000fe20000004100 */
[----:B------:R0:W-:Y:S04]  /*3e00*/  STS.U16 [R13], R18 ;  /* 0x000000120d007388 */ /* 0x0001e80000000400 */
[----:B------:R0:W-:Y:S02]  /*3e10*/  STG.E desc[UR10][R14.64], R17 ;  /* 0x000000110e007986 */ /* 0x0001e4000c10190a */
.L_x_69:
[----:B------:R-:W-:Y:S05]  /*3e20*/  BSYNC.RECONVERGENT B2 ;  /* 0x0000000000027941 */ /* 0x000fea0003800200 */
.L_x_68:
[----:B0-----:R-:W-:Y:S01]  /*3e30*/  MOV R13, R7 ;  /* 0x00000007000d7202 */ /* 0x001fe20000000f00 */
[----:B------:R-:W-:Y:S06]  /*3e40*/  @!P1 BRA `(.L_x_67) ;  /* 0x0000000000d89947 */ /* 0x000fec0003800000 */
[----:B------:R-:W0:Y:S01]  /*3e50*/  LDC.64 R14, c[0x0][0x390] ;  /* 0x0000e400ff0e7b82 */ /* 0x000e220000000a00 */
[----:B------:R-:W-:Y:S01]  /*3e60*/  IMAD.IADD R18, R8, 0x1, R4 ;  /* 0x0000000108127824 */ /* 0x000fe200078e0204 */
[----:B------:R-:W-:Y:S01]  /*3e70*/  BSSY.RECONVERGENT B2, `(.L_x_70) ;  /* 0x0000019000027945 */ /* 0x000fe20003800200 */
[----:B------:R-:W-:Y:S02]  /*3e80*/  ISETP.NE.AND P1, PT, R19, 0x2, PT ;  /* 0x000000021300780c */ /* 0x000fe40003f25270 */
[----:B------:R-:W-:Y:S02]  /*3e90*/  IADD3 R13, PT, PT, R7, R4, RZ ;  /* 0x00000004070d7210 */ /* 0x000fe40007ffe0ff */
[----:B------:R-:W-:-:S04]  /*3ea0*/  ISETP.GE.AND P0, PT, R18, R5, PT ;  /* 0x000000051200720c */ /* 0x000fc80003f06270 */
[----:B------:R-:W-:Y:S01]  /*3eb0*/  ISETP.GE.OR P0, PT, R11, R6, P0 ;  /* 0x000000060b00720c */ /* 0x000fe20000706670 */
[----:B0-----:R-:W-:-:S04]  /*3ec0*/  IMAD.WIDE.U32 R14, R8, 0x4, R14 ;  /* 0x00000004080e7825 */ /* 0x001fc800078e000e */
[----:B------:R-:W-:-:S08]  /*3ed0*/  IMAD.WIDE R14, R4, 0x4, R14 ;  /* 0x00000004040e7825 */ /* 0x000fd000078e020e */
[----:B------:R-:W-:Y:S05]  /*3ee0*/  @P0 BRA `(.L_x_71) ;  /* 0x0000000000440947 */ /* 0x000fea0003800000 */
[----:B--2---:R-:W2:Y:S01]  /*3ef0*/  LDG.E R21, desc[UR10][R14.64] ;  /* 0x0000000a0e157981 */ /* 0x004ea2000c1e1900 */
[----:B------:R-:W0:Y:S01]  /*3f00*/  S2UR UR5, SR_CgaCtaId ;  /* 0x00000000000579c3 */ /* 0x000e220000008800 */
[----:B------:R-:W-:Y:S01]  /*3f10*/  UMOV UR4, 0x400 ;  /* 0x0000040000047882 */ /* 0x000fe20000000000 */
[----:B------:R-:W-:Y:S01]  /*3f20*/  IMAD R16, R12, 0x20, R7 ;  /* 0x000000200c107824 */ /* 0x000fe200078e0207 */
[----:B------:R-:W-:-:S04]  /*3f30*/  UIADD3 UR4, UPT, UPT, UR4, 0x1800, URZ ;  /* 0x0000180004047890 */ /* 0x000fc8000fffe0ff */
[----:B0-----:R-:W-:-:S06]  /*3f40*/  ULEA UR4, UR5, UR4, 0x18 ;  /* 0x0000000405047291 */ /* 0x001fcc000f8ec0ff */
[----:B------:R-:W-:Y:S02]  /*3f50*/  LEA R19, R16, UR4, 0x1 ;  /* 0x0000000410137c11 */ /* 0x000fe4000f8e08ff */
[----:B------:R-:W0:Y:S03]  /*3f60*/  LDC.64 R16, c[0x0][0x398] ;  /* 0x0000e600ff107b82 */ /* 0x000e260000000a00 */
[----:B------:R-:W1:Y:S02]  /*3f70*/  LDS.U16 R20, [R19] ;  /* 0x0000000013147984 */ /* 0x000e640000000400 */
[----:B-1----:R-:W-:-:S05]  /*3f80*/  HADD2.F32 R20, -RZ, R20.H0_H0 ;  /* 0x20000014ff147230 */ /* 0x002fca0000004100 */
[----:B--2---:R-:W-:Y:S01]  /*3f90*/  FADD R20, R20, R21 ;  /* 0x0000001514147221 */ /* 0x004fe20000000000 */
[----:B------:R-:W-:-:S04]  /*3fa0*/  IMAD R21, R11, R5, R18 ;  /* 0x000000050b157224 */ /* 0x000fc800078e0212 */
[----:B------:R-:W-:Y:S01]  /*3fb0*/  F2FP.F16.F32.PACK_AB R20, RZ, R20 ;  /* 0x00000014ff14723e */ /* 0x000fe200000000ff */
[----:B0-----:R-:W-:-:S04]  /*3fc0*/  IMAD.WIDE R16, R21, 0x4, R16 ;  /* 0x0000000415107825 */ /* 0x001fc800078e0210 */
[----:B------:R-:W-:Y:S01]  /*3fd0*/  HADD2.F32 R21, -RZ, R20.H0_H0 ;  /* 0x20000014ff157230 */ /* 0x000fe20000004100 */
[----:B------:R0:W-:Y:S04]  /*3fe0*/  STS.U16 [R19], R20 ;  /* 0x0000001413007388 */ /* 0x0001e80000000400 */
[----:B------:R0:W-:Y:S02]  /*3ff0*/  STG.E desc[UR10][R16.64], R21 ;  /* 0x0000001510007986 */ /* 0x0001e4000c10190a */
.L_x_71:
[----:B------:R-:W-:Y:S05]  /*4000*/  BSYNC.RECONVERGENT B2 ;  /* 0x0000000000027941 */ /* 0x000fea0003800200 */
.L_x_70:
[----:B------:R-:W-:Y:S05]  /*4010*/  @!P1 BRA `(.L_x_67) ;  /* 0x0000000000649947 */ /* 0x000fea0003800000 */
[----:B0-2---:R-:W-:Y:S01]  /*4020*/  IADD3 R20, PT, PT, R18, R4, RZ ;  /* 0x0000000412147210 */ /* 0x005fe20007ffe0ff */
[----:B------:R-:W-:Y:S03]  /*4030*/  BSSY.RECONVERGENT B2, `(.L_x_72) ;  /* 0x0000016000027945 */ /* 0x000fe60003800200 */
[----:B------:R-:W-:-:S04]  /*4040*/  ISETP.GE.AND P0, PT, R20, R5, PT ;  /* 0x000000051400720c */ /* 0x000fc80003f06270 */
[----:B------:R-:W-:-:S13]  /*4050*/  ISETP.GE.OR P0, PT, R11, R6, P0 ;  /* 0x000000060b00720c */ /* 0x000fda0000706670 */
[----:B------:R-:W-:Y:S05]  /*4060*/  @P0 BRA `(.L_x_73) ;  /* 0x0000000000480947 */ /* 0x000fea0003800000 */
[----:B------:R-:W-:Y:S01]  /*4070*/  IMAD.WIDE R16, R4, 0x4, R14 ;  /* 0x0000000404107825 */ /* 0x000fe200078e020e */
[----:B------:R-:W0:Y:S05]  /*4080*/  S2UR UR5, SR_CgaCtaId ;  /* 0x00000000000579c3 */ /* 0x000e2a0000008800 */
[----:B------:R-:W2:Y:S01]  /*4090*/  LDG.E R17, desc[UR10][R16.64] ;  /* 0x0000000a10117981 */ /* 0x000ea2000c1e1900 */
[----:B------:R-:W-:Y:S01]  /*40a0*/  UMOV UR4, 0x400 ;  /* 0x0000040000047882 */ /* 0x000fe20000000000 */
[----:B------:R-:W-:Y:S01]  /*40b0*/  IMAD R12, R12, 0x20, R13 ;  /* 0x000000200c0c7824 */ /* 0x000fe200078e020d */
[----:B------:R-:W-:Y:S01]  /*40c0*/  UIADD3 UR4, UPT, UPT, UR4, 0x1800, URZ ;  /* 0x0000180004047890 */ /* 0x000fe2000fffe0ff */
[----:B------:R-:W1:Y:S03]  /*40d0*/  LDC.64 R14, c[0x0][0x398] ;  /* 0x0000e600ff0e7b82 */ /* 0x000e660000000a00 */
        /* <DEDUP_REMOVED lines=11> */
.L_x_73:
[----:B------:R-:W-:Y:S05]  /*4190*/  BSYNC.RECONVERGENT B2 ;  /* 0x0000000000027941 */ /* 0x000fea0003800200 */
.L_x_72:
[----:B------:R-:W-:-:S07]  /*41a0*/  IADD3 R13, PT, PT, R13, R4, RZ ;  /* 0x000000040d0d7210 */ /* 0x000fce0007ffe0ff */
.L_x_67:
[----:B------:R-:W-:Y:S05]  /*41b0*/  BSYNC.RECONVERGENT B0 ;  /* 0x0000000000007941 */ /* 0x000fea0003800200 */
.L_x_66:
[----:B------:R-:W-:-:S13]  /*41c0*/  ISETP.GE.U32.AND P0, PT, R10, 0x3, PT ;  /* 0x000000030a00780c */ /* 0x000fda0003f06070 */
[----:B------:R-:W-:Y:S05]  /*41d0*/  @!P0 BRA `(.L_x_65) ;  /* 0x0000000400b88947 */ /* 0x000fea0003800000 */
[----:B------:R-:W1:Y:S01]  /*41e0*/  S2UR UR5, SR_CgaCtaId ;  /* 0x00000000000579c3 */ /* 0x000e620000008800 */
[----:B------:R-:W3:Y:S01]  /*41f0*/  LDCU.64 UR8, c[0x0][0x390] ;  /* 0x00007200ff0877ac */ /* 0x000ee20008000a00 */
[----:B0-----:R-:W-:Y:S01]  /*4200*/  IMAD R15, R0, 0x20, R13 ;  /* 0x00000020000f7824 */ /* 0x001fe200078e020d */
[----:B------:R-:W-:Y:S01]  /*4210*/  MOV R35, R13 ;  /* 0x0000000d00237202 */ /* 0x000fe20000000f00 */
[----:B------:R-:W-:Y:S02]  /*4220*/  UMOV UR4, 0x400 ;  /* 0x0000040000047882 */ /* 0x000fe40000000000 */
[--C-:B------:R-:W-:Y:S01]  /*4230*/  IMAD R25, R11, R5, R15.reuse ;  /* 0x000000050b197224 */ /* 0x100fe200078e020f */
[----:B------:R-:W-:Y:S01]  /*4240*/  UIADD3 UR4, UPT, UPT, UR4, 0x1800, URZ ;  /* 0x0000180004047890 */ /* 0x000fe2000fffe0ff */
[----:B------:R-:W0:Y:S01]  /*4250*/  LDC.64 R16, c[0x0][0x3a0] ;  /* 0x0000e800ff107b82 */ /* 0x000e220000000a00 */
        /* <DEDUP_REMOVED lines=8> */
[----:B-1----:R-:W-:-:S06]  /*42e0*/  ULEA UR4, UR5, UR4, 0x18 ;  /* 0x0000000405047291 */ /* 0x002fcc000f8ec0ff */
[----:B------:R-:W-:-:S07]  /*42f0*/  MOV R27, UR4 ;  /* 0x00000004001b7c02 */ /* 0x000fce0008000f00 */
.L_x_74:
[----:B0-----:R-:W-:Y:S01]  /*4300*/  IMAD.MOV.U32 R5, RZ, RZ, R17 ;  /* 0x000000ffff057224 */ /* 0x001fe200078e0011 */
[----:B------:R-:W-:-:S04]  /*4310*/  MOV R6, R16 ;  /* 0x0000001000067202 */ /* 0x000fc80000000f00 */
[----:B------:R-:W-:-:S04]  /*4320*/  ISETP.GE.AND P0, PT, R15, R5, PT ;  /* 0x000000050f00720c */ /* 0x000fc80003f06270 */
[----:B------:R-:W-:-:S13]  /*4330*/  ISETP.GE.OR P0, PT, R11, R6, P0 ;  /* 0x000000060b00720c */ /* 0x000fda0000706670 */
[----:B--23--:R-:W-:-:S04]  /*4340*/  @!P0 IMAD R37, R0, 0x20, R13 ;  /* 0x0000002000258824 */ /* 0x00cfc800078e020d */
[----:B------:R-:W-:-:S06]  /*4350*/  @!P0 IMAD.WIDE.U32 R36, R37, 0x4, R18 ;  /* 0x0000000425248825 */ /* 0x000fcc00078e0012 */
[----:B------:R-:W2:Y:S01]  /*4360*/  @!P0 LDG.E R37, desc[UR10][R36.64] ;  /* 0x0000000a24258981 */ /* 0x000ea2000c1e1900 */
[----:B------:R-:W-:Y:S02]  /*4370*/  @!P0 LEA R21, R9, R13, 0x6 ;  /* 0x0000000d09158211 */ /* 0x000fe400078e30ff */
[----:B------:R-:W-:-:S03]  /*4380*/  ISETP.GE.AND P1, PT, R12, R5, PT ;  /* 0x000000050c00720c */ /* 0x000fc60003f26270 */
[----:B------:R-:W-:Y:S01]  /*4390*/  @!P0 IMAD R24, R2, 0x20, R21 ;  /* 0x0000002002188824 */ /* 0x000fe200078e0215 */
[----:B------:R-:W-:Y:S01]  /*43a0*/  ISETP.GE.OR P1, PT, R11, R6, P1 ;  /* 0x000000060b00720c */ /* 0x000fe20000f26670 */
[----:B------:R-:W0:Y:S03]  /*43b0*/  @!P0 LDC.64 R20, c[0x0][0x398] ;  /* 0x0000e600ff148b82 */ /* 0x000e260000000a00 */
[----:B------:R-:W-:-:S05]  /*43c0*/  @!P0 LEA R24, R24, R27, 0x1 ;  /* 0x0000001b18188211 */ /* 0x000fca00078e08ff */
[----:B------:R-:W1:Y:S04]  /*43d0*/  @!P0 LDS.U16 R26, [R24] ;  /* 0x00000000181a8984 */ /* 0x000e680000000400 */
[----:B------:R-:W-:Y:S02]  /*43e0*/  @!P1 IMAD.IADD R30, R4, 0x1, R13 ;  /* 0x00000001041e9824 */ /* 0x000fe400078e020d */
[----:B0-----:R-:W-:-:S04]  /*43f0*/  @!P0 IMAD.WIDE R20, R25, 0x4, R20 ;  /* 0x0000000419148825 */ /* 0x001fc800078e0214 */
[----:B-1----:R-:W-:-:S05]  /*4400*/  @!P0 HADD2.F32 R26, -RZ, R26.H0_H0 ;  /* 0x2000001aff1a8230 */ /* 0x002fca0000004100 */
[----:B--2---:R-:W-:Y:S01]  /*4410*/  @!P0 FADD R26, R26, R37 ;  /* 0x000000251a1a8221 */ /* 0x004fe20000000000 */
[----:B------:R-:W-:-:S04]  /*4420*/  @!P1 LEA R37, R0, R30, 0x5 ;  /* 0x0000001e00259211 */ /* 0x000fc800078e28ff */
[----:B------:R-:W-:Y:S01]  /*4430*/  @!P0 F2FP.F16.F32.PACK_AB R26, RZ, R26 ;  /* 0x0000001aff1a823e */ /* 0x000fe200000000ff */
[----:B------:R-:W-:-:S04]  /*4440*/  @!P1 IMAD.WIDE.U32 R36, R37, 0x4, R18 ;  /* 0x0000000425249825 */ /* 0x000fc800078e0012 */
[----:B------:R-:W-:-:S05]  /*4450*/  @!P0 HADD2.F32 R28, -RZ, R26.H0_H0 ;  /* 0x2000001aff1c8230 */ /* 0x000fca0000004100 */
[----:B------:R0:W-:Y:S04]  /*4460*/  @!P0 STG.E desc[UR10][R20.64], R28 ;  /* 0x0000001c14008986 */ /* 0x0001e8000c10190a */
[----:B------:R1:W2:Y:S01]  /*4470*/  @!P1 LDG.E R36, desc[UR10][R36.64] ;  /* 0x0000000a24249981 */ /* 0x0002a2000c1e1900 */
[----:B------:R-:W-:-:S05]  /*4480*/  @!P1 IMAD R30, R9, 0x40, R30 ;  /* 0x00000040091e9824 */ /* 0x000fca00078e021e */
        /* <DEDUP_REMOVED lines=24> */
[----:B------:R-:W-:Y:S01]  /*4610*/  @!P0 IMAD R24, R24, 0x2, R27 ;  /* 0x0000000218188824 */ /* 0x000fe200078e021b */
[----:B------:R-:W-:-:S04]  /*4620*/  ISETP.GE.OR P1, PT, R11, R6, P1 ;  /* 0x000000060b00720c */ /* 0x000fc80000f26670 */
[----:B------:R-:W3:Y:S01]  /*4630*/  @!P0 LDS.U16 R28, [R24] ;  /* 0x00000000181c8984 */ /* 0x000ee20000000400 */
[----:B0-----:R-:W0:Y:S08]  /*4640*/  @!P0 LDC.64 R20, c[0x0][0x398] ;  /* 0x0000e600ff148b82 */ /* 0x001e300000000a00 */
        /* <DEDUP_REMOVED lines=10> */
[----:B------:R-:W-:Y:S01]  /*46f0*/  @!P1 IMAD R26, R9, 0x40, R13 ;  /* 0x00000040091a9824 */ /* 0x000fe200078e020d */
[C---:B------:R-:W-:Y:S01]  /*4700*/  IADD3 R35, PT, PT, R4.reuse, R35, R4 ;  /* 0x0000002304237210 */ /* 0x040fe20007ffe004 */
[C---:B------:R-:W-:Y:S01]  /*4710*/  IMAD R12, R4.reuse, 0x4, R12 ;  /* 0x00000004040c7824 */ /* 0x040fe200078e020c */
[C---:B------:R-:W-:Y:S01]  /*4720*/  LEA R15, R4.reuse, R15, 0x2 ;  /* 0x0000000f040f7211 */ /* 0x040fe200078e10ff */
[----:B------:R-:W-:Y:S01]  /*4730*/  IMAD R22, R4, 0x4, R22 ;  /* 0x0000000404167824 */ /* 0x000fe200078e0216 */
[----:B------:R-:W-:Y:S01]  /*4740*/  @!P1 LEA R26, R2, R26, 0x5 ;  /* 0x0000001a021a9211 */ /* 0x000fe200078e28ff */
[----:B------:R-:W-:Y:S01]  /*4750*/  IMAD R23, R4, 0x4, R23 ;  /* 0x0000000404177824 */ /* 0x000fe200078e0217 */
[----:B0-----:R-:W-:Y:S01]  /*4760*/  PRMT R21, R28, 0x7610, R21 ;  /* 0x000076101c157816 */ /* 0x001fe20000000015 */
[C---:B------:R-:W-:Y:S01]  /*4770*/  IMAD.WIDE.U32 R18, R4.reuse, 0x10, R18 ;  /* 0x0000001004127825 */ /* 0x040fe200078e0012 */
[----:B------:R-:W-:-:S02]  /*4780*/  IADD3 R35, PT, PT, R4, R35, R4 ;  /* 0x0000002304237210 */ /* 0x000fc40007ffe004 */
[C---:B------:R-:W-:Y:S01]  /*4790*/  LEA R14, R4.reuse, R14, 0x2 ;  /* 0x0000000e040e7211 */ /* 0x040fe200078e10ff */
[----:B------:R-:W-:Y:S01]  /*47a0*/  @!P1 IMAD R26, R4, 0x3, R26 ;  /* 0x00000003041a9824 */ /* 0x000fe200078e021a */
[----:B------:R0:W-:Y:S01]  /*47b0*/  @!P0 STS.U16 [R24], R21 ;  /* 0x0000001518008388 */ /* 0x0001e20000000400 */
[----:B------:R-:W-:Y:S02]  /*47c0*/  ISETP.GE.U32.AND P0, PT, R35, 0x20, PT ;  /* 0x000000202300780c */ /* 0x000fe40003f06070 */
[----:B------:R-:W-:Y:S01]  /*47d0*/  @!P1 IMAD R26, R26, 0x2, R27 ;  /* 0x000000021a1a9824 */ /* 0x000fe200078e021b */
[C---:B------:R-:W-:Y:S02]  /*47e0*/  LEA R25, R4.reuse, R25, 0x2 ;  /* 0x0000001904197211 */ /* 0x040fe400078e10ff */
[C---:B------:R-:W-:Y:S02]  /*47f0*/  LEA R29, R4.reuse, R29, 0x2 ;  /* 0x0000001d041d7211 */ /* 0x040fe400078e10ff */
        /* <DEDUP_REMOVED lines=12> */
.L_x_65:
[----:B------:R-:W-:Y:S05]  /*48c0*/  BSYNC.RECONVERGENT B1 ;  /* 0x0000000000017941 */ /* 0x000fea0003800200 */
.L_x_64:
[----:B0-----:R-:W-:-:S05]  /*48d0*/  IMAD.IADD R12, R2, 0x1, R9 ;  /* 0x00000001020c7824 */ /* 0x001fca00078e0209 */
[----:B------:R-:W-:-:S05]  /*48e0*/  IADD3 R16, PT, PT, R12, R9, RZ ;  /* 0x000000090c107210 */ /* 0x000fca0007ffe0ff */
[----:B------:R-:W-:-:S05]  /*48f0*/  IMAD.IADD R16, R16, 0x1, R9 ;  /* 0x0000000110107824 */ /* 0x000fca00078e0209 */
        /* <DEDUP_REMOVED lines=19> */
[----:B------:R-:W5:Y:S01]  /*4a30*/  LDG.E R19, desc[UR10][R18.64] ;  /* 0x0000000a12137981 */ /* 0x000f62000c1e1900 */
[----:B------:R-:W-:Y:S01]  /*4a40*/  UMOV UR4, 0x400 ;  /* 0x0000040000047882 */ /* 0x000fe20000000000 */
[----:B------:R-:W-:Y:S01]  /*4a50*/  IMAD R13, R16, 0x20, R3 ;  /* 0x00000020100d7824 */ /* 0x000fe200078e0203 */
[----:B------:R-:W-:-:S04]  /*4a60*/  UIADD3 UR4, UPT, UPT, UR4, 0x1800, URZ ;  /* 0x0000180004047890 */ /* 0x000fc8000fffe0ff */
[----:B------:R-:W1:Y:S01]  /*4a70*/  LDC.64 R14, c[0x0][0x398] ;  /* 0x0000e600ff0e7b82 */ /* 0x000e620000000a00 */
[----:B0-----:R-:W-:-:S06]  /*4a80*/  ULEA UR4, UR5, UR4, 0x18 ;  /* 0x0000000405047291 */ /* 0x001fcc000f8ec0ff */
[----:B------:R-:W-:-:S05]  /*4a90*/  LEA R13, R13, UR4, 0x1 ;  /* 0x000000040d0d7c11 */ /* 0x000fca000f8e08ff */
[----:B--23--:R-:W0:Y:S02]  /*4aa0*/  LDS.U16 R20, [R13] ;  /* 0x000000000d147984 */ /* 0x00ce240000000400 */
[----:B0-----:R-:W-:-:S05]  /*4ab0*/  HADD2.F32 R20, -RZ, R20.H0_H0 ;  /* 0x20000014ff147230 */ /* 0x001fca0000004100 */
[----:B-----5:R-:W-:Y:S01]  /*4ac0*/  FADD R20, R20, R19 ;  /* 0x0000001314147221 */ /* 0x020fe20000000000 */
[----:B------:R-:W-:-:S04]  /*4ad0*/  IMAD R19, R11, R5, R8 ;  /* 0x000000050b137224 */ /* 0x000fc800078e0208 */
[----:B------:R-:W-:Y:S01]  /*4ae0*/  F2FP.F16.F32.PACK_AB R20, RZ, R20 ;  /* 0x00000014ff14723e */ /* 0x000fe200000000ff */
[----:B-1----:R-:W-:-:S04]  /*4af0*/  IMAD.WIDE R14, R19, 0x4, R14 ;  /* 0x00000004130e7825 */ /* 0x002fc800078e020e */
[----:B------:R-:W-:Y:S01]  /*4b00*/  HADD2.F32 R19, -RZ, R20.H0_H0 ;  /* 0x20000014ff137230 */ /* 0x000fe20000004100 */
[----:B------:R0:W-:Y:S04]  /*4b10*/  STS.U16 [R13], R20 ;  /* 0x000000140d007388 */ /* 0x0001e80000000400 */
[----:B------:R0:W-:Y:S02]  /*4b20*/  STG.E desc[UR10][R14.64], R19 ;  /* 0x000000130e007986 */ /* 0x0001e4000c10190a */
.L_x_80:
[----:B------:R-:W-:Y:S05]  /*4b30*/  BSYNC.RECONVERGENT B2 ;  /* 0x0000000000027941 */ /* 0x000fea0003800200 */
.L_x_79:
[----:B0-----:R-:W-:Y:S01]  /*4b40*/  MOV R13, R7 ;  /* 0x00000007000d7202 */ /* 0x001fe20000000f00 */
[----:B------:R-:W-:Y:S06]  /*4b50*/  @!P1 BRA `(.L_x_78) ;  /* 0x0000000000e09947 */ /* 0x000fec0003800000 */
[----:B------:R-:W0:Y:S01]  /*4b60*/  LDC.64 R14, c[0x0][0x390] ;  /* 0x0000e400ff0e7b82 */ /* 0x000e220000000a00 */
[----:B--23--:R-:W-:Y:S01]  /*4b70*/  IMAD.IADD R20, R8, 0x1, R4 ;  /* 0x0000000108147824 */ /* 0x00cfe200078e0204 */
        /* <DEDUP_REMOVED lines=8> */
[----:B------:R-:W2:Y:S01]  /*4c00*/  LDG.E R22, desc[UR10][R14.64] ;  /* 0x0000000a0e167981 */ /* 0x000ea2000c1e1900 */
[----:B------:R-:W0:Y:S01]  /*4c10*/  S2UR UR5, SR_CgaCtaId ;  /* 0x00000000000579c3 */ /* 0x000e220000008800 */
[----:B------:R-:W-:Y:S01]  /*4c20*/  UMOV UR4, 0x400 ;  /* 0x0000040000047882 */ /* 0x000fe20000000000 */
[----:B------:R-:W-:Y:S01]  /*4c30*/  IMAD R17, R16, 0x20, R7 ;  /* 0x0000002010117824 */ /* 0x000fe200078e0207 */
[----:B------:R-:W-:Y:S01]  /*4c40*/  UIADD3 UR4, UPT, UPT, UR4, 0x1800, URZ ;  /* 0x0000180004047890 */ /* 0x000fe2000fffe0ff */
[----:B------:R-:W-:-:S04]  /*4c50*/  IMAD R23, R11, R5, R20 ;  /* 0x000000050b177224 */ /* 0x000fc800078e0214 */
[----:B------:R-:W1:Y:S01]  /*4c60*/  LDC.64 R18, c[0x0][0x398] ;  /* 0x0000e600ff127b82 */ /* 0x000e620000000a00 */
[----:B0-----:R-:W-:-:S06]  /*4c70*/  ULEA UR4, UR5, UR4, 0x18 ;  /* 0x0000000405047291 */ /* 0x001fcc000f8ec0ff */
[----:B------:R-:W-:Y:S01]  /*4c80*/  LEA R17, R17, UR4, 0x1 ;  /* 0x0000000411117c11 */ /* 0x000fe2000f8e08ff */
[----:B-1----:R-:W-:-:S04]  /*4c90*/  IMAD.WIDE R18, R23, 0x4, R18 ;  /* 0x0000000417127825 */ /* 0x002fc800078e0212 */
[----:B------:R-:W0:Y:S02]  /*4ca0*/  LDS.U16 R21, [R17] ;  /* 0x0000000011157984 */ /* 0x000e240000000400 */
[----:B0-----:R-:W-:-:S05]  /*4cb0*/  HADD2.F32 R21, -RZ, R21.H0_H0 ;  /* 0x20000015ff157230 */ /* 0x001fca0000004100 */
[----:B--2---:R-:W-:-:S05]  /*4cc0*/  FADD R21, R21, R22 ;  /* 0x0000001615157221 */ /* 0x004fca0000000000 */
[----:B------:R-:W-:-:S04]  /*4cd0*/  F2FP.F16.F32.PACK_AB R21, RZ, R21 ;  /* 0x00000015ff15723e */ /* 0x000fc800000000ff */
[----:B------:R-:W-:Y:S01]  /*4ce0*/  PRMT R22, R21, 0x7610, R22 ;  /* 0x0000761015167816 */ /* 0x000fe20000000016 */
[----:B------:R-:W-:-:S04]  /*4cf0*/  HADD2.F32 R21, -RZ, R21.H0_H0 ;  /* 0x20000015ff157230 */ /* 0x000fc80000004100 */
[----:B------:R0:W-:Y:S04]  /*4d00*/  STS.U16 [R17], R22 ;  /* 0x0000001611007388 */ /* 0x0001e80000000400 */
[----:B------:R0:W-:Y:S02]  /*4d10*/  STG.E desc[UR10][R18.64], R21 ;  /* 0x0000001512007986 */ /* 0x0001e4000c10190a */
.L_x_82:
[----:B------:R-:W-:Y:S05]  /*4d20*/  BSYNC.RECONVERGENT B2 ;  /* 0x0000000000027941 */ /* 0x000fea0003800200 */
.L_x_81:
[----:B------:R-:W-:Y:S05]  /*4d30*/  @!P1 BRA `(.L_x_78) ;  /* 0x0000000000689947 */ /* 0x000fea0003800000 */
[----:B------:R-:W-:Y:S01]  /*4d40*/  IADD3 R20, PT, PT, R20, R4, RZ ;  /* 0x0000000414147210 */ /* 0x000fe20007ffe0ff */
[----:B------:R-:W-:Y:S03]  /*4d50*/  BSSY.RECONVERGENT B2, `(.L_x_83) ;  /* 0x0000017000027945 */ /* 0x000fe60003800200 */
[----:B------:R-:W-:-:S04]  /*4d60*/  ISETP.GE.AND P0, PT, R20, R5, PT ;  /* 0x000000051400720c */ /* 0x000fc80003f06270 */
[----:B------:R-:W-:-:S13]  /*4d70*/  ISETP.GE.OR P0, PT, R11, R6, P0 ;  /* 0x000000060b00720c */ /* 0x000fda0000706670 */
[----:B------:R-:W-:Y:S05]  /*4d80*/  @P0 BRA `(.L_x_84) ;  /* 0x00000000004c0947 */ /* 0x000fea0003800000 */
[----:B0-----:R-:W-:Y:S01]  /*4d90*/  IMAD.WIDE R18, R4, 0x4, R14 ;  /* 0x0000000404127825 */ /* 0x001fe200078e020e */
[----:B------:R-:W0:Y:S05]  /*4da0*/  S2UR UR5, SR_CgaCtaId ;  /* 0x00000000000579c3 */ /* 0x000e2a0000008800 */
[----:B------:R1:W2:Y:S01]  /*4db0*/  LDG.E R18, desc[UR10][R18.64] ;  /* 0x0000000a12127981 */ /* 0x0002a2000c1e1900 */
[----:B------:R-:W-:Y:S01]  /*4dc0*/  UMOV UR4, 0x400 ;  /* 0x0000040000047882 */ /* 0x000fe20000000000 */
[----:B------:R-:W-:Y:S01]  /*4dd0*/  IMAD R16, R16, 0x20, R13 ;  /* 0x0000002010107824 */ /* 0x000fe200078e020d */
[----:B------:R-:W-:Y:S01]  /*4de0*/  UIADD3 UR4, UPT, UPT, UR4, 0x1800, URZ ;  /* 0x0000180004047890 */ /* 0x000fe2000fffe0ff */
[----:B------:R-:W3:Y:S01]  /*4df0*/  LDC.64 R14, c[0x0][0x398] ;  /* 0x0000e600ff0e7b82 */ /* 0x000ee20000000a00 */
[----:B-1----:R-:W-:-:S02]  /*4e00*/  IMAD R19, R11, R5, R20 ;  /* 0x000000050b137224 */ /* 0x002fc400078e0214 */
[----:B0-----:R-:W-:-:S06]  /*4e10*/  ULEA UR4, UR5, UR4, 0x18 ;  /* 0x0000000405047291 */ /* 0x001fcc000f8ec0ff */
[----:B------:R-:W-:Y:S01]  /*4e20*/  LEA R16, R16, UR4, 0x1 ;  /* 0x0000000410107c11 */ /* 0x000fe2000f8e08ff */
[----:B---3--:R-:W-:-:S04]  /*4e30*/  IMAD.WIDE R14, R19, 0x4, R14 ;  /* 0x00000004130e7825 */ /* 0x008fc800078e020e */
        /* <DEDUP_REMOVED lines=8> */
.L_x_84:
[----:B------:R-:W-:Y:S05]  /*4ec0*/  BSYNC.RECONVERGENT B2 ;  /* 0x0000000000027941 */ /* 0x000fea0003800200 */
.L_x_83:
[----:B------:R-:W-:-:S07]  /*4ed0*/  IADD3 R13, PT, PT, R13, R4, RZ ;  /* 0x000000040d0d7210 */ /* 0x000fce0007ffe0ff */
.L_x_78:
[----:B------:R-:W-:Y:S05]  /*4ee0*/  BSYNC.RECONVERGENT B0 ;  /* 0x0000000000007941 */ /* 0x000fea0003800200 */
.L_x_77:
[----:B------:R-:W-:-:S13]  /*4ef0*/  ISETP.GE.U32.AND P0, PT, R10, 0x3, PT ;  /* 0x000000030a00780c */ /* 0x000fda0003f06070 */
[----:B------:R-:W-:Y:S05]  /*4f00*/  @!P0 BRA `(.L_x_76) ;  /* 0x0000000400b88947 */ /* 0x000fea0003800000 */
[----:B------:R-:W5:Y:S01]  /*4f10*/  S2UR UR5, SR_CgaCtaId ;  /* 0x00000000000579c3 */ /* 0x000f620000008800 */
[----:B------:R-:W2:Y:S01]  /*4f20*/  LDCU.64 UR8, c[0x0][0x390] ;  /* 0x00007200ff0877ac */ /* 0x000ea20008000a00 */
        /* <DEDUP_REMOVED lines=14> */
[----:B-----5:R-:W-:-:S06]  /*5010*/  ULEA UR4, UR5, UR4, 0x18 ;  /* 0x0000000405047291 */ /* 0x020fcc000f8ec0ff */
[----:B------:R-:W-:-:S07]  /*5020*/  MOV R27, UR4 ;  /* 0x00000004001b7c02 */ /* 0x000fce0008000f00 */
.L_x_85:
[----:B0-----:R-:W-:Y:S01]  /*5030*/  IMAD.MOV.U32 R5, RZ, RZ, R17 ;  /* 0x000000ffff057224 */ /* 0x001fe200078e0011 */
[----:B------:R-:W-:-:S04]  /*5040*/  MOV R6, R16 ;  /* 0x0000001000067202 */ /* 0x000fc80000000f00 */
[----:B------:R-:W-:-:S04]  /*5050*/  ISETP.GE.AND P0, PT, R15, R5, PT ;  /* 0x000000050f00720c */ /* 0x000fc80003f06270 */
[----:B------:R-:W-:-:S13]  /*5060*/  ISETP.GE.OR P0, PT, R11, R6, P0 ;  /* 0x000000060b00720c */ /* 0x000fda0000706670 */
[----:B---3--:R-:W-:-:S04]  /*5070*/  @!P0 IMAD R37, R0, 0x20, R13 ;  /* 0x0000002000258824 */ /* 0x008fc800078e020d */
[----:B------:R-:W-:-:S06]  /*5080*/  @!P0 IMAD.WIDE.U32 R36, R37, 0x4, R18 ;  /* 0x0000000425248825 */ /* 0x000fcc00078e0012 */
[----:B------:R-:W2:Y:S01]  /*5090*/  @!P0 LDG.E R37, desc[UR10][R36.64] ;  /* 0x0000000a24258981 */ /* 0x000ea2000c1e1900 */
[----:B------:R-:W-:Y:S01]  /*50a0*/  @!P0 IMAD R21, R9, 0x60, R13 ;  /* 0x0000006009158824 */ /* 0x000fe200078e020d */
[----:B------:R-:W-:-:S04]  /*50b0*/  ISETP.GE.AND P1, PT, R14, R5, PT ;  /* 0x000000050e00720c */ /* 0x000fc80003f26270 */
[----:B------:R-:W-:Y:S02]  /*50c0*/  @!P0 LEA R28, R2, R21, 0x5 ;  /* 0x00000015021c8211 */ /* 0x000fe400078e28ff */
[----:B------:R-:W0:Y:S01]  /*50d0*/  @!P0 LDC.64 R20, c[0x0][0x398] ;  /* 0x0000e600ff148b82 */ /* 0x000e220000000a00 */
[----:B------:R-:W-:Y:S02]  /*50e0*/  ISETP.GE.OR P1, PT, R11, R6, P1 ;  /* 0x000000060b00720c */ /* 0x000fe40000f26670 */
[----:B------:R-:W-:-:S05]  /*50f0*/  @!P0 IMAD R28, R28, 0x2, R27 ;  /* 0x000000021c1c8824 */ /* 0x000fca00078e021b */
[----:B------:R-:W1:Y:S06]  /*5100*/  @!P0 LDS.U16 R26, [R28] ;  /* 0x000000001c1a8984 */ /* 0x000e6c0000000400 */
        /* <DEDUP_REMOVED lines=34> */
[----:B------:R-:W-:Y:S02]  /*5330*/  ISETP.GE.AND P1, PT, R24, R5, PT ;  /* 0x000000051800720c */ /* 0x000fe40003f26270 */
[----:B------:R-:W-:Y:S02]  /*5340*/  @!P0 LEA R28, R28, R27, 0x1 ;  /* 0x0000001b1c1c8211 */ /* 0x000fe400078e08ff */
[----:B------:R-:W-:-:S03]  /*5350*/  ISETP.GE.OR P1, PT, R11, R6, P1 ;  /* 0x000000060b00720c */ /* 0x000fc60000f26670 */
[----:B------:R-:W3:Y:S01]  /*5360*/  @!P0 LDS.U16 R30, [R28] ;  /* 0x000000001c1e8984 */ /* 0x000ee20000000400 */
[----:B0-----:R-:W0:Y:S09]  /*5370*/  @!P0 LDC.64 R20, c[0x0][0x398] ;  /* 0x0000e600ff148b82 */ /* 0x001e320000000a00 */
        /* <DEDUP_REMOVED lines=39> */
.L_x_76:
[----:B------:R-:W-:Y:S05]  /*55f0*/  BSYNC.RECONVERGENT B1 ;  /* 0x0000000000017941 */ /* 0x000fea0003800200 */
.L_x_75:
[----:B-1----:R-:W-:-:S05]  /*5600*/  IMAD.IADD R14, R12, 0x1, R9 ;  /* 0x000000010c0e7824 */ /* 0x002fca00078e0209 */
[----:B------:R-:W-:-:S05]  /*5610*/  IADD3 R14, PT, PT, R14, R9, RZ ;  /* 0x000000090e0e7210 */ /* 0x000fca0007ffe0ff */
[----:B------:R-:W-:-:S05]  /*5620*/  IMAD.IADD R16, R14, 0x1, R9 ;  /* 0x000000010e107824 */ /* 0x000fca00078e0209 */
[----:B------:R-:W-:-:S13]  /*5630*/  ISETP.GT.U32.AND P0, PT, R16, 0x3f, PT ;  /* 0x0000003f1000780c */ /* 0x000fda0003f04070 */
[----:B------:R-:W-:Y:S05]  /*5640*/  @P0 EXIT ;  /* 0x000000000000094d */ /* 0x000fea0003800000 */
[----:B------:R-:W-:Y:S01]  /*5650*/  ISETP.GT.U32.AND P0, PT, R3, 0x1f, PT ;  /* 0x0000001f0300780c */ /* 0x000fe20003f04070 */
[----:B------:R-:W-:-:S12]  /*5660*/  BSSY.RECONVERGENT B1, `(.L_x_86) ;  /* 0x00000cc000017945 */ /* 0x000fd80003800200 */
[----:B------:R-:W-:Y:S05]  /*5670*/  @P0 BRA `(.L_x_87) ;  /* 0x0000000c00280947 */ /* 0x000fea0003800000 */
[----:B0-----:R-:W-:Y:S01]  /*5680*/  IADD3 R17, PT, PT, R10, 0x1, RZ ;  /* 0x000000010a117810 */ /* 0x001fe20007ffe0ff */
        /* <DEDUP_REMOVED lines=29> */
.L_x_91:
[----:B------:R-:W-:Y:S05]  /*5860*/  BSYNC.RECONVERGENT B2 ;  /* 0x0000000000027941 */ /* 0x000fea0003800200 */
.L_x_90:
        /* <DEDUP_REMOVED lines=30> */
.L_x_93:
[----:B------:R-:W-:Y:S05]  /*5a50*/  BSYNC.RECONVERGENT B2 ;  /* 0x0000000000027941 */ /* 0x000fea0003800200 */
.L_x_92:
        /* <DEDUP_REMOVED lines=25> */
.L_x_95:
[----:B------:R-:W-:Y:S05]  /*5bf0*/  BSYNC.RECONVERGENT B2 ;  /* 0x0000000000027941 */ /* 0x000fea0003800200 */
.L_x_94:
[----:B------:R-:W-:-:S07]  /*5c00*/  IADD3 R13, PT, PT, R13, R4, RZ ;  /* 0x000000040d0d7210 */ /* 0x000fce0007ffe0ff */
.L_x_89:
[----:B------:R-:W-:Y:S05]  /*5c10*/  BSYNC.RECONVERGENT B0 ;  /* 0x0000000000007941 */ /* 0x000fea0003800200 */
.L_x_88:
        /* <DEDUP_REMOVED lines=20> */
.L_x_96:
[----:B0-----:R-:W-:Y:S01]  /*5d60*/  IMAD.MOV.U32 R5, RZ, RZ, R17 ;  /* 0x000000ffff057224 */ /* 0x001fe200078e0011 */
[----:B------:R-:W-:-:S04]  /*5d70*/  MOV R6, R16 ;  /* 0x0000001000067202 */ /* 0x000fc80000000f00 */
[----:B------:R-:W-:-:S04]  /*5d80*/  ISETP.GE.AND P0, PT, R15, R5, PT ;  /* 0x000000050f00720c */ /* 0x000fc80003f06270 */
[----:B------:R-:W-:-:S13]  /*5d90*/  ISETP.GE.OR P0, PT, R11, R6, P0 ;  /* 0x000000060b00720c */ /* 0x000fda0000706670 */
[----:B---3--:R-:W-:-:S04]  /*5da0*/  @!P0 IMAD R37, R0, 0x20, R13 ;  /* 0x0000002000258824 */ /* 0x008fc800078e020d */
        /* <DEDUP_REMOVED lines=87> */
.L_x_87:
[----:B------:R-:W-:Y:S05]  /*6320*/  BSYNC.RECONVERGENT B1 ;  /* 0x0000000000017941 */ /* 0x000fea0003800200 */
.L_x_86:
[----:B-1----:R-:W-:-:S05]  /*6330*/  IMAD.IADD R14, R12, 0x1, R9 ;  /* 0x000000010c0e7824 */ /* 0x002fca00078e0209 */
[----:B------:R-:W-:-:S05]  /*6340*/  IADD3 R14, PT, PT, R14, R9, RZ ;  /* 0x000000090e0e7210 */ /* 0x000fca0007ffe0ff */
[----:B------:R-:W-:-:S05]  /*6350*/  IMAD.IADD R14, R14, 0x1, R9 ;  /* 0x000000010e0e7824 */ /* 0x000fca00078e0209 */
[----:B------:R-:W-:-:S04]  /*6360*/  IADD3 R16, PT, PT, R14, R9, RZ ;  /* 0x000000090e107210 */ /* 0x000fc80007ffe0ff */
[----:B------:R-:W-:-:S13]  /*6370*/  ISETP.GT.U32.AND P0, PT, R16, 0x3f, PT ;  /* 0x0000003f1000780c */ /* 0x000fda0003f04070 */
[----:B------:R-:W-:Y:S05]  /*6380*/  @P0 EXIT ;  /* 0x000000000000094d */ /* 0x000fea0003800000 */
[----:B------:R-:W-:Y:S01]  /*6390*/  ISETP.GT.U32.AND P0, PT, R3, 0x1f, PT ;  /* 0x0000001f0300780c */ /* 0x000fe20003f04070 */
[----:B------:R-:W-:-:S12]  /*63a0*/  BSSY.RECONVERGENT B1, `(.L_x_97) ;  /* 0x00000cc000017945 */ /* 0x000fd80003800200 */
[----:B------:R-:W-:Y:S05]  /*63b0*/  @P0 BRA `(.L_x_98) ;  /* 0x0000000c00280947 */ /* 0x000fea0003800000 */
[----:B0-----:R-:W-:Y:S01]  /*63c0*/  VIADD R17, R10, 0x1 ;  /* 0x000000010a117836 */ /* 0x001fe20000000000 */
[----:B------:R-:W-:Y:S01]  /*63d0*/  BSSY.RECONVERGENT B0, `(.L_x_99) ;  /* 0x0000058000007945 */ /* 0x000fe20003800200 */
[----:B------:R-:W-:Y:S01]  /*63e0*/  IADD3 R11, PT, PT, R16, UR6, RZ ;  /* 0x00000006100b7c10 */ /* 0x000fe2000fffe0ff */
[----:B------:R-:W-:Y:S02]  /*63f0*/  IMAD.MOV.U32 R13, RZ, RZ, R3 ;  /* 0x000000ffff0d7224 */ /* 0x000fe400078e0003 */
        /* <DEDUP_REMOVED lines=12> */
[----:B------:R-:W-:Y:S01]  /*64c0*/  LEA R13, R16, R3, 0x5 ;  /* 0x00000003100d7211 */ /* 0x000fe200078e28ff */
        /* <DEDUP_REMOVED lines=13> */
.L_x_102:
[----:B------:R-:W-:Y:S05]  /*65a0*/  BSYNC.RECONVERGENT B2 ;  /* 0x0000000000027941 */ /* 0x000fea0003800200 */
.L_x_101:
[----:B0-----:R-:W-:Y:S01]  /*65b0*/  IMAD.MOV.U32 R13, RZ, RZ, R7 ;  /* 0x000000ffff0d7224 */ /* 0x001fe200078e0007 */
[----:B------:R-:W-:Y:S06]  /*65c0*/  @!P1 BRA `(.L_x_100) ;  /* 0x0000000000e09947 */ /* 0x000fec0003800000 */
[----:B------:R-:W0:Y:S01]  /*65d0*/  LDC.64 R14, c[0x0][0x390] ;  /* 0x0000e400ff0e7b82 */ /* 0x000e220000000a00 */
[----:B--23--:R-:W-:Y:S01]  /*65e0*/  IADD3 R20, PT, PT, R8, R4, RZ ;  /* 0x0000000408147210 */ /* 0x00cfe20007ffe0ff */
[----:B------:R-:W-:Y:S01]  /*65f0*/  BSSY.RECONVERGENT B2, `(.L_x_103) ;  /* 0x000001a000027945 */ /* 0x000fe20003800200 */
[----:B------:R-:W-:Y:S01]  /*6600*/  ISETP.NE.AND P1, PT, R17, 0x2, PT ;  /* 0x000000021100780c */ /* 0x000fe20003f25270 */
[----:B------:R-:W-:Y:S01]  /*6610*/  IMAD.IADD R13, R7, 0x1, R4 ;  /* 0x00000001070d7824 */ /* 0x000fe200078e0204 */
        /* <DEDUP_REMOVED lines=8> */
[----:B------:R-:W-:Y:S01]  /*66a0*/  LEA R17, R16, R7, 0x5 ;  /* 0x0000000710117211 */ /* 0x000fe200078e28ff */
        /* <DEDUP_REMOVED lines=14> */
.L_x_104:
[----:B------:R-:W-:Y:S05]  /*6790*/  BSYNC.RECONVERGENT B2 ;  /* 0x0000000000027941 */ /* 0x000fea0003800200 */
.L_x_103:
[----:B------:R-:W-:Y:S05]  /*67a0*/  @!P1 BRA `(.L_x_100) ;  /* 0x0000000000689947 */ /* 0x000fea0003800000 */
[----:B------:R-:W-:Y:S01]  /*67b0*/  IMAD.IADD R20, R20, 0x1, R4 ;  /* 0x0000000114147824 */ /* 0x000fe200078e0204 */
[----:B------:R-:W-:Y:S04]  /*67c0*/  BSSY.RECONVERGENT B2, `(.L_x_105) ;  /* 0x0000017000027945 */ /* 0x000fe80003800200 */
[----:B------:R-:W-:-:S04]  /*67d0*/  ISETP.GE.AND P0, PT, R20, R5, PT ;  /* 0x000000051400720c */ /* 0x000fc80003f06270 */
[----:B------:R-:W-:-:S13]  /*67e0*/  ISETP.GE.OR P0, PT, R11, R6, P0 ;  /* 0x000000060b00720c */ /* 0x000fda0000706670 */
[----:B------:R-:W-:Y:S05]  /*67f0*/  @P0 BRA `(.L_x_106) ;  /* 0x00000000004c0947 */ /* 0x000fea0003800000 */
[----:B0-----:R-:W-:Y:S01]  /*6800*/  IMAD.WIDE R18, R4, 0x4, R14 ;  /* 0x0000000404127825 */ /* 0x001fe200078e020e */
[----:B------:R-:W0:Y:S05]  /*6810*/  S2UR UR5, SR_CgaCtaId ;  /* 0x00000000000579c3 */ /* 0x000e2a0000008800 */
[----:B------:R1:W2:Y:S01]  /*6820*/  LDG.E R18, desc[UR10][R18.64] ;  /* 0x0000000a12127981 */ /* 0x0002a2000c1e1900 */
[----:B------:R-:W-:Y:S01]  /*6830*/  UMOV UR4, 0x400 ;  /* 0x0000040000047882 */ /* 0x000fe20000000000 */
[----:B------:R-:W-:Y:S01]  /*6840*/  LEA R16, R16, R13, 0x5 ;  /* 0x0000000d10107211 */ /* 0x000fe200078e28ff */
        /* <DEDUP_REMOVED lines=14> */
.L_x_106:
[----:B------:R-:W-:Y:S05]  /*6930*/  BSYNC.RECONVERGENT B2 ;  /* 0x0000000000027941 */ /* 0x000fea0003800200 */
.L_x_105:
[----:B------:R-:W-:-:S07]  /*6940*/  IMAD.IADD R13, R13, 0x1, R4 ;  /* 0x000000010d0d7824 */ /* 0x000fce00078e0204 */
.L_x_100:
[----:B------:R-:W-:Y:S05]  /*6950*/  BSYNC.RECONVERGENT B0 ;  /* 0x0000000000007941 */ /* 0x000fea0003800200 */
.L_x_99:
[----:B------:R-:W-:-:S13]  /*6960*/  ISETP.GE.U32.AND P0, PT, R10, 0x3, PT ;  /* 0x000000030a00780c */ /* 0x000fda0003f06070 */
[----:B------:R-:W-:Y:S05]  /*6970*/  @!P0 BRA `(.L_x_98) ;  /* 0x0000000400b88947 */ /* 0x000fea0003800000 */
[----:B------:R-:W5:Y:S01]  /*6980*/  S2UR UR5, SR_CgaCtaId ;  /* 0x00000000000579c3 */ /* 0x000f620000008800 */
[----:B------:R-:W2:Y:S01]  /*6990*/  LDCU.64 UR8, c[0x0][0x390] ;  /* 0x00007200ff0877ac */ /* 0x000ea20008000a00 */
[----:B-1----:R-:W-:Y:S01]  /*69a0*/  LEA R15, R0, R13, 0x5 ;  /* 0x0000000d000f7211 */ /* 0x002fe200078e28ff */
[----:B------:R-:W-:Y:S01]  /*69b0*/  IMAD.MOV.U32 R35, RZ, RZ, R13 ;  /* 0x000000ffff237224 */ /* 0x000fe200078e000d */
[----:B------:R-:W-:Y:S02]  /*69c0*/  UMOV UR4, 0x400 ;  /* 0x0000040000047882 */ /* 0x000fe40000000000 */
[----:B------:R-:W-:Y:S01]  /*69d0*/  IADD3 R14, PT, PT, R15, R4, RZ ;  /* 0x000000040f0e7210 */ /* 0x000fe20007ffe0ff */
[----:B------:R-:W-:Y:S01]  /*69e0*/  UIADD3 UR4, UPT, UPT, UR4, 0x1800, URZ ;  /* 0x0000180004047890 */ /* 0x000fe2000fffe0ff */
[----:B0-----:R-:W0:Y:S01]  /*69f0*/  LDC.64 R16, c[0x0][0x3a0] ;  /* 0x0000e800ff107b82 */ /* 0x001e220000000a00 */
[--C-:B------:R-:W-:Y:S02]  /*6a00*/  IMAD R25, R11, R5, R15.reuse ;  /* 0x000000050b197224 */ /* 0x100fe400078e020f */
[----:B------:R-:W-:-:S02]  /*6a10*/  IMAD R22, R4, 0x2, R15 ;  /* 0x0000000204167824 */ /* 0x000fc400078e020f */
[C---:B------:R-:W-:Y:S01]  /*6a20*/  IMAD R24, R4.reuse, 0x3, R15 ;  /* 0x0000000304187824 */ /* 0x040fe200078e020f */
[C---:B------:R-:W-:Y:S01]  /*6a30*/  LEA R29, R4.reuse, R25, 0x1 ;  /* 0x00000019041d7211 */ /* 0x040fe200078e08ff */
[----:B------:R-:W-:Y:S02]  /*6a40*/  IMAD R23, R11, R5, R14 ;  /* 0x000000050b177224 */ /* 0x000fe400078e020e */
[----:B------:R-:W-:Y:S01]  /*6a50*/  IMAD R31, R4, 0x3, R25 ;  /* 0x00000003041f7824 */ /* 0x000fe200078e0219 */
[----:B--2---:R-:W-:Y:S01]  /*6a60*/  MOV R18, UR8 ;  /* 0x0000000800127c02 */ /* 0x004fe20008000f00 */
[----:B------:R-:W-:Y:S01]  /*6a70*/  IMAD.U32 R19, RZ, RZ, UR9 ;  /* 0x00000009ff137e24 */ /* 0x000fe2000f8e00ff */
[----:B-----5:R-:W-:-:S06]  /*6a80*/  ULEA UR4, UR5, UR4, 0x18 ;  /* 0x0000000405047291 */ /* 0x020fcc000f8ec0ff */
[----:B------:R-:W-:-:S07]  /*6a90*/  IMAD.U32 R27, RZ, RZ, UR4 ;  /* 0x00000004ff1b7e24 */ /* 0x000fce000f8e00ff */
.L_x_107:
[----:B0-----:R-:W-:Y:S01]  /*6aa0*/  MOV R5, R17 ;  /* 0x0000001100057202 */ /* 0x001fe20000000f00 */
[----:B------:R-:W-:-:S03]  /*6ab0*/  IMAD.MOV.U32 R6, RZ, RZ, R16 ;  /* 0x000000ffff067224 */ /* 0x000fc600078e0010 */
[----:B------:R-:W-:-:S04]  /*6ac0*/  ISETP.GE.AND P0, PT, R15, R5, PT ;  /* 0x000000050f00720c */ /* 0x000fc80003f06270 */
[----:B------:R-:W-:-:S13]  /*6ad0*/  ISETP.GE.OR P0, PT, R11, R6, P0 ;  /* 0x000000060b00720c */ /* 0x000fda0000706670 */
[----:B---3--:R-:W-:-:S05]  /*6ae0*/  @!P0 LEA R37, R0, R13, 0x5 ;  /* 0x0000000d00258211 */ /* 0x008fca00078e28ff */
[----:B------:R-:W-:-:S06]  /*6af0*/  @!P0 IMAD.WIDE.U32 R36, R37, 0x4, R18 ;  /* 0x0000000425248825 */ /* 0x000fcc00078e0012 */
[----:B------:R-:W2:Y:S01]  /*6b00*/  @!P0 LDG.E R37, desc[UR10][R36.64] ;  /* 0x0000000a24258981 */ /* 0x000ea2000c1e1900 */
[----:B------:R-:W-:Y:S01]  /*6b10*/  @!P0 IMAD R21, R9, 0xa0, R13 ;  /* 0x000000a009158824 */ /* 0x000fe200078e020d */
        /* <DEDUP_REMOVED lines=16> */
[----:B------:R-:W-:-:S04]  /*6c20*/  @!P1 IMAD R34, R9, 0xa0, R34 ;  /* 0x000000a009229824 */ /* 0x000fc800078e0222 */
        /* <DEDUP_REMOVED lines=8> */
[----:B-1----:R-:W-:-:S05]  /*6cb0*/  @!P0 IMAD R37, R0, 0x20, R13 ;  /* 0x0000002000258824 */ /* 0x002fca00078e020d */
[----:B------:R-:W-:Y:S01]  /*6cc0*/  @!P0 LEA R37, R4, R37, 0x1 ;  /* 0x0000002504258211 */ /* 0x000fe200078e08ff */
        /* <DEDUP_REMOVED lines=31> */
[----:B------:R-:W-:Y:S01]  /*6ec0*/  LEA R14, R4, R14, 0x2 ;  /* 0x0000000e040e7211 */ /* 0x000fe200078e10ff */
[----:B------:R-:W-:Y:S01]  /*6ed0*/  @!P1 IMAD R26, R2, 0x20, R26 ;  /* 0x00000020021a9824 */ /* 0x000fe200078e021a */
[C---:B------:R-:W-:Y:S01]  /*6ee0*/  IADD3 R35, PT, PT, R4.reuse, R35, R4 ;  /* 0x0000002304237210 */ /* 0x040fe20007ffe004 */
[----:B------:R-:W-:Y:S01]  /*6ef0*/  IMAD R22, R4, 0x4, R22 ;  /* 0x0000000404167824 */ /* 0x000fe200078e0216 */
[----:B0-----:R-:W-:Y:S01]  /*6f00*/  PRMT R21, R30, 0x7610, R21 ;  /* 0x000076101e157816 */ /* 0x001fe20000000015 */
[C---:B------:R-:W-:Y:S01]  /*6f10*/  @!P1 IMAD R26, R4.reuse, 0x3, R26 ;  /* 0x00000003041a9824 */ /* 0x040fe200078e021a */
[C---:B------:R-:W-:Y:S01]  /*6f20*/  LEA R24, R4.reuse, R24, 0x2 ;  /* 0x0000001804187211 */ /* 0x040fe200078e10ff */
[C---:B------:R-:W-:Y:S01]  /*6f30*/  IMAD R25, R4.reuse, 0x4, R25 ;  /* 0x0000000404197824 */ /* 0x040fe200078e0219 */
[----:B------:R-:W-:Y:S01]  /*6f40*/  LEA R23, R4, R23, 0x2 ;  /* 0x0000001704177211 */ /* 0x000fe200078e10ff */
[----:B------:R0:W-:Y:S01]  /*6f50*/  @!P0 STS.U16 [R28], R21 ;  /* 0x000000151c008388 */ /* 0x0001e20000000400 */
[----:B------:R-:W-:Y:S01]  /*6f60*/  @!P1 LEA R26, R26, R27, 0x1 ;  /* 0x0000001b1a1a9211 */ /* 0x000fe200078e08ff */
[C---:B------:R-:W-:Y:S01]  /*6f70*/  IMAD R29, R4.reuse, 0x4, R29 ;  /* 0x00000004041d7824 */ /* 0x040fe200078e021d */
[----:B------:R-:W-:Y:S01]  /*6f80*/  ISETP.GE.U32.AND P0, PT, R35, 0x20, PT ;  /* 0x000000202300780c */ /* 0x000fe20003f06070 */
[----:B------:R-:W-:-:S02]  /*6f90*/  IMAD.WIDE.U32 R18, R4, 0x10, R18 ;  /* 0x0000001004127825 */ /* 0x000fc400078e0012 */
[----:B------:R-:W1:Y:S02]  /*6fa0*/  @!P1 LDS.U16 R30, [R26] ;  /* 0x000000001a1e9984 */ /* 0x000e640000000400 */
[C---:B------:R-:W-:Y:S01]  /*6fb0*/  IMAD R27, R4.reuse, 0x8, R27 ;  /* 0x00000008041b7824 */ /* 0x040fe200078e021b */
[----:B0-----:R-:W0:Y:S02]  /*6fc0*/  @!P1 LDC.64 R20, c[0x0][0x398] ;  /* 0x0000e600ff149b82 */ /* 0x001e240000000a00 */
[----:B0-----:R-:W-:Y:S01]  /*6fd0*/  @!P1 IMAD.WIDE R20, R31, 0x4, R20 ;  /* 0x000000041f149825 */ /* 0x001fe200078e0214 */
[----:B------:R-:W-:-:S03]  /*6fe0*/  LEA R31, R4, R31, 0x2 ;  /* 0x0000001f041f7211 */ /* 0x000fc600078e10ff */
[----:B-1----:R-:W-:-:S05]  /*6ff0*/  @!P1 HADD2.F32 R30, -RZ, R30.H0_H0 ;  /* 0x2000001eff1e9230 */ /* 0x002fca0000004100 */
[----:B--2---:R-:W-:-:S05]  /*7000*/  @!P1 FADD R30, R30, R36 ;  /* 0x000000241e1e9221 */ /* 0x004fca0000000000 */
[----:B------:R-:W-:-:S05]  /*7010*/  @!P1 F2FP.F16.F32.PACK_AB R30, RZ, R30 ;  /* 0x0000001eff1e923e */ /* 0x000fca00000000ff */
[----:B------:R-:W-:Y:S01]  /*7020*/  @!P1 HADD2.F32 R37, -RZ, R30.H0_H0 ;  /* 0x2000001eff259230 */ /* 0x000fe20000004100 */
[----:B------:R0:W-:Y:S04]  /*7030*/  @!P1 STS.U16 [R26], R30 ;  /* 0x0000001e1a009388 */ /* 0x0001e80000000400 */
[----:B------:R0:W-:Y:S01]  /*7040*/  @!P1 STG.E desc[UR10][R20.64], R37 ;  /* 0x0000002514009986 */ /* 0x0001e2000c10190a */
[----:B------:R-:W-:Y:S05]  /*7050*/  @!P0 BRA `(.L_x_107) ;  /* 0xfffffff800908947 */ /* 0x000fea000383ffff */
.L_x_98:
[----:B------:R-:W-:Y:S05]  /*7060*/  BSYNC.RECONVERGENT B1 ;  /* 0x0000000000017941 */ /* 0x000fea0003800200 */
.L_x_97:
[----:B-1----:R-:W-:-:S05]  /*7070*/  IADD3 R14, PT, PT, R12, R9, RZ ;  /* 0x000000090c0e7210 */ /* 0x002fca0007ffe0ff */
[----:B------:R-:W-:-:S05]  /*7080*/  IMAD.IADD R14, R14, 0x1, R9 ;  /* 0x000000010e0e7824 */ /* 0x000fca00078e0209 */
        /* <DEDUP_REMOVED lines=38> */
.L_x_113:
[----:B------:R-:W-:Y:S05]  /*72f0*/  BSYNC.RECONVERGENT B2 ;  /* 0x0000000000027941 */ /* 0x000fea0003800200 */
.L_x_112:
        /* <DEDUP_REMOVED lines=30> */
.L_x_115:
[----:B------:R-:W-:Y:S05]  /*74e0*/  BSYNC.RECONVERGENT B2 ;  /* 0x0000000000027941 */ /* 0x000fea0003800200 */
.L_x_114:
        /* <DEDUP_REMOVED lines=25> */
.L_x_117:
[----:B------:R-:W-:Y:S05]  /*7680*/  BSYNC.RECONVERGENT B2 ;  /* 0x0000000000027941 */ /* 0x000fea0003800200 */
.L_x_116:
[----:B------:R-:W-:-:S07]  /*7690*/  IMAD.IADD R13, R13, 0x1, R4 ;  /* 0x000000010d0d7824 */ /* 0x000fce00078e0204 */
.L_x_111:
[----:B------:R-:W-:Y:S05]  /*76a0*/  BSYNC.RECONVERGENT B0 ;  /* 0x0000000000007941 */ /* 0x000fea0003800200 */
.L_x_110:
        /* <DEDUP_REMOVED lines=20> */
.L_x_118:
        /* <DEDUP_REMOVED lines=92> */
.L_x_109:
[----:B------:R-:W-:Y:S05]  /*7db0*/  BSYNC.RECONVERGENT B1 ;  /* 0x0000000000017941 */ /* 0x000fea0003800200 */
.L_x_108:
[----:B-1----:R-:W-:-:S05]  /*7dc0*/  IADD3 R14, PT, PT, R12, R9, RZ ;  /* 0x000000090c0e7210 */ /* 0x002fca0007ffe0ff */
[----:B------:R-:W-:-:S05]  /*7dd0*/  IMAD.IADD R14, R14, 0x1, R9 ;  /* 0x000000010e0e7824 */ /* 0x000fca00078e0209 */
[----:B------:R-:W-:-:S05]  /*7de0*/  IADD3 R14, PT, PT, R14, R9, RZ ;  /* 0x000000090e0e7210 */ /* 0x000fca0007ffe0ff */
[----:B------:R-:W-:-:S05]  /*7df0*/  IMAD.IADD R14, R14, 0x1, R9 ;  /* 0x000000010e0e7824 */ /* 0x000fca00078e0209 */
        /* <DEDUP_REMOVED lines=37> */
.L_x_124:
[----:B------:R-:W-:Y:S05]  /*8050*/  BSYNC.RECONVERGENT B2 ;  /* 0x0000000000027941 */ /* 0x000fea0003800200 */
.L_x_123:
        /* <DEDUP_REMOVED lines=30> */
.L_x_126:
[----:B------:R-:W-:Y:S05]  /*8240*/  BSYNC.RECONVERGENT B2 ;  /* 0x0000000000027941 */ /* 0x000fea0003800200 */
.L_x_125:
        /* <DEDUP_REMOVED lines=25> */
.L_x_128:
[----:B------:R-:W-:Y:S05]  /*83e0*/  BSYNC.RECONVERGENT B2 ;  /* 0x0000000000027941 */ /* 0x000fea0003800200 */
.L_x_127:
[----:B------:R-:W-:-:S07]  /*83f0*/  IADD3 R13, PT, PT, R13, R4, RZ ;  /* 0x000000040d0d7210 */ /* 0x000fce0007ffe0ff */
.L_x_122:
[----:B------:R-:W-:Y:S05]  /*8400*/  BSYNC.RECONVERGENT B0 ;  /* 0x0000000000007941 */ /* 0x000fea0003800200 */
.L_x_121:
        /* <DEDUP_REMOVED lines=20> */
.L_x_129:
        /* <DEDUP_REMOVED lines=92> */
.L_x_120:
[----:B------:R-:W-:Y:S05]  /*8b10*/  BSYNC.RECONVERGENT B1 ;  /* 0x0000000000017941 */ /* 0x000fea0003800200 */
.L_x_119:
[----:B-1----:R-:W-:-:S05]  /*8b20*/  IMAD.IADD R14, R12, 0x1, R9 ;  /* 0x000000010c0e7824 */ /* 0x002fca00078e0209 */
[----:B------:R-:W-:-:S05]  /*8b30*/  IADD3 R14, PT, PT, R14, R9, RZ ;  /* 0x000000090e0e7210 */ /* 0x000fca0007ffe0ff */
        /* <DEDUP_REMOVED lines=40> */
.L_x_135:
[----:B------:R-:W-:Y:S05]  /*8dc0*/  BSYNC.RECONVERGENT B2 ;  /* 0x0000000000027941 */ /* 0x000fea0003800200 */
.L_x_134:
        /* <DEDUP_REMOVED lines=30> */
.L_x_137:
[----:B------:R-:W-:Y:S05]  /*8fb0*/  BSYNC.RECONVERGENT B2 ;  /* 0x0000000000027941 */ /* 0x000fea0003800200 */
.L_x_136:
        /* <DEDUP_REMOVED lines=25> */
.L_x_139:
[----:B------:R-:W-:Y:S05]  /*9150*/  BSYNC.RECONVERGENT B2 ;  /* 0x0000000000027941 */ /* 0x000fea0003800200 */
.L_x_138:
[----:B------:R-:W-:-:S07]  /*9160*/  IADD3 R13, PT, PT, R13, R4, RZ ;  /* 0x000000040d0d7210 */ /* 0x000fce0007ffe0ff */
.L_x_133:
[----:B------:R-:W-:Y:S05]  /*9170*/  BSYNC.RECONVERGENT B0 ;  /* 0x0000000000007941 */ /* 0x000fea0003800200 */
.L_x_132:
        /* <DEDUP_REMOVED lines=20> */
.L_x_140:
        /* <DEDUP_REMOVED lines=92> */
.L_x_131:
[----:B------:R-:W-:Y:S05]  /*9880*/  BSYNC.RECONVERGENT B1 ;  /* 0x0000000000017941 */ /* 0x000fea0003800200 */
.L_x_130:
[----:B-1----:R-:W-:-:S05]  /*9890*/  IMAD.IADD R14, R12, 0x1, R9 ;  /* 0x000000010c0e7824 */ /* 0x002fca00078e0209 */
[----:B------:R-:W-:-:S05]  /*98a0*/  IADD3 R14, PT, PT, R14, R9, RZ ;  /* 0x000000090e0e7210 */ /* 0x000fca0007ffe0ff */
[----:B------:R-:W-:-:S05]  /*98b0*/  IMAD.IADD R14, R14, 0x1, R9 ;  /* 0x000000010e0e7824 */ /* 0x000fca00078e0209 */
[----:B------:R-:W-:-:S05]  /*98c0*/  IADD3 R14, PT, PT, R14, R9, RZ ;  /* 0x000000090e0e7210 */ /* 0x000fca0007ffe0ff */
        /* <DEDUP_REMOVED lines=39> */
.L_x_146:
[----:B------:R-:W-:Y:S05]  /*9b40*/  BSYNC.RECONVERGENT B2 ;  /* 0x0000000000027941 */ /* 0x000fea0003800200 */
.L_x_145:
        /* <DEDUP_REMOVED lines=30> */
.L_x_148:
[----:B------:R-:W-:Y:S05]  /*9d30*/  BSYNC.RECONVERGENT B2 ;  /* 0x0000000000027941 */ /* 0x000fea0003800200 */
.L_x_147:
        /* <DEDUP_REMOVED lines=25> */
.L_x_150:
[----:B------:R-:W-:Y:S05]  /*9ed0*/  BSYNC.RECONVERGENT B2 ;  /* 0x0000000000027941 */ /* 0x000fea0003800200 */
.L_x_149:
[----:B------:R-:W-:-:S07]  /*9ee0*/  IMAD.IADD R13, R13, 0x1, R4 ;  /* 0x000000010d0d7824 */ /* 0x000fce00078e0204 */
.L_x_144:
[----:B------:R-:W-:Y:S05]  /*9ef0*/  BSYNC.RECONVERGENT B0 ;  /* 0x0000000000007941 */ /* 0x000fea0003800200 */
.L_x_143:
        /* <DEDUP_REMOVED lines=20> */
.L_x_151:
        /* <DEDUP_REMOVED lines=92> */
.L_x_142:
[----:B------:R-:W-:Y:S05]  /*a600*/  BSYNC.RECONVERGENT B1 ;  /* 0x0000000000017941 */ /* 0x000fea0003800200 */
.L_x_141:
[----:B-1----:R-:W-:-:S05]  /*a610*/  IADD3 R14, PT, PT, R12, R9, RZ ;  /* 0x000000090c0e7210 */ /* 0x002fca0007ffe0ff */
[----:B------:R-:W-:-:S05]  /*a620*/  IMAD.IADD R14, R14, 0x1, R9 ;  /* 0x000000010e0e7824 */ /* 0x000fca00078e0209 */
        /* <DEDUP_REMOVED lines=42> */
.L_x_157:
[----:B------:R-:W-:Y:S05]  /*a8d0*/  BSYNC.RECONVERGENT B2 ;  /* 0x0000000000027941 */ /* 0x000fea0003800200 */
.L_x_156:
        /* <DEDUP_REMOVED lines=30> */
.L_x_159:
[----:B------:R-:W-:Y:S05]  /*aac0*/  BSYNC.RECONVERGENT B2 ;  /* 0x0000000000027941 */ /* 0x000fea0003800200 */
.L_x_158:
        /* <DEDUP_REMOVED lines=25> */
.L_x_161:
[----:B------:R-:W-:Y:S05]  /*ac60*/  BSYNC.RECONVERGENT B2 ;  /* 0x0000000000027941 */ /* 0x000fea0003800200 */
.L_x_160:
[----:B------:R-:W-:-:S07]  /*ac70*/  IMAD.IADD R13, R13, 0x1, R4 ;  /* 0x000000010d0d7824 */ /* 0x000fce00078e0204 */
.L_x_155:
[----:B------:R-:W-:Y:S05]  /*ac80*/  BSYNC.RECONVERGENT B0 ;  /* 0x0000000000007941 */ /* 0x000fea0003800200 */
.L_x_154:
        /* <DEDUP_REMOVED lines=20> */
.L_x_162:
        /* <DEDUP_REMOVED lines=92> */
.L_x_153:
[----:B------:R-:W-:Y:S05]  /*b390*/  BSYNC.RECONVERGENT B1 ;  /* 0x0000000000017941 */ /* 0x000fea0003800200 */
.L_x_152:
        /* <DEDUP_REMOVED lines=45> */
.L_x_168:
[----:B------:R-:W-:Y:S05]  /*b670*/  BSYNC.RECONVERGENT B2 ;  /* 0x0000000000027941 */ /* 0x000fea0003800200 */
.L_x_167:
        /* <DEDUP_REMOVED lines=30> */
.L_x_170:
[----:B------:R-:W-:Y:S05]  /*b860*/  BSYNC.RECONVERGENT B2 ;  /* 0x0000000000027941 */ /* 0x000fea0003800200 */
.L_x_169:
        /* <DEDUP_REMOVED lines=25> */
.L_x_172:
[----:B------:R-:W-:Y:S05]  /*ba00*/  BSYNC.RECONVERGENT B2 ;  /* 0x0000000000027941 */ /* 0x000fea0003800200 */
.L_x_171:
[----:B------:R-:W-:-:S07]  /*ba10*/  IADD3 R13, PT, PT, R13, R4, RZ ;  /* 0x000000040d0d7210 */ /* 0x000fce0007ffe0ff */
.L_x_166:
[----:B------:R-:W-:Y:S05]  /*ba20*/  BSYNC.RECONVERGENT B0 ;  /* 0x0000000000007941 */ /* 0x000fea0003800200 */
.L_x_165:
        /* <DEDUP_REMOVED lines=20> */
.L_x_173:
        /* <DEDUP_REMOVED lines=92> */
.L_x_164:
[----:B------:R-:W-:Y:S05]  /*c130*/  BSYNC.RECONVERGENT B1 ;  /* 0x0000000000017941 */ /* 0x000fea0003800200 */
.L_x_163:
[----:B-1----:R-:W-:-:S05]  /*c140*/  IMAD.IADD R14, R12, 0x1, R9 ;  /* 0x000000010c0e7824 */ /* 0x002fca00078e0209 */
        /* <DEDUP_REMOVED lines=45> */
.L_x_179:
[----:B------:R-:W-:Y:S05]  /*c420*/  BSYNC.RECONVERGENT B2 ;  /* 0x0000000000027941 */ /* 0x000fea0003800200 */
.L_x_178:
        /* <DEDUP_REMOVED lines=30> */
.L_x_181:
[----:B------:R-:W-:Y:S05]  /*c610*/  BSYNC.RECONVERGENT B2 ;  /* 0x0000000000027941 */ /* 0x000fea0003800200 */
.L_x_180:
        /* <DEDUP_REMOVED lines=25> */
.L_x_183:
[----:B------:R-:W-:Y:S05]  /*c7b0*/  BSYNC.RECONVERGENT B2 ;  /* 0x0000000000027941 */ /* 0x000fea0003800200 */
.L_x_182:
[----:B------:R-:W-:-:S07]  /*c7c0*/  IADD3 R13, PT, PT, R13, R4, RZ ;  /* 0x000000040d0d7210 */ /* 0x000fce0007ffe0ff */
.L_x_177:
[----:B------:R-:W-:Y:S05]  /*c7d0*/  BSYNC.RECONVERGENT B0 ;  /* 0x0000000000007941 */ /* 0x000fea0003800200 */
.L_x_176:
        /* <DEDUP_REMOVED lines=20> */
.L_x_184:
        /* <DEDUP_REMOVED lines=92> */
.L_x_175:
[----:B------:R-:W-:Y:S05]  /*cee0*/  BSYNC.RECONVERGENT B1 ;  /* 0x0000000000017941 */ /* 0x000fea0003800200 */
.L_x_174:
        /* <DEDUP_REMOVED lines=47> */
.L_x_190:
[----:B------:R-:W-:Y:S05]  /*d1e0*/  BSYNC.RECONVERGENT B2 ;  /* 0x0000000000027941 */ /* 0x000fea0003800200 */
.L_x_189:
        /* <DEDUP_REMOVED lines=30> */
.L_x_192:
[----:B------:R-:W-:Y:S05]  /*d3d0*/  BSYNC.RECONVERGENT B2 ;  /* 0x0000000000027941 */ /* 0x000fea0003800200 */
.L_x_191:
        /* <DEDUP_REMOVED lines=25> */
.L_x_194:
[----:B------:R-:W-:Y:S05]  /*d570*/  BSYNC.RECONVERGENT B2 ;  /* 0x0000000000027941 */ /* 0x000fea0003800200 */
.L_x_193:
[----:B------:R-:W-:-:S07]  /*d580*/  IMAD.IADD R13, R13, 0x1, R4 ;  /* 0x000000010d0d7824 */ /* 0x000fce00078e0204 */
.L_x_188:
[----:B------:R-:W-:Y:S05]  /*d590*/  BSYNC.RECONVERGENT B0 ;  /* 0x0000000000007941 */ /* 0x000fea0003800200 */
.L_x_187:
        /* <DEDUP_REMOVED lines=20> */
.L_x_195:
        /* <DEDUP_REMOVED lines=92> */
.L_x_186:
[----:B------:R-:W-:Y:S05]  /*dca0*/  BSYNC.RECONVERGENT B1 ;  /* 0x0000000000017941 */ /* 0x000fea0003800200 */
.L_x_185:
        /* <DEDUP_REMOVED lines=48> */
.L_x_201:
[----:B------:R-:W-:Y:S05]  /*dfb0*/  BSYNC.RECONVERGENT B2 ;  /* 0x0000000000027941 */ /* 0x000fea0003800200 */
.L_x_200:
        /* <DEDUP_REMOVED lines=30> */
.L_x_203:
[----:B------:R-:W-:Y:S05]  /*e1a0*/  BSYNC.RECONVERGENT B2 ;  /* 0x0000000000027941 */ /* 0x000fea0003800200 */
.L_x_202:
        /* <DEDUP_REMOVED lines=25> */
.L_x_205:
[----:B------:R-:W-:Y:S05]  /*e340*/  BSYNC.RECONVERGENT B2 ;  /* 0x0000000000027941 */ /* 0x000fea0003800200 */
.L_x_204:
[----:B------:R-:W-:-:S07]  /*e350*/  IMAD.IADD R13, R13, 0x1, R4 ;  /* 0x000000010d0d7824 */ /* 0x000fce00078e0204 */
.L_x_199:
[----:B------:R-:W-:Y:S05]  /*e360*/  BSYNC.RECONVERGENT B0 ;  /* 0x0000000000007941 */ /* 0x000fea0003800200 */
.L_x_198:
        /* <DEDUP_REMOVED lines=20> */
.L_x_206:
        /* <DEDUP_REMOVED lines=92> */
.L_x_197:
[----:B------:R-:W-:Y:S05]  /*ea70*/  BSYNC.RECONVERGENT B1 ;  /* 0x0000000000017941 */ /* 0x000fea0003800200 */
.L_x_196:
        /* <DEDUP_REMOVED lines=49> */
.L_x_212:
[----:B------:R-:W-:Y:S05]  /*ed90*/  BSYNC.RECONVERGENT B2 ;  /* 0x0000000000027941 */ /* 0x000fea0003800200 */
.L_x_211:
        /* <DEDUP_REMOVED lines=30> */
.L_x_214:
[----:B------:R-:W-:Y:S05]  /*ef80*/  BSYNC.RECONVERGENT B2 ;  /* 0x0000000000027941 */ /* 0x000fea0003800200 */
.L_x_213:
        /* <DEDUP_REMOVED lines=25> */
.L_x_216:
[----:B------:R-:W-:Y:S05]  /*f120*/  BSYNC.RECONVERGENT B2 ;  /* 0x0000000000027941 */ /* 0x000fea0003800200 */
.L_x_215:
[----:B------:R-:W-:-:S07]  /*f130*/  IADD3 R13, PT, PT, R13, R4, RZ ;  /* 0x000000040d0d7210 */ /* 0x000fce0007ffe0ff */
.L_x_210:
[----:B------:R-:W-:Y:S05]  /*f140*/  BSYNC.RECONVERGENT B0 ;  /* 0x0000000000007941 */ /* 0x000fea0003800200 */
.L_x_209:
        /* <DEDUP_REMOVED lines=20> */
.L_x_217:
        /* <DEDUP_REMOVED lines=92> */
.L_x_208:
[----:B------:R-:W-:Y:S05]  /*f850*/  BSYNC.RECONVERGENT B1 ;  /* 0x0000000000017941 */ /* 0x000fea0003800200 */
.L_x_207:
        /* <DEDUP_REMOVED lines=50> */
.L_x_223:
[----:B------:R-:W-:Y:S05]  /*fb80*/  BSYNC.RECONVERGENT B2 ;  /* 0x0000000000027941 */ /* 0x000fea0003800200 */
.L_x_222:
        /* <DEDUP_REMOVED lines=30> */
.L_x_225:
[----:B------:R-:W-:Y:S05]  /*fd70*/  BSYNC.RECONVERGENT B2 ;  /* 0x0000000000027941 */ /* 0x000fea0003800200 */
.L_x_224:
        /* <DEDUP_REMOVED lines=25> */
.L_x_227:
[----:B------:R-:W-:Y:S05]  /*ff10*/  BSYNC.RECONVERGENT B2 ;  /* 0x0000000000027941 */ /* 0x000fea0003800200 */
.L_x_226:
[----:B------:R-:W-:-:S07]  /*ff20*/  IADD3 R13, PT, PT, R13, R4, RZ ;  /* 0x000000040d0d7210 */ /* 0x000fce0007ffe0ff */
.L_x_221:
[----:B------:R-:W-:Y:S05]  /*ff30*/  BSYNC.RECONVERGENT B0 ;  /* 0x0000000000007941 */ /* 0x000fea0003800200 */
.L_x_220:
        /* <DEDUP_REMOVED lines=20> */
.L_x_228:
        /* <DEDUP_REMOVED lines=92> */
.L_x_219:
[----:B------:R-:W-:Y:S05]  /*10640*/  BSYNC.RECONVERGENT B1 ;  /* 0x0000000000017941 */ /* 0x000fea0003800200 */
.L_x_218:
        /* <DEDUP_REMOVED lines=51> */
.L_x_234:
[----:B------:R-:W-:Y:S05]  /*10980*/  BSYNC.RECONVERGENT B2 ;  /* 0x0000000000027941 */ /* 0x000fea0003800200 */
.L_x_233:
        /* <DEDUP_REMOVED lines=30> */
.L_x_236:
[----:B------:R-:W-:Y:S05]  /*10b70*/  BSYNC.RECONVERGENT B2 ;  /* 0x0000000000027941 */ /* 0x000fea0003800200 */
.L_x_235:
        /* <DEDUP_REMOVED lines=25> */
.L_x_238:
[----:B------:R-:W-:Y:S05]  /*10d10*/  BSYNC.RECONVERGENT B2 ;  /* 0x0000000000027941 */ /* 0x000fea0003800200 */
.L_x_237:
[----:B------:R-:W-:-:S07]  /*10d20*/  IMAD.IADD R13, R13, 0x1, R4 ;  /* 0x000000010d0d7824 */ /* 0x000fce00078e0204 */
.L_x_232:
[----:B------:R-:W-:Y:S05]  /*10d30*/  BSYNC.RECONVERGENT B0 ;  /* 0x0000000000007941 */ /* 0x000fea0003800200 */
.L_x_231:
        /* <DEDUP_REMOVED lines=20> */
.L_x_239:
[----:B0-----:R-:W-:Y:S02]  /*10e80*/  MOV R5, R17 ;  /* 0x0000001100057202 */ /* 0x001fe40000000f00 */
[----:B------:R-:W-:Y:S02]  /*10e90*/  MOV R6, R16 ;  /* 0x0000001000067202 */ /* 0x000fe40000000f00 */
        /* <DEDUP_REMOVED lines=10> */
[----:B------:R-:W-:-:S05]  /*10f40*/  @!P0 LEA R28, R28, R27, 0x1 ;  /* 0x0000001b1c1c8211 */ /* 0x000fca00078e08ff */
[----:B------:R-:W1:Y:S06]  /*10f50*/  @!P0 LDS.U16 R26, [R28] ;  /* 0x000000001c1a8984 */ /* 0x000e6c0000000400 */
        /* <DEDUP_REMOVED lines=19> */
[----:B-1----:R-:W-:-:S04]  /*11090*/  @!P0 LEA R37, R0, R13, 0x5 ;  /* 0x0000000d00258211 */ /* 0x002fc800078e28ff */
        /* <DEDUP_REMOVED lines=13> */
[----:B------:R0:W-:Y:S03]  /*11170*/  @!P1 STS.U16 [R26], R21 ;  /* 0x000000151a009388 */ /* 0x0001e60000000400 */
[----:B------:R-:W-:Y:S02]  /*11180*/  @!P0 LEA R28, R28, R27, 0x1 ;  /* 0x0000001b1c1c8211 */ /* 0x000fe400078e08ff */
        /* <DEDUP_REMOVED lines=25> */
[C---:B------:R-:W-:Y:S01]  /*11320*/  @!P1 IMAD R26, R4.reuse, 0x3, R26 ;  /* 0x00000003041a9824 */ /* 0x040fe200078e021a */
[----:B------:R0:W-:Y:S01]  /*11330*/  @!P0 STS.U16 [R28], R21 ;  /* 0x000000151c008388 */ /* 0x0001e20000000400 */
[----:B------:R-:W-:Y:S02]  /*11340*/  ISETP.GE.U32.AND P0, PT, R35, 0x20, PT ;  /* 0x000000202300780c */ /* 0x000fe40003f06070 */
[----:B------:R-:W-:Y:S02]  /*11350*/  LEA R25, R4, R25, 0x2 ;  /* 0x0000001904197211 */ /* 0x000fe400078e10ff */
[----:B------:R-:W-:Y:S02]  /*11360*/  @!P1 LEA R26, R26, R27, 0x1 ;  /* 0x0000001b1a1a9211 */ /* 0x000fe400078e08ff */
[C---:B------:R-:W-:Y:S02]  /*11370*/  LEA R23, R4.reuse, R23, 0x2 ;  /* 0x0000001704177211 */ /* 0x040fe400078e10ff */
[C---:B------:R-:W-:Y:S01]  /*11380*/  LEA R27, R4.reuse, R27, 0x3 ;  /* 0x0000001b041b7211 */ /* 0x040fe200078e18ff */
[----:B------:R-:W1:Y:S01]  /*11390*/  @!P1 LDS.U16 R30, [R26] ;  /* 0x000000001a1e9984 */ /* 0x000e620000000400 */
        /* <DEDUP_REMOVED lines=10> */
.L_x_230:
[----:B------:R-:W-:Y:S05]  /*11440*/  BSYNC.RECONVERGENT B1 ;  /* 0x0000000000017941 */ /* 0x000fea0003800200 */
.L_x_229:
[----:B-1----:R-:W-:-:S05]  /*11450*/  IMAD.IADD R14, R12, 0x1, R9 ;  /* 0x000000010c0e7824 */ /* 0x002fca00078e0209 */
[----:B------:R-:W-:-:S04]  /*11460*/  IADD3 R14, PT, PT, R14, R9, RZ ;  /* 0x000000090e0e7210 */ /* 0x000fc80007ffe0ff */
[----:B------:R-:W-:-:S05]  /*11470*/  IADD3 R14, PT, PT, R14, R9, RZ ;  /* 0x000000090e0e7210 */ /* 0x000fca0007ffe0ff */
[----:B------:R-:W-:-:S05]  /*11480*/  IMAD.IADD R14, R14, 0x1, R9 ;  /* 0x000000010e0e7824 */ /* 0x000fca00078e0209 */
        /* <DEDUP_REMOVED lines=48> */
.L_x_245:
[----:B------:R-:W-:Y:S05]  /*11790*/  BSYNC.RECONVERGENT B2 ;  /* 0x0000000000027941 */ /* 0x000fea0003800200 */
.L_x_244:
[----:B0-----:R-:W-:Y:S01]  /*117a0*/  IMAD.MOV.U32 R13, RZ, RZ, R7 ;  /* 0x000000ffff0d7224 */ /* 0x001fe200078e0007 */
[----:B------:R-:W-:Y:S06]  /*117b0*/  @!P1 BRA `(.L_x_243) ;  /* 0x0000000000e09947 */ /* 0x000fec0003800000 */
[----:B------:R-:W0:Y:S01]  /*117c0*/  LDC.64 R14, c[0x0][0x390] ;  /* 0x0000e400ff0e7b82 */ /* 0x000e220000000a00 */
[-C--:B--23--:R-:W-:Y:S01]  /*117d0*/  IADD3 R20, PT, PT, R8, R4.reuse, RZ ;  /* 0x0000000408147210 */ /* 0x08cfe20007ffe0ff */
[----:B------:R-:W-:Y:S01]  /*117e0*/  BSSY.RECONVERGENT B2, `(.L_x_246) ;  /* 0x000001a000027945 */ /* 0x000fe20003800200 */
[----:B------:R-:W-:Y:S02]  /*117f0*/  ISETP.NE.AND P1, PT, R17, 0x2, PT ;  /* 0x000000021100780c */ /* 0x000fe40003f25270 */
[----:B------:R-:W-:Y:S02]  /*11800*/  ISETP.GE.AND P0, PT, R20, R5, PT ;  /* 0x000000051400720c */ /* 0x000fe40003f06270 */
[----:B------:R-:W-:Y:S02]  /*11810*/  IADD3 R13, PT, PT, R7, R4, RZ ;  /* 0x00000004070d7210 */ /* 0x000fe40007ffe0ff */
        /* <DEDUP_REMOVED lines=22> */
.L_x_247:
[----:B------:R-:W-:Y:S05]  /*11980*/  BSYNC.RECONVERGENT B2 ;  /* 0x0000000000027941 */ /* 0x000fea0003800200 */
.L_x_246:
        /* <DEDUP_REMOVED lines=25> */
.L_x_249:
[----:B------:R-:W-:Y:S05]  /*11b20*/  BSYNC.RECONVERGENT B2 ;  /* 0x0000000000027941 */ /* 0x000fea0003800200 */
.L_x_248:
[----:B------:R-:W-:-:S07]  /*11b30*/  IMAD.IADD R13, R13, 0x1, R4 ;  /* 0x000000010d0d7824 */ /* 0x000fce00078e0204 */
.L_x_243:
[----:B------:R-:W-:Y:S05]  /*11b40*/  BSYNC.RECONVERGENT B0 ;  /* 0x0000000000007941 */ /* 0x000fea0003800200 */
.L_x_242:
[----:B------:R-:W-:-:S13]  /*11b50*/  ISETP.GE.U32.AND P0, PT, R10, 0x3, PT ;  /* 0x000000030a00780c */ /* 0x000fda0003f06070 */
[----:B------:R-:W-:Y:S05]  /*11b60*/  @!P0 BRA `(.L_x_241) ;  /* 0x0000000400b88947 */ /* 0x000fea0003800000 */
[----:B------:R-:W5:Y:S01]  /*11b70*/  S2UR UR5, SR_CgaCtaId ;  /* 0x00000000000579c3 */ /* 0x000f620000008800 */
[----:B------:R-:W2:Y:S01]  /*11b80*/  LDCU.64 UR8, c[0x0][0x390] ;  /* 0x00007200ff0877ac */ /* 0x000ea20008000a00 */
[-C--:B-1----:R-:W-:Y:S02]  /*11b90*/  LEA R15, R0, R13.reuse, 0x5 ;  /* 0x0000000d000f7211 */ /* 0x082fe400078e28ff */
[----:B------:R-:W-:Y:S01]  /*11ba0*/  MOV R35, R13 ;  /* 0x0000000d00237202 */ /* 0x000fe20000000f00 */
[----:B------:R-:W-:Y:S01]  /*11bb0*/  UMOV UR4, 0x400 ;  /* 0x0000040000047882 */ /* 0x000fe20000000000 */
[----:B0-----:R-:W-:Y:S01]  /*11bc0*/  LEA R22, R4, R15, 0x1 ;  /* 0x0000000f04167211 */ /* 0x001fe200078e08ff */
[----:B------:R-:W-:Y:S01]  /*11bd0*/  UIADD3 UR4, UPT, UPT, UR4, 0x1800, URZ ;  /* 0x0000180004047890 */ /* 0x000fe2000fffe0ff */
[----:B------:R-:W0:Y:S01]  /*11be0*/  LDC.64 R16, c[0x0][0x3a0] ;  /* 0x0000e800ff107b82 */ /* 0x000e220000000a00 */
[----:B------:R-:W-:Y:S02]  /*11bf0*/  IMAD R25, R11, R5, R15 ;  /* 0x000000050b197224 */ /* 0x000fe400078e020f */
[----:B------:R-:W-:-:S02]  /*11c00*/  IMAD.IADD R14, R15, 0x1, R4 ;  /* 0x000000010f0e7824 */ /* 0x000fc400078e0204 */
[C---:B------:R-:W-:Y:S01]  /*11c10*/  IMAD R24, R4.reuse, 0x3, R15 ;  /* 0x0000000304187824 */ /* 0x040fe200078e020f */
[C---:B------:R-:W-:Y:S01]  /*11c20*/  LEA R29, R4.reuse, R25, 0x1 ;  /* 0x00000019041d7211 */ /* 0x040fe200078e08ff */
[----:B------:R-:W-:Y:S02]  /*11c30*/  IMAD R23, R11, R5, R14 ;  /* 0x000000050b177224 */ /* 0x000fe400078e020e */
[----:B------:R-:W-:Y:S01]  /*11c40*/  IMAD R31, R4, 0x3, R25 ;  /* 0x00000003041f7824 */ /* 0x000fe200078e0219 */
[----:B--2---:R-:W-:Y:S01]  /*11c50*/  MOV R18, UR8 ;  /* 0x0000000800127c02 */ /* 0x004fe20008000f00 */
[----:B------:R-:W-:Y:S01]  /*11c60*/  IMAD.U32 R19, RZ, RZ, UR9 ;  /* 0x00000009ff137e24 */ /* 0x000fe2000f8e00ff */
[----:B-----5:R-:W-:-:S06]  /*11c70*/  ULEA UR4, UR5, UR4, 0x18 ;  /* 0x0000000405047291 */ /* 0x020fcc000f8ec0ff */
[----:B------:R-:W-:-:S07]  /*11c80*/  MOV R27, UR4 ;  /* 0x00000004001b7c02 */ /* 0x000fce0008000f00 */
.L_x_250:
[----:B0-----:R-:W-:Y:S01]  /*11c90*/  IMAD.MOV.U32 R5, RZ, RZ, R17 ;  /* 0x000000ffff057224 */ /* 0x001fe200078e0011 */
[----:B------:R-:W-:-:S04]  /*11ca0*/  MOV R6, R16 ;  /* 0x0000001000067202 */ /* 0x000fc80000000f00 */
        /* <DEDUP_REMOVED lines=24> */
[----:B0-----:R-:W-:Y:S02]  /*11e30*/  PRMT R21, R26, 0x7610, R21 ;  /* 0x000076101a157816 */ /* 0x001fe40000000015 */
[----:B------:R-:W-:-:S03]  /*11e40*/  @!P1 LEA R26, R34, R27, 0x1 ;  /* 0x0000001b221a9211 */ /* 0x000fc600078e08ff */
        /* <DEDUP_REMOVED lines=45> */
[C---:B------:R-:W-:Y:S01]  /*12120*/  IMAD.WIDE.U32 R18, R4.reuse, 0x10, R18 ;  /* 0x0000001004127825 */ /* 0x040fe200078e0012 */
[----:B------:R-:W-:Y:S01]  /*12130*/  LEA R24, R4, R24, 0x2 ;  /* 0x0000001804187211 */ /* 0x000fe200078e10ff */
[----:B------:R0:W-:Y:S01]  /*12140*/  @!P0 STS.U16 [R28], R21 ;  /* 0x000000151c008388 */ /* 0x0001e20000000400 */
[----:B------:R-:W-:-:S02]  /*12150*/  @!P1 LEA R26, R26, R27, 0x1 ;  /* 0x0000001b1a1a9211 */ /* 0x000fc400078e08ff */
[----:B------:R-:W-:Y:S02]  /*12160*/  ISETP.GE.U32.AND P0, PT, R35, 0x20, PT ;  /* 0x000000202300780c */ /* 0x000fe40003f06070 */
[C---:B------:R-:W-:Y:S01]  /*12170*/  LEA R23, R4.reuse, R23, 0x2 ;  /* 0x0000001704177211 */ /* 0x040fe200078e10ff */
[----:B------:R-:W1:Y:S01]  /*12180*/  @!P1 LDS.U16 R30, [R26] ;  /* 0x000000001a1e9984 */ /* 0x000e620000000400 */
[C---:B------:R-:W-:Y:S02]  /*12190*/  LEA R29, R4.reuse, R29, 0x2 ;  /* 0x0000001d041d7211 */ /* 0x040fe400078e10ff */
        /* <DEDUP_REMOVED lines=11> */
.L_x_241:
[----:B------:R-:W-:Y:S05]  /*12250*/  BSYNC.RECONVERGENT B1 ;  /* 0x0000000000017941 */ /* 0x000fea0003800200 */
.L_x_240:
[----:B-1----:R-:W-:-:S05]  /*12260*/  IADD3 R14, PT, PT, R12, R9, RZ ;  /* 0x000000090c0e7210 */ /* 0x002fca0007ffe0ff */
        /* <DEDUP_REMOVED lines=52> */
.L_x_256:
[----:B------:R-:W-:Y:S05]  /*125b0*/  BSYNC.RECONVERGENT B2 ;  /* 0x0000000000027941 */ /* 0x000fea0003800200 */
.L_x_255:
        /* <DEDUP_REMOVED lines=30> */
.L_x_258:
[----:B------:R-:W-:Y:S05]  /*127a0*/  BSYNC.RECONVERGENT B2 ;  /* 0x0000000000027941 */ /* 0x000fea0003800200 */
.L_x_257:
        /* <DEDUP_REMOVED lines=25> */
.L_x_260:
[----:B------:R-:W-:Y:S05]  /*12940*/  BSYNC.RECONVERGENT B2 ;  /* 0x0000000000027941 */ /* 0x000fea0003800200 */
.L_x_259:
[----:B------:R-:W-:-:S07]  /*12950*/  IMAD.IADD R13, R13, 0x1, R4 ;  /* 0x000000010d0d7824 */ /* 0x000fce00078e0204 */
.L_x_254:
[----:B------:R-:W-:Y:S05]  /*12960*/  BSYNC.RECONVERGENT B0 ;  /* 0x0000000000007941 */ /* 0x000fea0003800200 */
.L_x_253:
        /* <DEDUP_REMOVED lines=20> */
.L_x_261:
        /* <DEDUP_REMOVED lines=92> */
.L_x_252:
[----:B------:R-:W-:Y:S05]  /*13070*/  BSYNC.RECONVERGENT B1 ;  /* 0x0000000000017941 */ /* 0x000fea0003800200 */
.L_x_251:
        /* <DEDUP_REMOVED lines=26> */
[----:B------:R-:W-:Y:S02]  /*13220*/  IADD3 R11, PT, PT, R16, UR6, RZ ;  /* 0x00000006100b7c10 */ /* 0x000fe4000fffe0ff */
        /* <DEDUP_REMOVED lines=27> */
.L_x_267:
[----:B------:R-:W-:Y:S05]  /*133e0*/  BSYNC.RECONVERGENT B2 ;  /* 0x0000000000027941 */ /* 0x000fea0003800200 */
.L_x_266:
[----:B0-----:R-:W-:Y:S01]  /*133f0*/  MOV R13, R7 ;  /* 0x00000007000d7202 */ /* 0x001fe20000000f00 */
        /* <DEDUP_REMOVED lines=29> */
.L_x_269:
[----:B------:R-:W-:Y:S05]  /*135d0*/  BSYNC.RECONVERGENT B2 ;  /* 0x0000000000027941 */ /* 0x000fea0003800200 */
.L_x_268:
        /* <DEDUP_REMOVED lines=25> */
.L_x_271:
[----:B------:R-:W-:Y:S05]  /*13770*/  BSYNC.RECONVERGENT B2 ;  /* 0x0000000000027941 */ /* 0x000fea0003800200 */
.L_x_270:
[----:B------:R-:W-:-:S07]  /*13780*/  IADD3 R13, PT, PT, R13, R4, RZ ;  /* 0x000000040d0d7210 */ /* 0x000fce0007ffe0ff */
.L_x_265:
[----:B------:R-:W-:Y:S05]  /*13790*/  BSYNC.RECONVERGENT B0 ;  /* 0x0000000000007941 */ /* 0x000fea0003800200 */
.L_x_264:
        /* <DEDUP_REMOVED lines=10> */
[--C-:B------:R-:W-:Y:S01]  /*13840*/  IMAD R25, R11, R5, R15.reuse ;  /* 0x000000050b197224 */ /* 0x100fe200078e020f */
[C---:B------:R-:W-:Y:S01]  /*13850*/  LEA R22, R4.reuse, R15, 0x1 ;  /* 0x0000000f04167211 */ /* 0x040fe200078e08ff */
[----:B------:R-:W-:-:S02]  /*13860*/  IMAD R24, R4, 0x3, R15 ;  /* 0x0000000304187824 */ /* 0x000fc400078e020f */
[----:B------:R-:W-:Y:S01]  /*13870*/  IMAD R23, R11, R5, R14 ;  /* 0x000000050b177224 */ /* 0x000fe200078e020e */
[C---:B------:R-:W-:Y:S01]  /*13880*/  LEA R29, R4.reuse, R25, 0x1 ;  /* 0x00000019041d7211 */ /* 0x040fe200078e08ff */
[----:B------:R-:W-:Y:S02]  /*13890*/  IMAD R31, R4, 0x3, R25 ;  /* 0x00000003041f7824 */ /* 0x000fe400078e0219 */
[----:B--2---:R-:W-:Y:S01]  /*138a0*/  IMAD.U32 R18, RZ, RZ, UR8 ;  /* 0x00000008ff127e24 */ /* 0x004fe2000f8e00ff */
[----:B------:R-:W-:Y:S01]  /*138b0*/  MOV R19, UR9 ;  /* 0x0000000900137c02 */ /* 0x000fe20008000f00 */
[----:B-----5:R-:W-:-:S06]  /*138c0*/  ULEA UR4, UR5, UR4, 0x18 ;  /* 0x0000000405047291 */ /* 0x020fcc000f8ec0ff */
[----:B------:R-:W-:-:S07]  /*138d0*/  IMAD.U32 R27, RZ, RZ, UR4 ;  /* 0x00000004ff1b7e24 */ /* 0x000fce000f8e00ff */
.L_x_272:
        /* <DEDUP_REMOVED lines=92> */
.L_x_263:
[----:B------:R-:W-:Y:S05]  /*13ea0*/  BSYNC.RECONVERGENT B1 ;  /* 0x0000000000017941 */ /* 0x000fea0003800200 */
.L_x_262:
        /* <DEDUP_REMOVED lines=36> */
[----:B-1----:R-:W0:Y:S02]  /*140f0*/  LDC.64 R14, c[0x0][0x390] ;  /* 0x0000e400ff0e7b82 */ /* 0x002e240000000a00 */
        /* <DEDUP_REMOVED lines=9> */
[----:B------:R-:W0:Y:S02]  /*14190*/  LDS.U16 R18, [R13] ;  /* 0x000000000d127984 */ /* 0x000e240000000400 */
        /* <DEDUP_REMOVED lines=8> */
.L_x_278:
[----:B------:R-:W-:Y:S05]  /*14220*/  BSYNC.RECONVERGENT B2 ;  /* 0x0000000000027941 */ /* 0x000fea0003800200 */
.L_x_277:
[----:B0-----:R-:W-:Y:S01]  /*14230*/  IMAD.MOV.U32 R13, RZ, RZ, R7 ;  /* 0x000000ffff0d7224 */ /* 0x001fe200078e0007 */
[----:B------:R-:W-:Y:S06]  /*14240*/  @!P1 BRA `(.L_x_276) ;  /* 0x0000000000d89947 */ /* 0x000fec0003800000 */
[----:B-1----:R-:W0:Y:S01]  /*14250*/  LDC.64 R14, c[0x0][0x390] ;  /* 0x0000e400ff0e7b82 */ /* 0x002e220000000a00 */
[-C--:B------:R-:W-:Y:S01]  /*14260*/  IADD3 R18, PT, PT, R8, R4.reuse, RZ ;  /* 0x0000000408127210 */ /* 0x080fe20007ffe0ff */
        /* <DEDUP_REMOVED lines=8> */
[----:B--23--:R-:W2:Y:S01]  /*142f0*/  LDG.E R21, desc[UR10][R14.64] ;  /* 0x0000000a0e157981 */ /* 0x00cea2000c1e1900 */
        /* <DEDUP_REMOVED lines=16> */
.L_x_280:
[----:B------:R-:W-:Y:S05]  /*14400*/  BSYNC.RECONVERGENT B2 ;  /* 0x0000000000027941 */ /* 0x000fea0003800200 */
.L_x_279:
[----:B------:R-:W-:Y:S05]  /*14410*/  @!P1 BRA `(.L_x_276) ;  /* 0x0000000000649947 */ /* 0x000fea0003800000 */
[----:B0-23--:R-:W-:Y:S01]  /*14420*/  IADD3 R20, PT, PT, R18, R4, RZ ;  /* 0x0000000412147210 */ /* 0x00dfe20007ffe0ff */
[----:B------:R-:W-:Y:S03]  /*14430*/  BSSY.RECONVERGENT B2, `(.L_x_281) ;  /* 0x0000016000027945 */ /* 0x000fe60003800200 */
[----:B------:R-:W-:-:S04]  /*14440*/  ISETP.GE.AND P0, PT, R20, R5, PT ;  /* 0x000000051400720c */ /* 0x000fc80003f06270 */
[----:B------:R-:W-:-:S13]  /*14450*/  ISETP.GE.OR P0, PT, R11, R6, P0 ;  /* 0x000000060b00720c */ /* 0x000fda0000706670 */
[----:B------:R-:W-:Y:S05]  /*14460*/  @P0 BRA `(.L_x_282) ;  /* 0x0000000000480947 */ /* 0x000fea0003800000 */
[----:B------:R-:W-:-:S06]  /*14470*/  IMAD.WIDE R16, R4, 0x4, R14 ;  /* 0x0000000404107825 */ /* 0x000fcc00078e020e */
[----:B------:R0:W2:Y:S01]  /*14480*/  LDG.E R16, desc[UR10][R16.64] ;  /* 0x0000000a10107981 */ /* 0x0000a2000c1e1900 */
[----:B------:R-:W1:Y:S01]  /*14490*/  S2UR UR5, SR_CgaCtaId ;  /* 0x00000000000579c3 */ /* 0x000e620000008800 */
[----:B------:R-:W-:Y:S01]  /*144a0*/  UMOV UR4, 0x400 ;  /* 0x0000040000047882 */ /* 0x000fe20000000000 */
[----:B------:R-:W-:Y:S01]  /*144b0*/  LEA R14, R12, R13, 0x5 ;  /* 0x0000000d0c0e7211 */ /* 0x000fe200078e28ff */
        /* <DEDUP_REMOVED lines=13> */
.L_x_282:
[----:B------:R-:W-:Y:S05]  /*14590*/  BSYNC.RECONVERGENT B2 ;  /* 0x0000000000027941 */ /* 0x000fea0003800200 */
.L_x_281:
[----:B------:R-:W-:-:S07]  /*145a0*/  IMAD.IADD R13, R13, 0x1, R4 ;  /* 0x000000010d0d7824 */ /* 0x000fce00078e0204 */
.L_x_276:
[----:B------:R-:W-:Y:S05]  /*145b0*/  BSYNC.RECONVERGENT B0 ;  /* 0x0000000000007941 */ /* 0x000fea0003800200 */
.L_x_275:
[----:B------:R-:W-:-:S13]  /*145c0*/  ISETP.GE.U32.AND P0, PT, R10, 0x3, PT ;  /* 0x000000030a00780c */ /* 0x000fda0003f06070 */
[----:B------:R-:W-:Y:S05]  /*145d0*/  @!P0 BRA `(.L_x_274) ;  /* 0x0000000400b88947 */ /* 0x000fea0003800000 */
[----:B------:R-:W5:Y:S01]  /*145e0*/  S2UR UR5, SR_CgaCtaId ;  /* 0x00000000000579c3 */ /* 0x000f620000008800 */
[----:B------:R-:W2:Y:S01]  /*145f0*/  LDCU.64 UR8, c[0x0][0x390] ;  /* 0x00007200ff0877ac */ /* 0x000ea20008000a00 */
[-C--:B01----:R-:W-:Y:S02]  /*14600*/  LEA R15, R0, R13.reuse, 0x5 ;  /* 0x0000000d000f7211 */ /* 0x083fe400078e28ff */
[----:B------:R-:W-:Y:S01]  /*14610*/  MOV R35, R13 ;  /* 0x0000000d00237202 */ /* 0x000fe20000000f00 */
[----:B------:R-:W-:Y:S01]  /*14620*/  UMOV UR4, 0x400 ;  /* 0x0000040000047882 */ /* 0x000fe20000000000 */
[----:B------:R-:W-:Y:S01]  /*14630*/  LEA R22, R4, R15, 0x1 ;  /* 0x0000000f04167211 */ /* 0x000fe200078e08ff */
        /* <DEDUP_REMOVED lines=12> */
.L_x_283:
        /* <DEDUP_REMOVED lines=92> */
.L_x_274:
[----:B------:R-:W-:Y:S05]  /*14cc0*/  BSYNC.RECONVERGENT B1 ;  /* 0x0000000000017941 */ /* 0x000fea0003800200 */
.L_x_273:
        /* <DEDUP_REMOVED lines=36> */
.L_x_289:
[----:B------:R-:W-:Y:S05]  /*14f10*/  BSYNC.RECONVERGENT B2 ;  /* 0x0000000000027941 */ /* 0x000fea0003800200 */
.L_x_288:
[----:B0-----:R-:W-:Y:S01]  /*14f20*/  MOV R13, R7 ;  /* 0x00000007000d7202 */ /* 0x001fe20000000f00 */
[----:B------:R-:W-:Y:S06]  /*14f30*/  @!P1 BRA `(.L_x_287) ;  /* 0x0000000000d89947 */ /* 0x000fec0003800000 */
[----:B-1----:R-:W0:Y:S01]  /*14f40*/  LDC.64 R14, c[0x0][0x390] ;  /* 0x0000e400ff0e7b82 */ /* 0x002e220000000a00 */
[----:B------:R-:W-:Y:S01]  /*14f50*/  IADD3 R18, PT, PT, R8, R4, RZ ;  /* 0x0000000408127210 */ /* 0x000fe20007ffe0ff */
        /* <DEDUP_REMOVED lines=8> */
[----:B--23--:R-:W2:Y:S01]  /*14fe0*/  LDG.E R21, desc[UR10][R14.64] ;  /* 0x0000000a0e157981 */ /* 0x00cea2000c1e1900 */
[----:B------:R-:W0:Y:S01]  /*14ff0*/  S2UR UR5, SR_CgaCtaId ;  /* 0x00000000000579c3 */ /* 0x000e220000008800 */
[----:B------:R-:W-:Y:S01]  /*15000*/  UMOV UR4, 0x400 ;  /* 0x0000040000047882 */ /* 0x000fe20000000000 */
[----:B------:R-:W-:Y:S01]  /*15010*/  LEA R16, R12, R7, 0x5 ;  /* 0x000000070c107211 */ /* 0x000fe200078e28ff */
        /* <DEDUP_REMOVED lines=13> */
.L_x_291:
[----:B------:R-:W-:Y:S05]  /*150f0*/  BSYNC.RECONVERGENT B2 ;  /* 0x0000000000027941 */ /* 0x000fea0003800200 */
.L_x_290:
        /* <DEDUP_REMOVED lines=24> */
.L_x_293:
[----:B------:R-:W-:Y:S05]  /*15280*/  BSYNC.RECONVERGENT B2 ;  /* 0x0000000000027941 */ /* 0x000fea0003800200 */
.L_x_292:
[----:B------:R-:W-:-:S07]  /*15290*/  IADD3 R13, PT, PT, R13, R4, RZ ;  /* 0x000000040d0d7210 */ /* 0x000fce0007ffe0ff */
.L_x_287:
[----:B------:R-:W-:Y:S05]  /*152a0*/  BSYNC.RECONVERGENT B0 ;  /* 0x0000000000007941 */ /* 0x000fea0003800200 */
.L_x_286:
[----:B------:R-:W-:-:S13]  /*152b0*/  ISETP.GE.U32.AND P0, PT, R10, 0x3, PT ;  /* 0x000000030a00780c */ /* 0x000fda0003f06070 */
[----:B------:R-:W-:Y:S05]  /*152c0*/  @!P0 BRA `(.L_x_285) ;  /* 0x0000000400b88947 */ /* 0x000fea0003800000 */
[----:B------:R-:W5:Y:S01]  /*152d0*/  S2UR UR5, SR_CgaCtaId ;  /* 0x00000000000579c3 */ /* 0x000f620000008800 */
[----:B------:R-:W2:Y:S01]  /*152e0*/  LDCU.64 UR8, c[0x0][0x390] ;  /* 0x00007200ff0877ac */ /* 0x000ea20008000a00 */
[----:B01----:R-:W-:Y:S01]  /*152f0*/  LEA R15, R0, R13, 0x5 ;  /* 0x0000000d000f7211 */ /* 0x003fe200078e28ff */
[----:B------:R-:W-:Y:S01]  /*15300*/  IMAD.MOV.U32 R35, RZ, RZ, R13 ;  /* 0x000000ffff237224 */ /* 0x000fe200078e000d */
[----:B------:R-:W-:Y:S02]  /*15310*/  UMOV UR4, 0x400 ;  /* 0x0000040000047882 */ /* 0x000fe40000000000 */
[----:B------:R-:W-:Y:S01]  /*15320*/  IADD3 R14, PT, PT, R15, R4, RZ ;  /* 0x000000040f0e7210 */ /* 0x000fe20007ffe0ff */
[----:B------:R-:W-:Y:S01]  /*15330*/  UIADD3 UR4, UPT, UPT, UR4, 0x1800, URZ ;  /* 0x0000180004047890 */ /* 0x000fe2000fffe0ff */
[----:B------:R-:W0:Y:S01]  /*15340*/  LDC.64 R16, c[0x0][0x3a0] ;  /* 0x0000e800ff107b82 */ /* 0x000e220000000a00 */
        /* <DEDUP_REMOVED lines=10> */
.L_x_294:
        /* <DEDUP_REMOVED lines=92> */
.L_x_285:
[----:B------:R-:W-:Y:S05]  /*159b0*/  BSYNC.RECONVERGENT B1 ;  /* 0x0000000000017941 */ /* 0x000fea0003800200 */
.L_x_284:
        /* <DEDUP_REMOVED lines=8> */
[----:B------:R-:W-:Y:S01]  /*15a40*/  IADD3 R11, PT, PT, R12, UR6, RZ ;  /* 0x000000060c0b7c10 */ /* 0x000fe2000fffe0ff */
[----:B------:R-:W-:Y:S01]  /*15a50*/  IMAD.MOV.U32 R13, RZ, RZ, R3 ;  /* 0x000000ffff0d7224 */ /* 0x000fe200078e0003 */
        /* <DEDUP_REMOVED lines=26> */
.L_x_300:
[----:B------:R-:W-:Y:S05]  /*15c00*/  BSYNC.RECONVERGENT B2 ;  /* 0x0000000000027941 */ /* 0x000fea0003800200 */
.L_x_299:
[----:B0-----:R-:W-:Y:S01]  /*15c10*/  MOV R13, R7 ;  /* 0x00000007000d7202 */ /* 0x001fe20000000f00 */
[----:B------:R-:W-:Y:S06]  /*15c20*/  @!P1 BRA `(.L_x_298) ;  /* 0x0000000000d89947 */ /* 0x000fec0003800000 */
[----:B-1----:R-:W0:Y:S01]  /*15c30*/  LDC.64 R14, c[0x0][0x390] ;  /* 0x0000e400ff0e7b82 */ /* 0x002e220000000a00 */
        /* <DEDUP_REMOVED lines=26> */
.L_x_302:
[----:B------:R-:W-:Y:S05]  /*15de0*/  BSYNC.RECONVERGENT B2 ;  /* 0x0000000000027941 */ /* 0x000fea0003800200 */
.L_x_301:
[----:B------:R-:W-:Y:S05]  /*15df0*/  @!P1 BRA `(.L_x_298) ;  /* 0x0000000000649947 */ /* 0x000fea0003800000 */
[----:B0-23--:R-:W-:Y:S01]  /*15e00*/  IMAD.IADD R20, R18, 0x1, R4 ;  /* 0x0000000112147824 */ /* 0x00dfe200078e0204 */
[----:B------:R-:W-:Y:S04]  /*15e10*/  BSSY.RECONVERGENT B2, `(.L_x_303) ;  /* 0x0000016000027945 */ /* 0x000fe80003800200 */
        /* <DEDUP_REMOVED lines=21> */
.L_x_304:
[----:B------:R-:W-:Y:S05]  /*15f70*/  BSYNC.RECONVERGENT B2 ;  /* 0x0000000000027941 */ /* 0x000fea0003800200 */
.L_x_303:
[----:B------:R-:W-:-:S07]  /*15f80*/  IADD3 R13, PT, PT, R13, R4, RZ ;  /* 0x000000040d0d7210 */ /* 0x000fce0007ffe0ff */
.L_x_298:
[----:B------:R-:W-:Y:S05]  /*15f90*/  BSYNC.RECONVERGENT B0 ;  /* 0x0000000000007941 */ /* 0x000fea0003800200 */
.L_x_297:
[----:B------:R-:W-:-:S13]  /*15fa0*/  ISETP.GE.U32.AND P0, PT, R10, 0x3, PT ;  /* 0x000000030a00780c */ /* 0x000fda0003f06070 */
[----:B------:R-:W-:Y:S05]  /*15fb0*/  @!P0 BRA `(.L_x_296) ;  /* 0x0000000400b88947 */ /* 0x000fea0003800000 */
[----:B------:R-:W5:Y:S01]  /*15fc0*/  S2UR UR5, SR_CgaCtaId ;  /* 0x00000000000579c3 */ /* 0x000f620000008800 */
[----:B------:R-:W2:Y:S01]  /*15fd0*/  LDCU.64 UR8, c[0x0][0x390] ;  /* 0x00007200ff0877ac */ /* 0x000ea20008000a00 */
[----:B01----:R-:W-:Y:S01]  /*15fe0*/  IMAD R15, R0, 0x20, R13 ;  /* 0x00000020000f7824 */ /* 0x003fe200078e020d */
[----:B------:R-:W-:Y:S01]  /*15ff0*/  MOV R35, R13 ;  /* 0x0000000d00237202 */ /* 0x000fe20000000f00 */
[----:B------:R-:W-:Y:S02]  /*16000*/  UMOV UR4, 0x400 ;  /* 0x0000040000047882 */ /* 0x000fe40000000000 */
[--C-:B------:R-:W-:Y:S01]  /*16010*/  IMAD R25, R11, R5, R15.reuse ;  /* 0x000000050b197224 */ /* 0x100fe200078e020f */
[----:B------:R-:W-:Y:S01]  /*16020*/  UIADD3 UR4, UPT, UPT, UR4, 0x1800, URZ ;  /* 0x0000180004047890 */ /* 0x000fe2000fffe0ff */
[----:B------:R-:W0:Y:S01]  /*16030*/  LDC.64 R16, c[0x0][0x3a0] ;  /* 0x0000e800ff107b82 */ /* 0x000e220000000a00 */
[----:B------:R-:W-:Y:S01]  /*16040*/  IADD3 R14, PT, PT, R15, R4, RZ ;  /* 0x000000040f0e7210 */ /* 0x000fe20007ffe0ff */
[----:B------:R-:W-:-:S02]  /*16050*/  IMAD R22, R4, 0x2, R15 ;  /* 0x0000000204167824 */ /* 0x000fc400078e020f */
[C---:B------:R-:W-:Y:S02]  /*16060*/  IMAD R24, R4.reuse, 0x3, R15 ;  /* 0x0000000304187824 */ /* 0x040fe400078e020f */
[----:B------:R-:W-:Y:S02]  /*16070*/  IMAD R23, R11, R5, R14 ;  /* 0x000000050b177224 */ /* 0x000fe400078e020e */
[C-C-:B------:R-:W-:Y:S02]  /*16080*/  IMAD R29, R4.reuse, 0x2, R25.reuse ;  /* 0x00000002041d7824 */ /* 0x140fe400078e0219 */
[----:B------:R-:W-:Y:S01]  /*16090*/  IMAD R31, R4, 0x3, R25 ;  /* 0x00000003041f7824 */ /* 0x000fe200078e0219 */
[----:B--2---:R-:W-:Y:S02]  /*160a0*/  MOV R18, UR8 ;  /* 0x0000000800127c02 */ /* 0x004fe40008000f00 */
[----:B------:R-:W-:Y:S01]  /*160b0*/  MOV R19, UR9 ;  /* 0x0000000900137c02 */ /* 0x000fe20008000f00 */
[----:B-----5:R-:W-:-:S06]  /*160c0*/  ULEA UR4, UR5, UR4, 0x18 ;  /* 0x0000000405047291 */ /* 0x020fcc000f8ec0ff */
[----:B------:R-:W-:-:S07]  /*160d0*/  MOV R27, UR4 ;  /* 0x00000004001b7c02 */ /* 0x000fce0008000f00 */
.L_x_305:
        /* <DEDUP_REMOVED lines=48> */
[----:B------:R-:W-:Y:S01]  /*163e0*/  ISETP.GE.AND P1, PT, R24, R5, PT ;  /* 0x000000051800720c */ /* 0x000fe20003f26270 */
[----:B------:R-:W-:-:S03]  /*163f0*/  @!P0 IMAD R28, R28, 0x2, R27 ;  /* 0x000000021c1c8824 */ /* 0x000fc600078e021b */
[----:B------:R-:W-:Y:S02]  /*16400*/  ISETP.GE.OR P1, PT, R11, R6, P1 ;  /* 0x000000060b00720c */ /* 0x000fe40000f26670 */
[----:B------:R-:W3:Y:S01]  /*16410*/  @!P0 LDS.U16 R30, [R28] ;  /* 0x000000001c1e8984 */ /* 0x000ee20000000400 */
[----:B0-----:R-:W0:Y:S10]  /*16420*/  @!P0 LDC.64 R20, c[0x0][0x398] ;  /* 0x0000e600ff148b82 */ /* 0x001e340000000a00 */
        /* <DEDUP_REMOVED lines=16> */
[----:B------:R-:W-:Y:S01]  /*16530*/  IMAD.WIDE.U32 R18, R4, 0x10, R18 ;  /* 0x0000001004127825 */ /* 0x000fe200078e0012 */
[----:B0-----:R-:W-:-:S02]  /*16540*/  PRMT R21, R30, 0x7610, R21 ;  /* 0x000076101e157816 */ /* 0x001fc40000000015 */
[C---:B------:R-:W-:Y:S01]  /*16550*/  IADD3 R35, PT, PT, R4.reuse, R35, R4 ;  /* 0x0000002304237210 */ /* 0x040fe20007ffe004 */
[C---:B------:R-:W-:Y:S01]  /*16560*/  @!P1 IMAD R26, R4.reuse, 0x3, R26 ;  /* 0x00000003041a9824 */ /* 0x040fe200078e021a */
[----:B------:R-:W-:Y:S01]  /*16570*/  LEA R14, R4, R14, 0x2 ;  /* 0x0000000e040e7211 */ /* 0x000fe200078e10ff */
[----:B------:R0:W-:Y:S01]  /*16580*/  @!P0 STS.U16 [R28], R21 ;  /* 0x000000151c008388 */ /* 0x0001e20000000400 */
[----:B------:R-:W-:Y:S01]  /*16590*/  ISETP.GE.U32.AND P0, PT, R35, 0x20, PT ;  /* 0x000000202300780c */ /* 0x000fe20003f06070 */
[--C-:B------:R-:W-:Y:S01]  /*165a0*/  @!P1 IMAD R26, R26, 0x2, R27.reuse ;  /* 0x000000021a1a9824 */ /* 0x100fe200078e021b */
[C---:B------:R-:W-:Y:S01]  /*165b0*/  LEA R24, R4.reuse, R24, 0x2 ;  /* 0x0000001804187211 */ /* 0x040fe200078e10ff */
[C---:B------:R-:W-:Y:S01]  /*165c0*/  IMAD R27, R4.reuse, 0x8, R27 ;  /* 0x00000008041b7824 */ /* 0x040fe200078e021b */
[C---:B------:R-:W-:Y:S02]  /*165d0*/  LEA R25, R4.reuse, R25, 0x2 ;  /* 0x0000001904197211 */ /* 0x040fe400078e10ff */
[----:B------:R-:W1:Y:S01]  /*165e0*/  @!P1 LDS.U16 R30, [R26] ;  /* 0x000000001a1e9984 */ /* 0x000e620000000400 */
[C---:B------:R-:W-:Y:S01]  /*165f0*/  LEA R29, R4.reuse, R29, 0x2 ;  /* 0x0000001d041d7211 */ /* 0x040fe200078e10ff */
        /* <DEDUP_REMOVED lines=10> */
.L_x_296:
[----:B------:R-:W-:Y:S05]  /*166a0*/  BSYNC.RECONVERGENT B1 ;  /* 0x0000000000017941 */ /* 0x000fea0003800200 */
.L_x_295:
        /* <DEDUP_REMOVED lines=36> */
.L_x_311:
[----:B------:R-:W-:Y:S05]  /*168f0*/  BSYNC.RECONVERGENT B2 ;  /* 0x0000000000027941 */ /* 0x000fea0003800200 */
.L_x_310:
        /* <DEDUP_REMOVED lines=29> */
.L_x_313:
[----:B------:R-:W-:Y:S05]  /*16ad0*/  BSYNC.RECONVERGENT B2 ;  /* 0x0000000000027941 */ /* 0x000fea0003800200 */
.L_x_312:
        /* <DEDUP_REMOVED lines=24> */
.L_x_315:
[----:B------:R-:W-:Y:S05]  /*16c60*/  BSYNC.RECONVERGENT B2 ;  /* 0x0000000000027941 */ /* 0x000fea0003800200 */
.L_x_314:
[----:B------:R-:W-:-:S07]  /*16c70*/  IMAD.IADD R13, R13, 0x1, R4 ;  /* 0x000000010d0d7824 */ /* 0x000fce00078e0204 */
.L_x_309:
[----:B------:R-:W-:Y:S05]  /*16c80*/  BSYNC.RECONVERGENT B0 ;  /* 0x0000000000007941 */ /* 0x000fea0003800200 */
.L_x_308:
        /* <DEDUP_REMOVED lines=20> */
.L_x_316:
        /* <DEDUP_REMOVED lines=92> */
.L_x_307:
[----:B------:R-:W-:Y:S05]  /*17390*/  BSYNC.RECONVERGENT B1 ;  /* 0x0000000000017941 */ /* 0x000fea0003800200 */
.L_x_306:
        /* <DEDUP_REMOVED lines=36> */
.L_x_322:
[----:B------:R-:W-:Y:S05]  /*175e0*/  BSYNC.RECONVERGENT B2 ;  /* 0x0000000000027941 */ /* 0x000fea0003800200 */
.L_x_321:
        /* <DEDUP_REMOVED lines=29> */
.L_x_324:
[----:B------:R-:W-:Y:S05]  /*177c0*/  BSYNC.RECONVERGENT B2 ;  /* 0x0000000000027941 */ /* 0x000fea0003800200 */
.L_x_323:
        /* <DEDUP_REMOVED lines=24> */
.L_x_326:
[----:B------:R-:W-:Y:S05]  /*17950*/  BSYNC.RECONVERGENT B2 ;  /* 0x0000000000027941 */ /* 0x000fea0003800200 */
.L_x_325:
[----:B------:R-:W-:-:S07]  /*17960*/  IADD3 R13, PT, PT, R13, R4, RZ ;  /* 0x000000040d0d7210 */ /* 0x000fce0007ffe0ff */
.L_x_320:
[----:B------:R-:W-:Y:S05]  /*17970*/  BSYNC.RECONVERGENT B0 ;  /* 0x0000000000007941 */ /* 0x000fea0003800200 */
.L_x_319:
        /* <DEDUP_REMOVED lines=20> */
.L_x_327:
        /* <DEDUP_REMOVED lines=92> */
.L_x_318:
[----:B------:R-:W-:Y:S05]  /*18080*/  BSYNC.RECONVERGENT B1 ;  /* 0x0000000000017941 */ /* 0x000fea0003800200 */
.L_x_317:
        /* <DEDUP_REMOVED lines=36> */
.L_x_333:
[----:B------:R-:W-:Y:S05]  /*182d0*/  BSYNC.RECONVERGENT B2 ;  /* 0x0000000000027941 */ /* 0x000fea0003800200 */
.L_x_332:
        /* <DEDUP_REMOVED lines=29> */
.L_x_335:
[----:B------:R-:W-:Y:S05]  /*184b0*/  BSYNC.RECONVERGENT B2 ;  /* 0x0000000000027941 */ /* 0x000fea0003800200 */
.L_x_334:
        /* <DEDUP_REMOVED lines=24> */
.L_x_337:
[----:B------:R-:W-:Y:S05]  /*18640*/  BSYNC.RECONVERGENT B2 ;  /* 0x0000000000027941 */ /* 0x000fea0003800200 */
.L_x_336:
[----:B------:R-:W-:-:S07]  /*18650*/  IADD3 R13, PT, PT, R13, R4, RZ ;  /* 0x000000040d0d7210 */ /* 0x000fce0007ffe0ff */
.L_x_331:
[----:B------:R-:W-:Y:S05]  /*18660*/  BSYNC.RECONVERGENT B0 ;  /* 0x0000000000007941 */ /* 0x000fea0003800200 */
.L_x_330:
        /* <DEDUP_REMOVED lines=20> */
.L_x_338:
        /* <DEDUP_REMOVED lines=92> */
.L_x_329:
[----:B------:R-:W-:Y:S05]  /*18d70*/  BSYNC.RECONVERGENT B1 ;  /* 0x0000000000017941 */ /* 0x000fea0003800200 */
.L_x_328:
        /* <DEDUP_REMOVED lines=36> */
.L_x_344:
[----:B------:R-:W-:Y:S05]  /*18fc0*/  BSYNC.RECONVERGENT B2 ;  /* 0x0000000000027941 */ /* 0x000fea0003800200 */
.L_x_343:
        /* <DEDUP_REMOVED lines=29> */
.L_x_346:
[----:B------:R-:W-:Y:S05]  /*191a0*/  BSYNC.RECONVERGENT B2 ;  /* 0x0000000000027941 */ /* 0x000fea0003800200 */
.L_x_345:
        /* <DEDUP_REMOVED lines=24> */
.L_x_348:
[----:B------:R-:W-:Y:S05]  /*19330*/  BSYNC.RECONVERGENT B2 ;  /* 0x0000000000027941 */ /* 0x000fea0003800200 */
.L_x_347:
[----:B------:R-:W-:-:S07]  /*19340*/  IMAD.IADD R13, R13, 0x1, R4 ;  /* 0x000000010d0d7824 */ /* 0x000fce00078e0204 */
.L_x_342:
[----:B------:R-:W-:Y:S05]  /*19350*/  BSYNC.RECONVERGENT B0 ;  /* 0x0000000000007941 */ /* 0x000fea0003800200 */
.L_x_341:
        /* <DEDUP_REMOVED lines=20> */
.L_x_349:
        /* <DEDUP_REMOVED lines=92> */
.L_x_340:
[----:B------:R-:W-:Y:S05]  /*19a60*/  BSYNC.RECONVERGENT B1 ;  /* 0x0000000000017941 */ /* 0x000fea0003800200 */
.L_x_339:
        /* <DEDUP_REMOVED lines=36> */
.L_x_355:
[----:B------:R-:W-:Y:S05]  /*19cb0*/  BSYNC.RECONVERGENT B2 ;  /* 0x0000000000027941 */ /* 0x000fea0003800200 */
.L_x_354:
        /* <DEDUP_REMOVED lines=29> */
.L_x_357:
[----:B------:R-:W-:Y:S05]  /*19e90*/  BSYNC.RECONVERGENT B2 ;  /* 0x0000000000027941 */ /* 0x000fea0003800200 */
.L_x_356:
        /* <DEDUP_REMOVED lines=24> */
.L_x_359:
[----:B------:R-:W-:Y:S05]  /*1a020*/  BSYNC.RECONVERGENT B2 ;  /* 0x0000000000027941 */ /* 0x000fea0003800200 */
.L_x_358:
[----:B------:R-:W-:-:S07]  /*1a030*/  IADD3 R13, PT, PT, R13, R4, RZ ;  /* 0x000000040d0d7210 */ /* 0x000fce0007ffe0ff */
.L_x_353:
[----:B------:R-:W-:Y:S05]  /*1a040*/  BSYNC.RECONVERGENT B0 ;  /* 0x0000000000007941 */ /* 0x000fea0003800200 */
.L_x_352:
        /* <DEDUP_REMOVED lines=20> */
.L_x_360:
        /* <DEDUP_REMOVED lines=92> */
.L_x_351:
[----:B------:R-:W-:Y:S05]  /*1a750*/  BSYNC.RECONVERGENT B1 ;  /* 0x0000000000017941 */ /* 0x000fea0003800200 */
.L_x_350:
        /* <DEDUP_REMOVED lines=36> */
.L_x_366:
[----:B------:R-:W-:Y:S05]  /*1a9a0*/  BSYNC.RECONVERGENT B2 ;  /* 0x0000000000027941 */ /* 0x000fea0003800200 */
.L_x_365:
        /* <DEDUP_REMOVED lines=29> */
.L_x_368:
[----:B------:R-:W-:Y:S05]  /*1ab80*/  BSYNC.RECONVERGENT B2 ;  /* 0x0000000000027941 */ /* 0x000fea0003800200 */
.L_x_367:
        /* <DEDUP_REMOVED lines=24> */
.L_x_370:
[----:B------:R-:W-:Y:S05]  /*1ad10*/  BSYNC.RECONVERGENT B2 ;  /* 0x0000000000027941 */ /* 0x000fea0003800200 */
.L_x_369:
[----:B------:R-:W-:-:S07]  /*1ad20*/  IADD3 R13, PT, PT, R13, R4, RZ ;  /* 0x000000040d0d7210 */ /* 0x000fce0007ffe0ff */
.L_x_364:
[----:B------:R-:W-:Y:S05]  /*1ad30*/  BSYNC.RECONVERGENT B0 ;  /* 0x0000000000007941 */ /* 0x000fea0003800200 */
.L_x_363:
        /* <DEDUP_REMOVED lines=20> */
.L_x_371:
        /* <DEDUP_REMOVED lines=92> */
.L_x_362:
[----:B------:R-:W-:Y:S05]  /*1b440*/  BSYNC.RECONVERGENT B1 ;  /* 0x0000000000017941 */ /* 0x000fea0003800200 */
.L_x_361:
        /* <DEDUP_REMOVED lines=36> */
.L_x_377:
[----:B------:R-:W-:Y:S05]  /*1b690*/  BSYNC.RECONVERGENT B2 ;  /* 0x0000000000027941 */ /* 0x000fea0003800200 */
.L_x_376:
        /* <DEDUP_REMOVED lines=29> */
.L_x_379:
[----:B------:R-:W-:Y:S05]  /*1b870*/  BSYNC.RECONVERGENT B2 ;  /* 0x0000000000027941 */ /* 0x000fea0003800200 */
.L_x_378:
        /* <DEDUP_REMOVED lines=24> */
.L_x_381:
[----:B------:R-:W-:Y:S05]  /*1ba00*/  BSYNC.RECONVERGENT B2 ;  /* 0x0000000000027941 */ /* 0x000fea0003800200 */
.L_x_380:
[----:B------:R-:W-:-:S07]  /*1ba10*/  IMAD.IADD R13, R13, 0x1, R4 ;  /* 0x000000010d0d7824 */ /* 0x000fce00078e0204 */
.L_x_375:
[----:B------:R-:W-:Y:S05]  /*1ba20*/  BSYNC.RECONVERGENT B0 ;  /* 0x0000000000007941 */ /* 0x000fea0003800200 */
.L_x_374:
        /* <DEDUP_REMOVED lines=20> */
.L_x_382:
        /* <DEDUP_REMOVED lines=92> */
.L_x_373:
[----:B------:R-:W-:Y:S05]  /*1c130*/  BSYNC.RECONVERGENT B1 ;  /* 0x0000000000017941 */ /* 0x000fea0003800200 */
.L_x_372:
        /* <DEDUP_REMOVED lines=36> */
.L_x_388:
[----:B------:R-:W-:Y:S05]  /*1c380*/  BSYNC.RECONVERGENT B2 ;  /* 0x0000000000027941 */ /* 0x000fea0003800200 */
.L_x_387:
        /* <DEDUP_REMOVED lines=29> */
.L_x_390:
[----:B------:R-:W-:Y:S05]  /*1c560*/  BSYNC.RECONVERGENT B2 ;  /* 0x0000000000027941 */ /* 0x000fea0003800200 */
.L_x_389:
        /* <DEDUP_REMOVED lines=24> */
.L_x_392:
[----:B------:R-:W-:Y:S05]  /*1c6f0*/  BSYNC.RECONVERGENT B2 ;  /* 0x0000000000027941 */ /* 0x000fea0003800200 */
.L_x_391:
[----:B------:R-:W-:-:S07]  /*1c700*/  IADD3 R13, PT, PT, R13, R4, RZ ;  /* 0x000000040d0d7210 */ /* 0x000fce0007ffe0ff */
.L_x_386:
[----:B------:R-:W-:Y:S05]  /*1c710*/  BSYNC.RECONVERGENT B0 ;  /* 0x0000000000007941 */ /* 0x000fea0003800200 */
.L_x_385:
        /* <DEDUP_REMOVED lines=20> */
.L_x_393:
        /* <DEDUP_REMOVED lines=92> */
.L_x_384:
[----:B------:R-:W-:Y:S05]  /*1ce20*/  BSYNC.RECONVERGENT B1 ;  /* 0x0000000000017941 */ /* 0x000fea0003800200 */
.L_x_383:
        /* <DEDUP_REMOVED lines=36> */
.L_x_399:
[----:B------:R-:W-:Y:S05]  /*1d070*/  BSYNC.RECONVERGENT B2 ;  /* 0x0000000000027941 */ /* 0x000fea0003800200 */
.L_x_398:
        /* <DEDUP_REMOVED lines=29> */
.L_x_401:
[----:B------:R-:W-:Y:S05]  /*1d250*/  BSYNC.RECONVERGENT B2 ;  /* 0x0000000000027941 */ /* 0x000fea0003800200 */
.L_x_400:
        /* <DEDUP_REMOVED lines=24> */
.L_x_403:
[----:B------:R-:W-:Y:S05]  /*1d3e0*/  BSYNC.RECONVERGENT B2 ;  /* 0x0000000000027941 */ /* 0x000fea0003800200 */
.L_x_402:
[----:B------:R-:W-:-:S07]  /*1d3f0*/  IADD3 R13, PT, PT, R13, R4, RZ ;  /* 0x000000040d0d7210 */ /* 0x000fce0007ffe0ff */
.L_x_397:
[----:B------:R-:W-:Y:S05]  /*1d400*/  BSYNC.RECONVERGENT B0 ;  /* 0x0000000000007941 */ /* 0x000fea0003800200 */
.L_x_396:
        /* <DEDUP_REMOVED lines=20> */
.L_x_404:
[----:B0-----:R-:W-:Y:S01]  /*1d550*/  MOV R5, R17 ;  /* 0x0000001100057202 */ /* 0x001fe20000000f00 */
[----:B------:R-:W-:-:S03]  /*1d560*/  IMAD.MOV.U32 R6, RZ, RZ, R16 ;  /* 0x000000ffff067224 */ /* 0x000fc600078e0010 */
[----:B------:R-:W-:-:S04]  /*1d570*/  ISETP.GE.AND P0, PT, R15, R5, PT ;  /* 0x000000050f00720c */ /* 0x000fc80003f06270 */
[----:B------:R-:W-:-:S13]  /*1d580*/  ISETP.GE.OR P0, PT, R11, R6, P0 ;  /* 0x000000060b00720c */ /* 0x000fda0000706670 */
[----:B---3--:R-:W-:-:S05]  /*1d590*/  @!P0 LEA R37, R0, R13, 0x5 ;  /* 0x0000000d00258211 */ /* 0x008fca00078e28ff */
        /* <DEDUP_REMOVED lines=19> */
[----:B------:R-:W-:-:S04]  /*1d6d0*/  @!P1 LEA R34, R9, R34, 0xa ;  /* 0x0000002209229211 */ /* 0x000fc800078e50ff */
        /* <DEDUP_REMOVED lines=42> */
[----:B------:R-:W-:Y:S01]  /*1d980*/  LEA R15, R4, R15, 0x2 ;  /* 0x0000000f040f7211 */ /* 0x000fe200078e10ff */
[----:B------:R-:W-:Y:S01]  /*1d990*/  @!P1 IMAD R26, R2, 0x20, R26 ;  /* 0x00000020021a9824 */ /* 0x000fe200078e021a */
[C---:B------:R-:W-:Y:S01]  /*1d9a0*/  IADD3 R35, PT, PT, R4.reuse, R35, R4 ;  /* 0x0000002304237210 */ /* 0x040fe20007ffe004 */
[----:B------:R-:W-:Y:S01]  /*1d9b0*/  IMAD.WIDE.U32 R18, R4, 0x10, R18 ;  /* 0x0000001004127825 */ /* 0x000fe200078e0012 */
[----:B0-----:R-:W-:-:S02]  /*1d9c0*/  PRMT R21, R30, 0x7610, R21 ;  /* 0x000076101e157816 */ /* 0x001fc40000000015 */
[C---:B------:R-:W-:Y:S01]  /*1d9d0*/  LEA R22, R4.reuse, R22, 0x2 ;  /* 0x0000001604167211 */ /* 0x040fe200078e10ff */
[C---:B------:R-:W-:Y:S01]  /*1d9e0*/  @!P1 IMAD R26, R4.reuse, 0x3, R26 ;  /* 0x00000003041a9824 */ /* 0x040fe200078e021a */
[----:B------:R-:W-:Y:S01]  /*1d9f0*/  LEA R24, R4, R24, 0x2 ;  /* 0x0000001804187211 */ /* 0x000fe200078e10ff */
[----:B------:R0:W-:Y:S01]  /*1da00*/  @!P0 STS.U16 [R28], R21 ;  /* 0x000000151c008388 */ /* 0x0001e20000000400 */
[----:B------:R-:W-:Y:S02]  /*1da10*/  ISETP.GE.U32.AND P0, PT, R35, 0x20, PT ;  /* 0x000000202300780c */ /* 0x000fe40003f06070 */
[----:B------:R-:W-:Y:S02]  /*1da20*/  @!P1 LEA R26, R26, R27, 0x1 ;  /* 0x0000001b1a1a9211 */ /* 0x000fe400078e08ff */
[C---:B------:R-:W-:Y:S02]  /*1da30*/  LEA R23, R4.reuse, R23, 0x2 ;  /* 0x0000001704177211 */ /* 0x040fe400078e10ff */
        /* <DEDUP_REMOVED lines=13> */
.L_x_395:
[----:B------:R-:W-:Y:S05]  /*1db10*/  BSYNC.RECONVERGENT B1 ;  /* 0x0000000000017941 */ /* 0x000fea0003800200 */
.L_x_394:
        /* <DEDUP_REMOVED lines=36> */
.L_x_410:
[----:B------:R-:W-:Y:S05]  /*1dd60*/  BSYNC.RECONVERGENT B2 ;  /* 0x0000000000027941 */ /* 0x000fea0003800200 */
.L_x_409:
        /* <DEDUP_REMOVED lines=29> */
.L_x_412:
[----:B------:R-:W-:Y:S05]  /*1df40*/  BSYNC.RECONVERGENT B2 ;  /* 0x0000000000027941 */ /* 0x000fea0003800200 */
.L_x_411:
        /* <DEDUP_REMOVED lines=24> */
.L_x_414:
[----:B------:R-:W-:Y:S05]  /*1e0d0*/  BSYNC.RECONVERGENT B2 ;  /* 0x0000000000027941 */ /* 0x000fea0003800200 */
.L_x_413:
[----:B------:R-:W-:-:S07]  /*1e0e0*/  IADD3 R13, PT, PT, R13, R4, RZ ;  /* 0x000000040d0d7210 */ /* 0x000fce0007ffe0ff */
.L_x_408:
[----:B------:R-:W-:Y:S05]  /*1e0f0*/  BSYNC.RECONVERGENT B0 ;  /* 0x0000000000007941 */ /* 0x000fea0003800200 */
.L_x_407:
        /* <DEDUP_REMOVED lines=20> */
.L_x_415:
        /* <DEDUP_REMOVED lines=92> */
.L_x_406:
[----:B------:R-:W-:Y:S05]  /*1e800*/  BSYNC.RECONVERGENT B1 ;  /* 0x0000000000017941 */ /* 0x000fea0003800200 */
.L_x_405:
        /* <DEDUP_REMOVED lines=36> */
.L_x_421:
[----:B------:R-:W-:Y:S05]  /*1ea50*/  BSYNC.RECONVERGENT B2 ;  /* 0x0000000000027941 */ /* 0x000fea0003800200 */
.L_x_420:
        /* <DEDUP_REMOVED lines=29> */
.L_x_423:
[----:B------:R-:W-:Y:S05]  /*1ec30*/  BSYNC.RECONVERGENT B2 ;  /* 0x0000000000027941 */ /* 0x000fea0003800200 */
.L_x_422:
        /* <DEDUP_REMOVED lines=24> */
.L_x_425:
[----:B------:R-:W-:Y:S05]  /*1edc0*/  BSYNC.RECONVERGENT B2 ;  /* 0x0000000000027941 */ /* 0x000fea0003800200 */
.L_x_424:
[----:B------:R-:W-:-:S07]  /*1edd0*/  IADD3 R13, PT, PT, R13, R4, RZ ;  /* 0x000000040d0d7210 */ /* 0x000fce0007ffe0ff */
.L_x_419:
[----:B------:R-:W-:Y:S05]  /*1ede0*/  BSYNC.RECONVERGENT B0 ;  /* 0x0000000000007941 */ /* 0x000fea0003800200 */
.L_x_418:
        /* <DEDUP_REMOVED lines=20> */
.L_x_426:
        /* <DEDUP_REMOVED lines=92> */
.L_x_417:
[----:B------:R-:W-:Y:S05]  /*1f4f0*/  BSYNC.RECONVERGENT B1 ;  /* 0x0000000000017941 */ /* 0x000fea0003800200 */
.L_x_416:
        /* <DEDUP_REMOVED lines=36> */
.L_x_432:
[----:B------:R-:W-:Y:S05]  /*1f740*/  BSYNC.RECONVERGENT B2 ;  /* 0x0000000000027941 */ /* 0x000fea0003800200 */
.L_x_431:
        /* <DEDUP_REMOVED lines=29> */
.L_x_434:
[----:B------:R-:W-:Y:S05]  /*1f920*/  BSYNC.RECONVERGENT B2 ;  /* 0x0000000000027941 */ /* 0x000fea0003800200 */
.L_x_433:
        /* <DEDUP_REMOVED lines=24> */
.L_x_436:
[----:B------:R-:W-:Y:S05]  /*1fab0*/  BSYNC.RECONVERGENT B2 ;  /* 0x0000000000027941 */ /* 0x000fea0003800200 */
.L_x_435:
[----:B------:R-:W-:-:S07]  /*1fac0*/  IMAD.IADD R13, R13, 0x1, R4 ;  /* 0x000000010d0d7824 */ /* 0x000fce00078e0204 */
.L_x_430:
[----:B------:R-:W-:Y:S05]  /*1fad0*/  BSYNC.RECONVERGENT B0 ;  /* 0x0000000000007941 */ /* 0x000fea0003800200 */
.L_x_429:
        /* <DEDUP_REMOVED lines=20> */
.L_x_437:
        /* <DEDUP_REMOVED lines=92> */
.L_x_428:
[----:B------:R-:W-:Y:S05]  /*201e0*/  BSYNC.RECONVERGENT B1 ;  /* 0x0000000000017941 */ /* 0x000fea0003800200 */
.L_x_427:
        /* <DEDUP_REMOVED lines=36> */
.L_x_443:
[----:B------:R-:W-:Y:S05]  /*20430*/  BSYNC.RECONVERGENT B2 ;  /* 0x0000000000027941 */ /* 0x000fea0003800200 */
.L_x_442:
        /* <DEDUP_REMOVED lines=29> */
.L_x_445:
[----:B------:R-:W-:Y:S05]  /*20610*/  BSYNC.RECONVERGENT B2 ;  /* 0x0000000000027941 */ /* 0x000fea0003800200 */
.L_x_444:
        /* <DEDUP_REMOVED lines=24> */
.L_x_447:
[----:B------:R-:W-:Y:S05]  /*207a0*/  BSYNC.RECONVERGENT B2 ;  /* 0x0000000000027941 */ /* 0x000fea0003800200 */
.L_x_446:
[----:B------:R-:W-:-:S07]  /*207b0*/  IADD3 R13, PT, PT, R13, R4, RZ ;  /* 0x000000040d0d7210 */ /* 0x000fce0007ffe0ff */
.L_x_441:
[----:B------:R-:W-:Y:S05]  /*207c0*/  BSYNC.RECONVERGENT B0 ;  /* 0x0000000000007941 */ /* 0x000fea0003800200 */
.L_x_440:
        /* <DEDUP_REMOVED lines=20> */
.L_x_448:
        /* <DEDUP_REMOVED lines=92> */
.L_x_439:
[----:B------:R-:W-:Y:S05]  /*20ed0*/  BSYNC.RECONVERGENT B1 ;  /* 0x0000000000017941 */ /* 0x000fea0003800200 */
.L_x_438:
        /* <DEDUP_REMOVED lines=36> */
.L_x_454:
[----:B------:R-:W-:Y:S05]  /*21120*/  BSYNC.RECONVERGENT B2 ;  /* 0x0000000000027941 */ /* 0x000fea0003800200 */
.L_x_453:
        /* <DEDUP_REMOVED lines=29> */
.L_x_456:
[----:B------:R-:W-:Y:S05]  /*21300*/  BSYNC.RECONVERGENT B2 ;  /* 0x0000000000027941 */ /* 0x000fea0003800200 */
.L_x_455:
        /* <DEDUP_REMOVED lines=24> */
.L_x_458:
[----:B------:R-:W-:Y:S05]  /*21490*/  BSYNC.RECONVERGENT B2 ;  /* 0x0000000000027941 */ /* 0x000fea0003800200 */
.L_x_457:
[----:B------:R-:W-:-:S07]  /*214a0*/  IADD3 R13, PT, PT, R13, R4, RZ ;  /* 0x000000040d0d7210 */ /* 0x000fce0007ffe0ff */
.L_x_452:
[----:B------:R-:W-:Y:S05]  /*214b0*/  BSYNC.RECONVERGENT B0 ;  /* 0x0000000000007941 */ /* 0x000fea0003800200 */
.L_x_451:
        /* <DEDUP_REMOVED lines=20> */
.L_x_459:
        /* <DEDUP_REMOVED lines=92> */
.L_x_450:
[----:B------:R-:W-:Y:S05]  /*21bc0*/  BSYNC.RECONVERGENT B1 ;  /* 0x0000000000017941 */ /* 0x000fea0003800200 */
.L_x_449:
        /* <DEDUP_REMOVED lines=36> */
.L_x_465:
[----:B------:R-:W-:Y:S05]  /*21e10*/  BSYNC.RECONVERGENT B2 ;  /* 0x0000000000027941 */ /* 0x000fea0003800200 */
.L_x_464:
        /* <DEDUP_REMOVED lines=29> */
.L_x_467:
[----:B------:R-:W-:Y:S05]  /*21ff0*/  BSYNC.RECONVERGENT B2 ;  /* 0x0000000000027941 */ /* 0x000fea0003800200 */
.L_x_466:
        /* <DEDUP_REMOVED lines=24> */
.L_x_469:
[----:B------:R-:W-:Y:S05]  /*22180*/  BSYNC.RECONVERGENT B2 ;  /* 0x0000000000027941 */ /* 0x000fea0003800200 */
.L_x_468:
[----:B------:R-:W-:-:S07]  /*22190*/  IMAD.IADD R13, R13, 0x1, R4 ;  /* 0x000000010d0d7824 */ /* 0x000fce00078e0204 */
.L_x_463:
[----:B------:R-:W-:Y:S05]  /*221a0*/  BSYNC.RECONVERGENT B0 ;  /* 0x0000000000007941 */ /* 0x000fea0003800200 */
.L_x_462:
        /* <DEDUP_REMOVED lines=20> */
.L_x_470:
        /* <DEDUP_REMOVED lines=92> */
.L_x_461:
[----:B------:R-:W-:Y:S05]  /*228b0*/  BSYNC.RECONVERGENT B1 ;  /* 0x0000000000017941 */ /* 0x000fea0003800200 */
.L_x_460:
        /* <DEDUP_REMOVED lines=36> */
.L_x_476:
[----:B------:R-:W-:Y:S05]  /*22b00*/  BSYNC.RECONVERGENT B2 ;  /* 0x0000000000027941 */ /* 0x000fea0003800200 */
.L_x_475:
        /* <DEDUP_REMOVED lines=29> */
.L_x_478:
[----:B------:R-:W-:Y:S05]  /*22ce0*/  BSYNC.RECONVERGENT B2 ;  /* 0x0000000000027941 */ /* 0x000fea0003800200 */
.L_x_477:
        /* <DEDUP_REMOVED lines=24> */
.L_x_480:
[----:B------:R-:W-:Y:S05]  /*22e70*/  BSYNC.RECONVERGENT B2 ;  /* 0x0000000000027941 */ /* 0x000fea0003800200 */
.L_x_479:
[----:B------:R-:W-:-:S07]  /*22e80*/  IADD3 R13, PT, PT, R13, R4, RZ ;  /* 0x000000040d0d7210 */ /* 0x000fce0007ffe0ff */
.L_x_474:
[----:B------:R-:W-:Y:S05]  /*22e90*/  BSYNC.RECONVERGENT B0 ;  /* 0x0000000000007941 */ /* 0x000fea0003800200 */
.L_x_473:
        /* <DEDUP_REMOVED lines=20> */
.L_x_481:
        /* <DEDUP_REMOVED lines=92> */
.L_x_472:
[----:B------:R-:W-:Y:S05]  /*235a0*/  BSYNC.RECONVERGENT B1 ;  /* 0x0000000000017941 */ /* 0x000fea0003800200 */
.L_x_471:
        /* <DEDUP_REMOVED lines=36> */
.L_x_487:
[----:B------:R-:W-:Y:S05]  /*237f0*/  BSYNC.RECONVERGENT B2 ;  /* 0x0000000000027941 */ /* 0x000fea0003800200 */
.L_x_486:
        /* <DEDUP_REMOVED lines=29> */
.L_x_489:
[----:B------:R-:W-:Y:S05]  /*239d0*/  BSYNC.RECONVERGENT B2 ;  /* 0x0000000000027941 */ /* 0x000fea0003800200 */
.L_x_488:
        /* <DEDUP_REMOVED lines=24> */
.L_x_491:
[----:B------:R-:W-:Y:S05]  /*23b60*/  BSYNC.RECONVERGENT B2 ;  /* 0x0000000000027941 */ /* 0x000fea0003800200 */
.L_x_490:
[----:B------:R-:W-:-:S07]  /*23b70*/  IADD3 R13, PT, PT, R13, R4, RZ ;  /* 0x000000040d0d7210 */ /* 0x000fce0007ffe0ff */
.L_x_485:
[----:B------:R-:W-:Y:S05]  /*23b80*/  BSYNC.RECONVERGENT B0 ;  /* 0x0000000000007941 */ /* 0x000fea0003800200 */
.L_x_484:
        /* <DEDUP_REMOVED lines=20> */
.L_x_492:
        /* <DEDUP_REMOVED lines=92> */
.L_x_483:
[----:B------:R-:W-:Y:S05]  /*24290*/  BSYNC.RECONVERGENT B1 ;  /* 0x0000000000017941 */ /* 0x000fea0003800200 */
.L_x_482:
        /* <DEDUP_REMOVED lines=36> */
.L_x_498:
[----:B------:R-:W-:Y:S05]  /*244e0*/  BSYNC.RECONVERGENT B2 ;  /* 0x0000000000027941 */ /* 0x000fea0003800200 */
.L_x_497:
        /* <DEDUP_REMOVED lines=29> */
.L_x_500:
[----:B------:R-:W-:Y:S05]  /*246c0*/  BSYNC.RECONVERGENT B2 ;  /* 0x0000000000027941 */ /* 0x000fea0003800200 */
.L_x_499:
        /* <DEDUP_REMOVED lines=24> */
.L_x_502:
[----:B------:R-:W-:Y:S05]  /*24850*/  BSYNC.RECONVERGENT B2 ;  /* 0x0000000000027941 */ /* 0x000fea0003800200 */
.L_x_501:
[----:B------:R-:W-:-:S07]  /*24860*/  IMAD.IADD R13, R13, 0x1, R4 ;  /* 0x000000010d0d7824 */ /* 0x000fce00078e0204 */
.L_x_496:
[----:B------:R-:W-:Y:S05]  /*24870*/  BSYNC.RECONVERGENT B0 ;  /* 0x0000000000007941 */ /* 0x000fea0003800200 */
.L_x_495:
        /* <DEDUP_REMOVED lines=20> */
.L_x_503:
        /* <DEDUP_REMOVED lines=92> */
.L_x_494:
[----:B------:R-:W-:Y:S05]  /*24f80*/  BSYNC.RECONVERGENT B1 ;  /* 0x0000000000017941 */ /* 0x000fea0003800200 */
.L_x_493:
        /* <DEDUP_REMOVED lines=36> */
.L_x_509:
[----:B------:R-:W-:Y:S05]  /*251d0*/  BSYNC.RECONVERGENT B2 ;  /* 0x0000000000027941 */ /* 0x000fea0003800200 */
.L_x_508:
        /* <DEDUP_REMOVED lines=29> */
.L_x_511:
[----:B------:R-:W-:Y:S05]  /*253b0*/  BSYNC.RECONVERGENT B2 ;  /* 0x0000000000027941 */ /* 0x000fea0003800200 */
.L_x_510:
        /* <DEDUP_REMOVED lines=24> */
.L_x_513:
[----:B------:R-:W-:Y:S05]  /*25540*/  BSYNC.RECONVERGENT B2 ;  /* 0x0000000000027941 */ /* 0x000fea0003800200 */
.L_x_512:
[----:B------:R-:W-:-:S07]  /*25550*/  IADD3 R13, PT, PT, R13, R4, RZ ;  /* 0x000000040d0d7210 */ /* 0x000fce0007ffe0ff */
.L_x_507:
[----:B------:R-:W-:Y:S05]  /*25560*/  BSYNC.RECONVERGENT B0 ;  /* 0x0000000000007941 */ /* 0x000fea0003800200 */
.L_x_506:
        /* <DEDUP_REMOVED lines=20> */
.L_x_514:
        /* <DEDUP_REMOVED lines=92> */
.L_x_505:
[----:B------:R-:W-:Y:S05]  /*25c70*/  BSYNC.RECONVERGENT B1 ;  /* 0x0000000000017941 */ /* 0x000fea0003800200 */
.L_x_504:
        /* <DEDUP_REMOVED lines=36> */
.L_x_520:
[----:B------:R-:W-:Y:S05]  /*25ec0*/  BSYNC.RECONVERGENT B2 ;  /* 0x0000000000027941 */ /* 0x000fea0003800200 */
.L_x_519:
        /* <DEDUP_REMOVED lines=29> */
.L_x_522:
[----:B------:R-:W-:Y:S05]  /*260a0*/  BSYNC.RECONVERGENT B2 ;  /* 0x0000000000027941 */ /* 0x000fea0003800200 */
.L_x_521:
        /* <DEDUP_REMOVED lines=24> */
.L_x_524:
[----:B------:R-:W-:Y:S05]  /*26230*/  BSYNC.RECONVERGENT B2 ;  /* 0x0000000000027941 */ /* 0x000fea0003800200 */
.L_x_523:
[----:B------:R-:W-:-:S07]  /*26240*/  IADD3 R13, PT, PT, R13, R4, RZ ;  /* 0x000000040d0d7210 */ /* 0x000fce0007ffe0ff */
.L_x_518:
[----:B------:R-:W-:Y:S05]  /*26250*/  BSYNC.RECONVERGENT B0 ;  /* 0x0000000000007941 */ /* 0x000fea0003800200 */
.L_x_517:
        /* <DEDUP_REMOVED lines=20> */
.L_x_525:
        /* <DEDUP_REMOVED lines=92> */
.L_x_516:
[----:B------:R-:W-:Y:S05]  /*26960*/  BSYNC.RECONVERGENT B1 ;  /* 0x0000000000017941 */ /* 0x000fea0003800200 */
.L_x_515:
        /* <DEDUP_REMOVED lines=36> */
.L_x_531:
[----:B------:R-:W-:Y:S05]  /*26bb0*/  BSYNC.RECONVERGENT B2 ;  /* 0x0000000000027941 */ /* 0x000fea0003800200 */
.L_x_530:
        /* <DEDUP_REMOVED lines=29> */
.L_x_533:
[----:B------:R-:W-:Y:S05]  /*26d90*/  BSYNC.RECONVERGENT B2 ;  /* 0x0000000000027941 */ /* 0x000fea0003800200 */
.L_x_532:
        /* <DEDUP_REMOVED lines=24> */
.L_x_535:
[----:B------:R-:W-:Y:S05]  /*26f20*/  BSYNC.RECONVERGENT B2 ;  /* 0x0000000000027941 */ /* 0x000fea0003800200 */
.L_x_534:
[----:B------:R-:W-:-:S07]  /*26f30*/  IMAD.IADD R13, R13, 0x1, R4 ;  /* 0x000000010d0d7824 */ /* 0x000fce00078e0204 */
.L_x_529:
[----:B------:R-:W-:Y:S05]  /*26f40*/  BSYNC.RECONVERGENT B0 ;  /* 0x0000000000007941 */ /* 0x000fea0003800200 */
.L_x_528:
        /* <DEDUP_REMOVED lines=20> */
.L_x_536:
        /* <DEDUP_REMOVED lines=92> */
.L_x_527:
[----:B------:R-:W-:Y:S05]  /*27650*/  BSYNC.RECONVERGENT B1 ;  /* 0x0000000000017941 */ /* 0x000fea0003800200 */
.L_x_526:
        /* <DEDUP_REMOVED lines=36> */
.L_x_542:
[----:B------:R-:W-:Y:S05]  /*278a0*/  BSYNC.RECONVERGENT B2 ;  /* 0x0000000000027941 */ /* 0x000fea0003800200 */
.L_x_541:
        /* <DEDUP_REMOVED lines=29> */
.L_x_544:
[----:B------:R-:W-:Y:S05]  /*27a80*/  BSYNC.RECONVERGENT B2 ;  /* 0x0000000000027941 */ /* 0x000fea0003800200 */
.L_x_543:
        /* <DEDUP_REMOVED lines=24> */
.L_x_546:
[----:B------:R-:W-:Y:S05]  /*27c10*/  BSYNC.RECONVERGENT B2 ;  /* 0x0000000000027941 */ /* 0x000fea0003800200 */
.L_x_545:
[----:B------:R-:W-:-:S07]  /*27c20*/  IADD3 R13, PT, PT, R13, R4, RZ ;  /* 0x000000040d0d7210 */ /* 0x000fce0007ffe0ff */
.L_x_540:
[----:B------:R-:W-:Y:S05]  /*27c30*/  BSYNC.RECONVERGENT B0 ;  /* 0x0000000000007941 */ /* 0x000fea0003800200 */
.L_x_539:
        /* <DEDUP_REMOVED lines=20> */
.L_x_547:
        /* <DEDUP_REMOVED lines=92> */
.L_x_538:
[----:B------:R-:W-:Y:S05]  /*28340*/  BSYNC.RECONVERGENT B1 ;  /* 0x0000000000017941 */ /* 0x000fea0003800200 */
.L_x_537:
        /* <DEDUP_REMOVED lines=36> */
.L_x_553:
[----:B------:R-:W-:Y:S05]  /*28590*/  BSYNC.RECONVERGENT B2 ;  /* 0x0000000000027941 */ /* 0x000fea0003800200 */
.L_x_552:
        /* <DEDUP_REMOVED lines=29> */
.L_x_555:
[----:B------:R-:W-:Y:S05]  /*28770*/  BSYNC.RECONVERGENT B2 ;  /* 0x0000000000027941 */ /* 0x000fea0003800200 */
.L_x_554:
        /* <DEDUP_REMOVED lines=24> */
.L_x_557:
[----:B------:R-:W-:Y:S05]  /*28900*/  BSYNC.RECONVERGENT B2 ;  /* 0x0000000000027941 */ /* 0x000fea0003800200 */
.L_x_556:
[----:B------:R-:W-:-:S07]  /*28910*/  IADD3 R13, PT, PT, R13, R4, RZ ;  /* 0x000000040d0d7210 */ /* 0x000fce0007ffe0ff */
.L_x_551:
[----:B------:R-:W-:Y:S05]  /*28920*/  BSYNC.RECONVERGENT B0 ;  /* 0x0000000000007941 */ /* 0x000fea0003800200 */
.L_x_550:
        /* <DEDUP_REMOVED lines=20> */
.L_x_558:
        /* <DEDUP_REMOVED lines=92> */
.L_x_549:
[----:B------:R-:W-:Y:S05]  /*29030*/  BSYNC.RECONVERGENT B1 ;  /* 0x0000000000017941 */ /* 0x000fea0003800200 */
.L_x_548:
        /* <DEDUP_REMOVED lines=36> */
.L_x_564:
[----:B------:R-:W-:Y:S05]  /*29280*/  BSYNC.RECONVERGENT B2 ;  /* 0x0000000000027941 */ /* 0x000fea0003800200 */
.L_x_563:
        /* <DEDUP_REMOVED lines=29> */
.L_x_566:
[----:B------:R-:W-:Y:S05]  /*29460*/  BSYNC.RECONVERGENT B2 ;  /* 0x0000000000027941 */ /* 0x000fea0003800200 */
.L_x_565:
        /* <DEDUP_REMOVED lines=24> */
.L_x_568:
[----:B------:R-:W-:Y:S05]  /*295f0*/  BSYNC.RECONVERGENT B2 ;  /* 0x0000000000027941 */ /* 0x000fea0003800200 */
.L_x_567:
[----:B------:R-:W-:-:S07]  /*29600*/  IMAD.IADD R13, R13, 0x1, R4 ;  /* 0x000000010d0d7824 */ /* 0x000fce00078e0204 */
.L_x_562:
[----:B------:R-:W-:Y:S05]  /*29610*/  BSYNC.RECONVERGENT B0 ;  /* 0x0000000000007941 */ /* 0x000fea0003800200 */
.L_x_561:
        /* <DEDUP_REMOVED lines=20> */
.L_x_569:
        /* <DEDUP_REMOVED lines=92> */
.L_x_560:
[----:B------:R-:W-:Y:S05]  /*29d20*/  BSYNC.RECONVERGENT B1 ;  /* 0x0000000000017941 */ /* 0x000fea0003800200 */
.L_x_559:
        /* <DEDUP_REMOVED lines=36> */
.L_x_575:
[----:B------:R-:W-:Y:S05]  /*29f70*/  BSYNC.RECONVERGENT B2 ;  /* 0x0000000000027941 */ /* 0x000fea0003800200 */
.L_x_574:
        /* <DEDUP_REMOVED lines=29> */
.L_x_577:
[----:B------:R-:W-:Y:S05]  /*2a150*/  BSYNC.RECONVERGENT B2 ;  /* 0x0000000000027941 */ /* 0x000fea0003800200 */
.L_x_576:
        /* <DEDUP_REMOVED lines=24> */
.L_x_579:
[----:B------:R-:W-:Y:S05]  /*2a2e0*/  BSYNC.RECONVERGENT B2 ;  /* 0x0000000000027941 */ /* 0x000fea0003800200 */
.L_x_578:
[----:B------:R-:W-:-:S07]  /*2a2f0*/  IADD3 R13, PT, PT, R13, R4, RZ ;  /* 0x000000040d0d7210 */ /* 0x000fce0007ffe0ff */
.L_x_573:
[----:B------:R-:W-:Y:S05]  /*2a300*/  BSYNC.RECONVERGENT B0 ;  /* 0x0000000000007941 */ /* 0x000fea0003800200 */
.L_x_572:
        /* <DEDUP_REMOVED lines=20> */
.L_x_580:
        /* <DEDUP_REMOVED lines=92> */
.L_x_571:
[----:B------:R-:W-:Y:S05]  /*2aa10*/  BSYNC.RECONVERGENT B1 ;  /* 0x0000000000017941 */ /* 0x000fea0003800200 */
.L_x_570:
        /* <DEDUP_REMOVED lines=36> */
.L_x_586:
[----:B------:R-:W-:Y:S05]  /*2ac60*/  BSYNC.RECONVERGENT B2 ;  /* 0x0000000000027941 */ /* 0x000fea0003800200 */
.L_x_585:
        /* <DEDUP_REMOVED lines=29> */
.L_x_588:
[----:B------:R-:W-:Y:S05]  /*2ae40*/  BSYNC.RECONVERGENT B2 ;  /* 0x0000000000027941 */ /* 0x000fea0003800200 */
.L_x_587:
        /* <DEDUP_REMOVED lines=24> */
.L_x_590:
[----:B------:R-:W-:Y:S05]  /*2afd0*/  BSYNC.RECONVERGENT B2 ;  /* 0x0000000000027941 */ /* 0x000fea0003800200 */
.L_x_589:
[----:B------:R-:W-:-:S07]  /*2afe0*/  IADD3 R13, PT, PT, R13, R4, RZ ;  /* 0x000000040d0d7210 */ /* 0x000fce0007ffe0ff */
.L_x_584:
[----:B------:R-:W-:Y:S05]  /*2aff0*/  BSYNC.RECONVERGENT B0 ;  /* 0x0000000000007941 */ /* 0x000fea0003800200 */
.L_x_583:
        /* <DEDUP_REMOVED lines=20> */
.L_x_591:
        /* <DEDUP_REMOVED lines=92> */
.L_x_582:
[----:B------:R-:W-:Y:S05]  /*2b700*/  BSYNC.RECONVERGENT B1 ;  /* 0x0000000000017941 */ /* 0x000fea0003800200 */
.L_x_581:
        /* <DEDUP_REMOVED lines=36> */
.L_x_597:
[----:B------:R-:W-:Y:S05]  /*2b950*/  BSYNC.RECONVERGENT B2 ;  /* 0x0000000000027941 */ /* 0x000fea0003800200 */
.L_x_596:
        /* <DEDUP_REMOVED lines=29> */
.L_x_599:
[----:B------:R-:W-:Y:S05]  /*2bb30*/  BSYNC.RECONVERGENT B2 ;  /* 0x0000000000027941 */ /* 0x000fea0003800200 */
.L_x_598:
        /* <DEDUP_REMOVED lines=24> */
.L_x_601:
[----:B------:R-:W-:Y:S05]  /*2bcc0*/  BSYNC.RECONVERGENT B2 ;  /* 0x0000000000027941 */ /* 0x000fea0003800200 */
.L_x_600:
[----:B------:R-:W-:-:S07]  /*2bcd0*/  IMAD.IADD R13, R13, 0x1, R4 ;  /* 0x000000010d0d7824 */ /* 0x000fce00078e0204 */
.L_x_595:
[----:B------:R-:W-:Y:S05]  /*2bce0*/  BSYNC.RECONVERGENT B0 ;  /* 0x0000000000007941 */ /* 0x000fea0003800200 */
.L_x_594:
        /* <DEDUP_REMOVED lines=20> */
.L_x_602:
        /* <DEDUP_REMOVED lines=92> */
.L_x_593:
[----:B------:R-:W-:Y:S05]  /*2c3f0*/  BSYNC.RECONVERGENT B1 ;  /* 0x0000000000017941 */ /* 0x000fea0003800200 */
.L_x_592:
        /* <DEDUP_REMOVED lines=36> */
.L_x_608:
[----:B------:R-:W-:Y:S05]  /*2c640*/  BSYNC.RECONVERGENT B2 ;  /* 0x0000000000027941 */ /* 0x000fea0003800200 */
.L_x_607:
        /* <DEDUP_REMOVED lines=29> */
.L_x_610:
[----:B------:R-:W-:Y:S05]  /*2c820*/  BSYNC.RECONVERGENT B2 ;  /* 0x0000000000027941 */ /* 0x000fea0003800200 */
.L_x_609:
        /* <DEDUP_REMOVED lines=24> */
.L_x_612:
[----:B------:R-:W-:Y:S05]  /*2c9b0*/  BSYNC.RECONVERGENT B2 ;  /* 0x0000000000027941 */ /* 0x000fea0003800200 */
.L_x_611:
[----:B------:R-:W-:-:S07]  /*2c9c0*/  IADD3 R13, PT, PT, R13, R4, RZ ;  /* 0x000000040d0d7210 */ /* 0x000fce0007ffe0ff */
.L_x_606:
[----:B------:R-:W-:Y:S05]  /*2c9d0*/  BSYNC.RECONVERGENT B0 ;  /* 0x0000000000007941 */ /* 0x000fea0003800200 */
.L_x_605:
        /* <DEDUP_REMOVED lines=20> */
.L_x_613:
        /* <DEDUP_REMOVED lines=92> */
.L_x_604:
[----:B------:R-:W-:Y:S05]  /*2d0e0*/  BSYNC.RECONVERGENT B1 ;  /* 0x0000000000017941 */ /* 0x000fea0003800200 */
.L_x_603:
        /* <DEDUP_REMOVED lines=36> */
.L_x_619:
[----:B------:R-:W-:Y:S05]  /*2d330*/  BSYNC.RECONVERGENT B2 ;  /* 0x0000000000027941 */ /* 0x000fea0003800200 */
.L_x_618:
        /* <DEDUP_REMOVED lines=29> */
.L_x_621:
[----:B------:R-:W-:Y:S05]  /*2d510*/  BSYNC.RECONVERGENT B2 ;  /* 0x0000000000027941 */ /* 0x000fea0003800200 */
.L_x_620:
        /* <DEDUP_REMOVED lines=24> */
.L_x_623:
[----:B------:R-:W-:Y:S05]  /*2d6a0*/  BSYNC.RECONVERGENT B2 ;  /* 0x0000000000027941 */ /* 0x000fea0003800200 */
.L_x_622:
[----:B------:R-:W-:-:S07]  /*2d6b0*/  IADD3 R13, PT, PT, R13, R4, RZ ;  /* 0x000000040d0d7210 */ /* 0x000fce0007ffe0ff */
.L_x_617:
[----:B------:R-:W-:Y:S05]  /*2d6c0*/  BSYNC.RECONVERGENT B0 ;  /* 0x0000000000007941 */ /* 0x000fea0003800200 */
.L_x_616:
        /* <DEDUP_REMOVED lines=20> */
.L_x_624:
        /* <DEDUP_REMOVED lines=92> */
.L_x_615:
[----:B------:R-:W-:Y:S05]  /*2ddd0*/  BSYNC.RECONVERGENT B1 ;  /* 0x0000000000017941 */ /* 0x000fea0003800200 */
.L_x_614:
        /* <DEDUP_REMOVED lines=36> */
.L_x_630:
[----:B------:R-:W-:Y:S05]  /*2e020*/  BSYNC.RECONVERGENT B2 ;  /* 0x0000000000027941 */ /* 0x000fea0003800200 */
.L_x_629:
        /* <DEDUP_REMOVED lines=29> */
.L_x_632:
[----:B------:R-:W-:Y:S05]  /*2e200*/  BSYNC.RECONVERGENT B2 ;  /* 0x0000000000027941 */ /* 0x000fea0003800200 */
.L_x_631:
        /* <DEDUP_REMOVED lines=24> */
.L_x_634:
[----:B------:R-:W-:Y:S05]  /*2e390*/  BSYNC.RECONVERGENT B2 ;  /* 0x0000000000027941 */ /* 0x000fea0003800200 */
.L_x_633:
[----:B------:R-:W-:-:S07]  /*2e3a0*/  IMAD.IADD R13, R13, 0x1, R4 ;  /* 0x000000010d0d7824 */ /* 0x000fce00078e0204 */
.L_x_628:
[----:B------:R-:W-:Y:S05]  /*2e3b0*/  BSYNC.RECONVERGENT B0 ;  /* 0x0000000000007941 */ /* 0x000fea0003800200 */
.L_x_627:
        /* <DEDUP_REMOVED lines=20> */
.L_x_635:
        /* <DEDUP_REMOVED lines=92> */
.L_x_626:
[----:B------:R-:W-:Y:S05]  /*2eac0*/  BSYNC.RECONVERGENT B1 ;  /* 0x0000000000017941 */ /* 0x000fea0003800200 */
.L_x_625:
        /* <DEDUP_REMOVED lines=36> */
.L_x_641:
[----:B------:R-:W-:Y:S05]  /*2ed10*/  BSYNC.RECONVERGENT B2 ;  /* 0x0000000000027941 */ /* 0x000fea0003800200 */
.L_x_640:
        /* <DEDUP_REMOVED lines=29> */
.L_x_643:
[----:B------:R-:W-:Y:S05]  /*2eef0*/  BSYNC.RECONVERGENT B2 ;  /* 0x0000000000027941 */ /* 0x000fea0003800200 */
.L_x_642:
        /* <DEDUP_REMOVED lines=24> */
.L_x_645:
[----:B------:R-:W-:Y:S05]  /*2f080*/  BSYNC.RECONVERGENT B2 ;  /* 0x0000000000027941 */ /* 0x000fea0003800200 */
.L_x_644:
[----:B------:R-:W-:-:S07]  /*2f090*/  IADD3 R13, PT, PT, R13, R4, RZ ;  /* 0x000000040d0d7210 */ /* 0x000fce0007ffe0ff */
.L_x_639:
[----:B------:R-:W-:Y:S05]  /*2f0a0*/  BSYNC.RECONVERGENT B0 ;  /* 0x0000000000007941 */ /* 0x000fea0003800200 */
.L_x_638:
        /* <DEDUP_REMOVED lines=20> */
.L_x_646:
        /* <DEDUP_REMOVED lines=92> */
.L_x_637:
[----:B------:R-:W-:Y:S05]  /*2f7b0*/  BSYNC.RECONVERGENT B1 ;  /* 0x0000000000017941 */ /* 0x000fea0003800200 */
.L_x_636:
        /* <DEDUP_REMOVED lines=36> */
.L_x_652:
[----:B------:R-:W-:Y:S05]  /*2fa00*/  BSYNC.RECONVERGENT B2 ;  /* 0x0000000000027941 */ /* 0x000fea0003800200 */
.L_x_651:
        /* <DEDUP_REMOVED lines=29> */
.L_x_654:
[----:B------:R-:W-:Y:S05]  /*2fbe0*/  BSYNC.RECONVERGENT B2 ;  /* 0x0000000000027941 */ /* 0x000fea0003800200 */
.L_x_653:
        /* <DEDUP_REMOVED lines=24> */
.L_x_656:
[----:B------:R-:W-:Y:S05]  /*2fd70*/  BSYNC.RECONVERGENT B2 ;  /* 0x0000000000027941 */ /* 0x000fea0003800200 */
.L_x_655:
[----:B------:R-:W-:-:S07]  /*2fd80*/  IADD3 R13, PT, PT, R13, R4, RZ ;  /* 0x000000040d0d7210 */ /* 0x000fce0007ffe0ff */
.L_x_650:
[----:B------:R-:W-:Y:S05]  /*2fd90*/  BSYNC.RECONVERGENT B0 ;  /* 0x0000000000007941 */ /* 0x000fea0003800200 */
.L_x_649:
        /* <DEDUP_REMOVED lines=20> */
.L_x_657:
        /* <DEDUP_REMOVED lines=92> */
.L_x_648:
[----:B------:R-:W-:Y:S05]  /*304a0*/  BSYNC.RECONVERGENT B1 ;  /* 0x0000000000017941 */ /* 0x000fea0003800200 */
.L_x_647:
        /* <DEDUP_REMOVED lines=36> */
.L_x_663:
[----:B------:R-:W-:Y:S05]  /*306f0*/  BSYNC.RECONVERGENT B2 ;  /* 0x0000000000027941 */ /* 0x000fea0003800200 */
.L_x_662:
        /* <DEDUP_REMOVED lines=29> */
.L_x_665:
[----:B------:R-:W-:Y:S05]  /*308d0*/  BSYNC.RECONVERGENT B2 ;  /* 0x0000000000027941 */ /* 0x000fea0003800200 */
.L_x_664:
        /* <DEDUP_REMOVED lines=24> */
.L_x_667:
[----:B------:R-:W-:Y:S05]  /*30a60*/  BSYNC.RECONVERGENT B2 ;  /* 0x0000000000027941 */ /* 0x000fea0003800200 */
.L_x_666:
[----:B------:R-:W-:-:S07]  /*30a70*/  IMAD.IADD R13, R13, 0x1, R4 ;  /* 0x000000010d0d7824 */ /* 0x000fce00078e0204 */
.L_x_661:
[----:B------:R-:W-:Y:S05]  /*30a80*/  BSYNC.RECONVERGENT B0 ;  /* 0x0000000000007941 */ /* 0x000fea0003800200 */
.L_x_660:
        /* <DEDUP_REMOVED lines=20> */
.L_x_668:
        /* <DEDUP_REMOVED lines=92> */
.L_x_659:
[----:B------:R-:W-:Y:S05]  /*31190*/  BSYNC.RECONVERGENT B1 ;  /* 0x0000000000017941 */ /* 0x000fea0003800200 */
.L_x_658:
        /* <DEDUP_REMOVED lines=36> */
.L_x_674:
[----:B------:R-:W-:Y:S05]  /*313e0*/  BSYNC.RECONVERGENT B2 ;  /* 0x0000000000027941 */ /* 0x000fea0003800200 */
.L_x_673:
        /* <DEDUP_REMOVED lines=29> */
.L_x_676:
[----:B------:R-:W-:Y:S05]  /*315c0*/  BSYNC.RECONVERGENT B2 ;  /* 0x0000000000027941 */ /* 0x000fea0003800200 */
.L_x_675:
        /* <DEDUP_REMOVED lines=24> */
.L_x_678:
[----:B------:R-:W-:Y:S05]  /*31750*/  BSYNC.RECONVERGENT B2 ;  /* 0x0000000000027941 */ /* 0x000fea0003800200 */
.L_x_677:
[----:B------:R-:W-:-:S07]  /*31760*/  IADD3 R13, PT, PT, R13, R4, RZ ;  /* 0x000000040d0d7210 */ /* 0x000fce0007ffe0ff */
.L_x_672:
[----:B------:R-:W-:Y:S05]  /*31770*/  BSYNC.RECONVERGENT B0 ;  /* 0x0000000000007941 */ /* 0x000fea0003800200 */
.L_x_671:
        /* <DEDUP_REMOVED lines=20> */
.L_x_679:
        /* <DEDUP_REMOVED lines=92> */
.L_x_670:
[----:B------:R-:W-:Y:S05]  /*31e80*/  BSYNC.RECONVERGENT B1 ;  /* 0x0000000000017941 */ /* 0x000fea0003800200 */
.L_x_669:
        /* <DEDUP_REMOVED lines=36> */
.L_x_685:
[----:B------:R-:W-:Y:S05]  /*320d0*/  BSYNC.RECONVERGENT B2 ;  /* 0x0000000000027941 */ /* 0x000fea0003800200 */
.L_x_684:
        /* <DEDUP_REMOVED lines=29> */
.L_x_687:
[----:B------:R-:W-:Y:S05]  /*322b0*/  BSYNC.RECONVERGENT B2 ;  /* 0x0000000000027941 */ /* 0x000fea0003800200 */
.L_x_686:
        /* <DEDUP_REMOVED lines=24> */
.L_x_689:
[----:B------:R-:W-:Y:S05]  /*32440*/  BSYNC.RECONVERGENT B2 ;  /* 0x0000000000027941 */ /* 0x000fea0003800200 */
.L_x_688:
[----:B------:R-:W-:-:S07]  /*32450*/  IADD3 R13, PT, PT, R13, R4, RZ ;  /* 0x000000040d0d7210 */ /* 0x000fce0007ffe0ff */
.L_x_683:
[----:B------:R-:W-:Y:S05]  /*32460*/  BSYNC.RECONVERGENT B0 ;  /* 0x0000000000007941 */ /* 0x000fea0003800200 */
.L_x_682:
        /* <DEDUP_REMOVED lines=20> */
.L_x_690:
        /* <DEDUP_REMOVED lines=92> */
.L_x_681:
[----:B------:R-:W-:Y:S05]  /*32b70*/  BSYNC.RECONVERGENT B1 ;  /* 0x0000000000017941 */ /* 0x000fea0003800200 */
.L_x_680:
        /* <DEDUP_REMOVED lines=36> */
.L_x_696:
[----:B------:R-:W-:Y:S05]  /*32dc0*/  BSYNC.RECONVERGENT B2 ;  /* 0x0000000000027941 */ /* 0x000fea0003800200 */
.L_x_695:
        /* <DEDUP_REMOVED lines=29> */
.L_x_698:
[----:B------:R-:W-:Y:S05]  /*32fa0*/  BSYNC.RECONVERGENT B2 ;  /* 0x0000000000027941 */ /* 0x000fea0003800200 */
.L_x_697:
        /* <DEDUP_REMOVED lines=24> */
.L_x_700:
[----:B------:R-:W-:Y:S05]  /*33130*/  BSYNC.RECONVERGENT B2 ;  /* 0x0000000000027941 */ /* 0x000fea0003800200 */
.L_x_699:
[----:B------:R-:W-:-:S07]  /*33140*/  IMAD.IADD R13, R13, 0x1, R4 ;  /* 0x000000010d0d7824 */ /* 0x000fce00078e0204 */
.L_x_694:
[----:B------:R-:W-:Y:S05]  /*33150*/  BSYNC.RECONVERGENT B0 ;  /* 0x0000000000007941 */ /* 0x000fea0003800200 */
.L_x_693:
        /* <DEDUP_REMOVED lines=20> */
.L_x_701:
        /* <DEDUP_REMOVED lines=92> */
.L_x_692:
[----:B------:R-:W-:Y:S05]  /*33860*/  BSYNC.RECONVERGENT B1 ;  /* 0x0000000000017941 */ /* 0x000fea0003800200 */
.L_x_691:
        /* <DEDUP_REMOVED lines=36> */
.L_x_707:
[----:B------:R-:W-:Y:S05]  /*33ab0*/  BSYNC.RECONVERGENT B2 ;  /* 0x0000000000027941 */ /* 0x000fea0003800200 */
.L_x_706:
        /* <DEDUP_REMOVED lines=29> */
.L_x_709:
[----:B------:R-:W-:Y:S05]  /*33c90*/  BSYNC.RECONVERGENT B2 ;  /* 0x0000000000027941 */ /* 0x000fea0003800200 */
.L_x_708:
        /* <DEDUP_REMOVED lines=24> */
.L_x_711:
[----:B------:R-:W-:Y:S05]  /*33e20*/  BSYNC.RECONVERGENT B2 ;  /* 0x0000000000027941 */ /* 0x000fea0003800200 */
.L_x_710:
[----:B------:R-:W-:-:S07]  /*33e30*/  IADD3 R13, PT, PT, R13, R4, RZ ;  /* 0x000000040d0d7210 */ /* 0x000fce0007ffe0ff */
.L_x_705:
[----:B------:R-:W-:Y:S05]  /*33e40*/  BSYNC.RECONVERGENT B0 ;  /* 0x0000000000007941 */ /* 0x000fea0003800200 */
.L_x_704:
        /* <DEDUP_REMOVED lines=20> */
.L_x_712:
        /* <DEDUP_REMOVED lines=92> */
.L_x_703:
[----:B------:R-:W-:Y:S05]  /*34550*/  BSYNC.RECONVERGENT B1 ;  /* 0x0000000000017941 */ /* 0x000fea0003800200 */
.L_x_702:
        /* <DEDUP_REMOVED lines=36> */
.L_x_718:
[----:B------:R-:W-:Y:S05]  /*347a0*/  BSYNC.RECONVERGENT B2 ;  /* 0x0000000000027941 */ /* 0x000fea0003800200 */
.L_x_717:
        /* <DEDUP_REMOVED lines=29> */
.L_x_720:
[----:B------:R-:W-:Y:S05]  /*34980*/  BSYNC.RECONVERGENT B2 ;  /* 0x0000000000027941 */ /* 0x000fea0003800200 */
.L_x_719:
        /* <DEDUP_REMOVED lines=24> */
.L_x_722:
[----:B------:R-:W-:Y:S05]  /*34b10*/  BSYNC.RECONVERGENT B2 ;  /* 0x0000000000027941 */ /* 0x000fea0003800200 */
.L_x_721:
[----:B------:R-:W-:-:S07]  /*34b20*/  IADD3 R13, PT, PT, R13, R4, RZ ;  /* 0x000000040d0d7210 */ /* 0x000fce0007ffe0ff */
.L_x_716:
[----:B------:R-:W-:Y:S05]  /*34b30*/  BSYNC.RECONVERGENT B0 ;  /* 0x0000000000007941 */ /* 0x000fea0003800200 */
.L_x_715:
        /* <DEDUP_REMOVED lines=20> */
.L_x_723:
        /* <DEDUP_REMOVED lines=92> */
.L_x_714:
[----:B------:R-:W-:Y:S05]  /*35240*/  BSYNC.RECONVERGENT B1 ;  /* 0x0000000000017941 */ /* 0x000fea0003800200 */
.L_x_713:
        /* <DEDUP_REMOVED lines=36> */
.L_x_729:
[----:B------:R-:W-:Y:S05]  /*35490*/  BSYNC.RECONVERGENT B2 ;  /* 0x0000000000027941 */ /* 0x000fea0003800200 */
.L_x_728:
        /* <DEDUP_REMOVED lines=29> */
.L_x_731:
[----:B------:R-:W-:Y:S05]  /*35670*/  BSYNC.RECONVERGENT B2 ;  /* 0x0000000000027941 */ /* 0x000fea0003800200 */
.L_x_730:
        /* <DEDUP_REMOVED lines=24> */
.L_x_733:
[----:B------:R-:W-:Y:S05]  /*35800*/  BSYNC.RECONVERGENT B2 ;  /* 0x0000000000027941 */ /* 0x000fea0003800200 */
.L_x_732:
[----:B------:R-:W-:-:S07]  /*35810*/  IMAD.IADD R13, R13, 0x1, R4 ;  /* 0x000000010d0d7824 */ /* 0x000fce00078e0204 */
.L_x_727:
[----:B------:R-:W-:Y:S05]  /*35820*/  BSYNC.RECONVERGENT B0 ;  /* 0x0000000000007941 */ /* 0x000fea0003800200 */
.L_x_726:
        /* <DEDUP_REMOVED lines=20> */
.L_x_734:
        /* <DEDUP_REMOVED lines=92> */
.L_x_725:
[----:B------:R-:W-:Y:S05]  /*35f30*/  BSYNC.RECONVERGENT B1 ;  /* 0x0000000000017941 */ /* 0x000fea0003800200 */
.L_x_724:
[----:B------:R-:W-:Y:S02]  /*35f40*/  ISETP.GT.U32.AND P0, PT, R3, 0x1f, PT ;  /* 0x0000001f0300780c */ /* 0x000fe40003f04070 */
[----:B01----:R-:W-:-:S04]  /*35f50*/  IADD3 R14, PT, PT, R12, R9, RZ ;  /* 0x000000090c0e7210 */ /* 0x003fc80007ffe0ff */
[----:B------:R-:W-:-:S13]  /*35f60*/  ISETP.GT.U32.OR P0, PT, R14, 0x3f, P0 ;  /* 0x0000003f0e00780c */ /* 0x000fda0000704470 */
[----:B------:R-:W-:Y:S05]  /*35f70*/  @P0 EXIT ;  /* 0x000000000000094d */ /* 0x000fea0003800000 */
[----:B------:R-:W-:Y:S01]  /*35f80*/  VIADD R15, R10, 0x1 ;  /* 0x000000010a0f7836 */ /* 0x000fe20000000000 */
[----:B------:R-:W-:Y:S01]  /*35f90*/  BSSY.RECONVERGENT B0, `(.L_x_735) ;  /* 0x000005c000007945 */ /* 0x000fe20003800200 */
[----:B------:R-:W-:-:S03]  /*35fa0*/  IADD3 R12, PT, PT, R14, UR6, RZ ;  /* 0x000000060e0c7c10 */ /* 0x000fc6000fffe0ff */
        /* <DEDUP_REMOVED lines=15> */
[----:B------:R-:W-:Y:S01]  /*360a0*/  IMAD R13, R12, R5, R8 ;  /* 0x000000050c0d7224 */ /* 0x000fe200078e0208 */
[----:B0-----:R-:W-:-:S06]  /*360b0*/  ULEA UR4, UR5, UR4, 0x18 ;  /* 0x0000000405047291 */ /* 0x001fcc000f8ec0ff */
[----:B------:R-:W-:Y:S01]  /*360c0*/  LEA R3, R3, UR4, 0x1 ;  /* 0x0000000403037c11 */ /* 0x000fe2000f8e08ff */
[----:B-1----:R-:W-:-:S04]  /*360d0*/  IMAD.WIDE R16, R13, 0x4, R16 ;  /* 0x000000040d107825 */ /* 0x002fc800078e0210 */
[----:B------:R-:W0:Y:S02]  /*360e0*/  LDS.U16 R11, [R3] ;  /* 0x00000000030b7984 */ /* 0x000e240000000400 */
[----:B0-----:R-:W-:-:S05]  /*360f0*/  HADD2.F32 R11, -RZ, R11.H0_H0 ;  /* 0x2000000bff0b7230 */ /* 0x001fca0000004100 */
[----:B-----5:R-:W-:-:S05]  /*36100*/  FADD R11, R11, R18 ;  /* 0x000000120b0b7221 */ /* 0x020fca0000000000 */
[----:B------:R-:W-:-:S04]  /*36110*/  F2FP.F16.F32.PACK_AB R11, RZ, R11 ;  /* 0x0000000bff0b723e */ /* 0x000fc800000000ff */
[----:B------:R-:W-:Y:S01]  /*36120*/  PRMT R13, R11, 0x7610, R13 ;  /* 0x000076100b0d7816 */ /* 0x000fe2000000000d */
[----:B------:R-:W-:-:S04]  /*36130*/  HADD2.F32 R11, -RZ, R11.H0_H0 ;  /* 0x2000000bff0b7230 */ /* 0x000fc80000004100 */
[----:B------:R0:W-:Y:S04]  /*36140*/  STS.U16 [R3], R13 ;  /* 0x0000000d03007388 */ /* 0x0001e80000000400 */
[----:B------:R0:W-:Y:S02]  /*36150*/  STG.E desc[UR10][R16.64], R11 ;  /* 0x0000000b10007986 */ /* 0x0001e4000c10190a */
.L_x_738:
[----:B------:R-:W-:Y:S05]  /*36160*/  BSYNC.RECONVERGENT B1 ;  /* 0x0000000000017941 */ /* 0x000fea0003800200 */
.L_x_737:
[----:B0-----:R-:W-:Y:S01]  /*36170*/  IMAD.MOV.U32 R3, RZ, RZ, R7 ;  /* 0x000000ffff037224 */ /* 0x001fe200078e0007 */
[----:B------:R-:W-:Y:S06]  /*36180*/  @!P1 BRA `(.L_x_736) ;  /* 0x0000000000f09947 */ /* 0x000fec0003800000 */
[-C--:B--23--:R-:W-:Y:S01]  /*36190*/  IADD3 R20, PT, PT, R8, R4.reuse, RZ ;  /* 0x0000000408147210 */ /* 0x08cfe20007ffe0ff */
[----:B------:R-:W-:Y:S01]  /*361a0*/  BSSY.RECONVERGENT B1, `(.L_x_739) ;  /* 0x000001a000017945 */ /* 0x000fe20003800200 */
[----:B------:R-:W-:Y:S02]  /*361b0*/  ISETP.NE.AND P1, PT, R15, 0x2, PT ;  /* 0x000000020f00780c */ /* 0x000fe40003f25270 */
[----:B------:R-:W-:Y:S02]  /*361c0*/  ISETP.GE.AND P0, PT, R20, R5, PT ;  /* 0x000000051400720c */ /* 0x000fe40003f06270 */
[----:B------:R-:W-:Y:S02]  /*361d0*/  IADD3 R3, PT, PT, R7, R4, RZ ;  /* 0x0000000407037210 */ /* 0x000fe40007ffe0ff */
[----:B------:R-:W-:-:S13]  /*361e0*/  ISETP.GE.OR P0, PT, R12, R6, P0 ;  /* 0x000000060c00720c */ /* 0x000fda0000706670 */
[----:B------:R-:W-:Y:S05]  /*361f0*/  @P0 BRA `(.L_x_740) ;  /* 0x0000000000500947 */ /* 0x000fea0003800000 */
[----:B------:R-:W0:Y:S02]  /*36200*/  LDC.64 R16, c[0x0][0x390] ;  /* 0x0000e400ff107b82 */ /* 0x000e240000000a00 */
[----:B0-----:R-:W-:-:S04]  /*36210*/  IMAD.WIDE.U32 R16, R8, 0x4, R16 ;  /* 0x0000000408107825 */ /* 0x001fc800078e0010 */
[----:B------:R-:W-:Y:S02]  /*36220*/  IMAD.WIDE R18, R4, 0x4, R16 ;  /* 0x0000000404127825 */ /* 0x000fe400078e0210 */
[----:B------:R-:W0:Y:S04]  /*36230*/  S2UR UR5, SR_CgaCtaId ;  /* 0x00000000000579c3 */ /* 0x000e280000008800 */
[----:B------:R-:W2:Y:S01]  /*36240*/  LDG.E R19, desc[UR10][R18.64] ;  /* 0x0000000a12137981 */ /* 0x000ea2000c1e1900 */
[----:B------:R-:W-:Y:S01]  /*36250*/  UMOV UR4, 0x400 ;  /* 0x0000040000047882 */ /* 0x000fe20000000000 */
[----:B------:R-:W-:Y:S01]  /*36260*/  IMAD R7, R14, 0x20, R7 ;  /* 0x000000200e077824 */ /* 0x000fe200078e0207 */
[----:B------:R-:W-:Y:S01]  /*36270*/  UIADD3 UR4, UPT, UPT, UR4, 0x1800, URZ ;  /* 0x0000180004047890 */ /* 0x000fe2000fffe0ff */
[----:B------:R-:W1:Y:S01]  /*36280*/  LDC.64 R16, c[0x0][0x398] ;  /* 0x0000e600ff107b82 */ /* 0x000e620000000a00 */
[----:B------:R-:W-:-:S02]  /*36290*/  IMAD R11, R12, R5, R20 ;  /* 0x000000050c0b7224 */ /* 0x000fc400078e0214 */
[----:B0-----:R-:W-:-:S06]  /*362a0*/  ULEA UR4, UR5, UR4, 0x18 ;  /* 0x0000000405047291 */ /* 0x001fcc000f8ec0ff */
[----:B------:R-:W-:Y:S01]  /*362b0*/  LEA R7, R7, UR4, 0x1 ;  /* 0x0000000407077c11 */ /* 0x000fe2000f8e08ff */
[----:B-1----:R-:W-:-:S04]  /*362c0*/  IMAD.WIDE R16, R11, 0x4, R16 ;  /* 0x000000040b107825 */ /* 0x002fc800078e0210 */
[----:B------:R-:W0:Y:S02]  /*362d0*/  LDS.U16 R8, [R7] ;  /* 0x0000000007087984 */ /* 0x000e240000000400 */
[----:B0-----:R-:W-:-:S05]  /*362e0*/  HADD2.F32 R8, -RZ, R8.H0_H0 ;  /* 0x20000008ff087230 */ /* 0x001fca0000004100 */
[----:B--2---:R-:W-:-:S05]  /*362f0*/  FADD R8, R8, R19 ;  /* 0x0000001308087221 */ /* 0x004fca0000000000 */
[----:B------:R-:W-:-:S05]  /*36300*/  F2FP.F16.F32.PACK_AB R8, RZ, R8 ;  /* 0x00000008ff08723e */ /* 0x000fca00000000ff */
[----:B------:R-:W-:Y:S01]  /*36310*/  HADD2.F32 R11, -RZ, R8.H0_H0 ;  /* 0x20000008ff0b7230 */ /* 0x000fe20000004100 */
[----:B------:R0:W-:Y:S04]  /*36320*/  STS.U16 [R7], R8 ;  /* 0x0000000807007388 */ /* 0x0001e80000000400 */
[----:B------:R0:W-:Y:S02]  /*36330*/  STG.E desc[UR10][R16.64], R11 ;  /* 0x0000000b10007986 */ /* 0x0001e4000c10190a */
.L_x_740:
[----:B------:R-:W-:Y:S05]  /*36340*/  BSYNC.RECONVERGENT B1 ;  /* 0x0000000000017941 */ /* 0x000fea0003800200 */
.L_x_739:
[----:B------:R-:W-:Y:S05]  /*36350*/  @!P1 BRA `(.L_x_736) ;  /* 0x00000000007c9947 */ /* 0x000fea0003800000 */
[----:B0-----:R-:W0:Y:S01]  /*36360*/  S2R R11, SR_TID.X ;  /* 0x00000000000b7919 */ /* 0x001e220000002100 */
[----:B------:R-:W-:Y:S01]  /*36370*/  BSSY.RECONVERGENT B1, `(.L_x_741) ;  /* 0x000001c000017945 */ /* 0x000fe20003800200 */
[----:B0-----:R-:W-:-:S04]  /*36380*/  LEA R11, R0, R11, 0x5 ;  /* 0x0000000b000b7211 */ /* 0x001fc800078e28ff */
[----:B------:R-:W-:-:S04]  /*36390*/  IADD3 R8, PT, PT, R4, R11, R4 ;  /* 0x0000000b04087210 */ /* 0x000fc80007ffe004 */
[----:B------:R-:W-:-:S04]  /*363a0*/  ISETP.GE.AND P0, PT, R8, R5, PT ;  /* 0x000000050800720c */ /* 0x000fc80003f06270 */
[----:B------:R-:W-:-:S13]  /*363b0*/  ISETP.GE.OR P0, PT, R12, R6, P0 ;  /* 0x000000060c00720c */ /* 0x000fda0000706670 */
[----:B------:R-:W-:Y:S05]  /*363c0*/  @P0 BRA `(.L_x_742) ;  /* 0x0000000000580947 */ /* 0x000fea0003800000 */
[----:B------:R-:W0:Y:S02]  /*363d0*/  LDC.64 R6, c[0x0][0x390] ;  /* 0x0000e400ff067b82 */ /* 0x000e240000000a00 */
[----:B0-----:R-:W-:-:S04]  /*363e0*/  IMAD.WIDE.U32 R6, R11, 0x4, R6 ;  /* 0x000000040b067825 */ /* 0x001fc800078e0006 */
[----:B------:R-:W-:-:S04]  /*363f0*/  IMAD.WIDE R6, R4, 0x4, R6 ;  /* 0x0000000404067825 */ /* 0x000fc800078e0206 */
        /* <DEDUP_REMOVED lines=10> */
[----:B------:R-:W1:Y:S02]  /*364a0*/  LDS.U16 R13, [R11] ;  /* 0x000000000b0d7984 */ /* 0x000e640000000400 */
[----:B-1----:R-:W-:-:S05]  /*364b0*/  HADD2.F32 R13, -RZ, R13.H0_H0 ;  /* 0x2000000dff0d7230 */ /* 0x002fca0000004100 */
[----:B--2---:R-:W-:Y:S01]  /*364c0*/  FADD R13, R13, R6 ;  /* 0x000000060d0d7221 */ /* 0x004fe20000000000 */
[----:B0-----:R-:W-:-:S04]  /*364d0*/  IMAD.WIDE R6, R7, 0x4, R14 ;  /* 0x0000000407067825 */ /* 0x001fc800078e020e */
[----:B------:R-:W-:-:S04]  /*364e0*/  F2FP.F16.F32.PACK_AB R13, RZ, R13 ;  /* 0x0000000dff0d723e */ /* 0x000fc800000000ff */
[----:B------:R-:W-:Y:S01]  /*364f0*/  PRMT R8, R13, 0x7610, R8 ;  /* 0x000076100d087816 */ /* 0x000fe20000000008 */
[----:B------:R-:W-:-:S04]  /*36500*/  HADD2.F32 R13, -RZ, R13.H0_H0 ;  /* 0x2000000dff0d7230 */ /* 0x000fc80000004100 */
[----:B------:R0:W-:Y:S04]  /*36510*/  STS.U16 [R11], R8 ;  /* 0x000000080b007388 */ /* 0x0001e80000000400 */
[----:B------:R0:W-:Y:S02]  /*36520*/  STG.E desc[UR10][R6.64], R13 ;  /* 0x0000000d06007986 */ /* 0x0001e4000c10190a */
.L_x_742:
[----:B------:R-:W-:Y:S05]  /*36530*/  BSYNC.RECONVERGENT B1 ;  /* 0x0000000000017941 */ /* 0x000fea0003800200 */
.L_x_741:
[----:B------:R-:W-:-:S07]  /*36540*/  IMAD.IADD R3, R3, 0x1, R4 ;  /* 0x0000000103037824 */ /* 0x000fce00078e0204 */
.L_x_736:
[----:B------:R-:W-:Y:S05]  /*36550*/  BSYNC.RECONVERGENT B0 ;  /* 0x0000000000007941 */ /* 0x000fea0003800200 */
.L_x_735:
[----:B------:R-:W-:-:S13]  /*36560*/  ISETP.GE.U32.AND P0, PT, R10, 0x3, PT ;  /* 0x000000030a00780c */ /* 0x000fda0003f06070 */
[----:B------:R-:W-:Y:S05]  /*36570*/  @!P0 EXIT ;  /* 0x000000000000894d */ /* 0x000fea0003800000 */
[----:B------:R-:W1:Y:S01]  /*36580*/  S2UR UR5, SR_CgaCtaId ;  /* 0x00000000000579c3 */ /* 0x000e620000008800 */
[----:B0-----:R-:W-:Y:S01]  /*36590*/  IADD3 R7, PT, PT, R3, R4, RZ ;  /* 0x0000000403077210 */ /* 0x001fe20007ffe0ff */
[C-C-:B------:R-:W-:Y:S01]  /*365a0*/  IMAD R13, R9.reuse, 0x7e0, R3.reuse ;  /* 0x000007e0090d7824 */ /* 0x140fe200078e0203 */
[----:B------:R-:W-:Y:S01]  /*365b0*/  UMOV UR4, 0x400 ;  /* 0x0000040000047882 */ /* 0x000fe20000000000 */
[----:B------:R-:W-:Y:S01]  /*365c0*/  IMAD R11, R0, 0x20, R3 ;  /* 0x00000020000b7824 */ /* 0x000fe200078e0203 */
[----:B------:R-:W-:Y:S01]  /*365d0*/  UIADD3 UR4, UPT, UPT, UR4, 0x1800, URZ ;  /* 0x0000180004047890 */ /* 0x000fe2000fffe0ff */
[----:B------:R-:W-:Y:S01]  /*365e0*/  IMAD R15, R9, 0x7e0, R7 ;  /* 0x000007e0090f7824 */ /* 0x000fe200078e0207 */
[----:B------:R-:W-:Y:S01]  /*365f0*/  LEA R9, R2, R13, 0x5 ;  /* 0x0000000d02097211 */ /* 0x000fe200078e28ff */
[--C-:B------:R-:W-:Y:S01]  /*36600*/  IMAD R19, R12, R5, R11.reuse ;  /* 0x000000050c137224 */ /* 0x100fe200078e020b */
[----:B------:R-:W-:Y:S01]  /*36610*/  LEA R7, R0, R7, 0x5 ;  /* 0x0000000700077211 */ /* 0x000fe200078e28ff */
[--C-:B------:R-:W-:Y:S01]  /*36620*/  IMAD R17, R4, 0x3, R11.reuse ;  /* 0x0000000304117824 */ /* 0x100fe200078e020b */
[----:B------:R-:W-:Y:S01]  /*36630*/  LEA R2, R2, R15, 0x5 ;  /* 0x0000000f02027211 */ /* 0x000fe200078e28ff */
[----:B------:R-:W-:Y:S01]  /*36640*/  IMAD R15, R4, 0x2, R11 ;  /* 0x00000002040f7824 */ /* 0x000fe200078e020b */
[----:B------:R-:W-:Y:S01]  /*36650*/  MOV R13, R11 ;  /* 0x0000000b000d7202 */ /* 0x000fe20000000f00 */
[----:B--23--:R-:W-:Y:S01]  /*36660*/  IMAD R21, R12, R5, R7 ;  /* 0x000000050c157224 */ /* 0x00cfe200078e0207 */
[C---:B------:R-:W-:Y:S01]  /*36670*/  LEA R0, R4.reuse, R9, 0x1 ;  /* 0x0000000904007211 */ /* 0x040fe200078e08ff */
[C---:B------:R-:W-:Y:S01]  /*36680*/  IMAD R6, R4.reuse, 0x3, R9 ;  /* 0x0000000304067824 */ /* 0x040fe200078e0209 */
[----:B------:R-:W-:Y:S01]  /*36690*/  MOV R23, R7 ;  /* 0x0000000700177202 */ /* 0x000fe20000000f00 */
[C-C-:B------:R-:W-:Y:S01]  /*366a0*/  IMAD R25, R4.reuse, 0x2, R19.reuse ;  /* 0x0000000204197824 */ /* 0x140fe200078e0213 */
[----:B------:R-:W-:Y:S01]  /*366b0*/  MOV R37, R15 ;  /* 0x0000000f00257202 */ /* 0x000fe20000000f00 */
[----:B------:R-:W-:-:S02]  /*366c0*/  IMAD R35, R4, 0x3, R19 ;  /* 0x0000000304237824 */ /* 0x000fc400078e0213 */
[----:B------:R-:W-:Y:S01]  /*366d0*/  IMAD.MOV.U32 R8, RZ, RZ, R17 ;  /* 0x000000ffff087224 */ /* 0x000fe200078e0011 */
[----:B-1----:R-:W-:-:S06]  /*366e0*/  ULEA UR4, UR5, UR4, 0x18 ;  /* 0x0000000405047291 */ /* 0x002fcc000f8ec0ff */
[----:B------:R-:W-:-:S07]  /*366f0*/  MOV R5, UR4 ;  /* 0x0000000400057c02 */ /* 0x000fce0008000f00 */
.L_x_743:
[----:B0-----:R-:W0:Y:S02]  /*36700*/  LDCU.64 UR4, c[0x0][0x3a0] ;  /* 0x00007400ff0477ac */ /* 0x001e240008000a00 */
[----:B0-----:R-:W-:-:S04]  /*36710*/  ISETP.GE.AND P0, PT, R13, UR5, PT ;  /* 0x000000050d007c0c */ /* 0x001fc8000bf06270 */
[----:B------:R-:W-:-:S13]  /*36720*/  ISETP.GE.OR P0, PT, R12, UR4, P0 ;  /* 0x000000040c007c0c */ /* 0x000fda0008706670 */
[----:B------:R-:W-:Y:S01]  /*36730*/  @!P0 IMAD.WIDE.U32 R28, R11, 0x4, R32 ;  /* 0x000000040b1c8825 */ /* 0x000fe200078e0020 */
[----:B------:R-:W0:Y:S05]  /*36740*/  @!P0 LDC.64 R26, c[0x0][0x398] ;  /* 0x0000e600ff1a8b82 */ /* 0x000e2a0000000a00 */
[----:B------:R-:W2:Y:S01]  /*36750*/  @!P0 LDG.E R29, desc[UR10][R28.64] ;  /* 0x0000000a1c1d8981 */ /* 0x000ea2000c1e1900 */
[----:B------:R-:W-:Y:S02]  /*36760*/  @!P0 LEA R14, R9, R5, 0x1 ;  /* 0x00000005090e8211 */ /* 0x000fe400078e08ff */
[----:B------:R-:W-:-:S03]  /*36770*/  ISETP.GE.AND P1, PT, R23, UR5, PT ;  /* 0x0000000517007c0c */ /* 0x000fc6000bf26270 */
[----:B------:R-:W1:Y:S01]  /*36780*/  @!P0 LDS.U16 R10, [R14] ;  /* 0x000000000e0a8984 */ /* 0x000e620000000400 */
[----:B------:R-:W-:Y:S01]  /*36790*/  ISETP.GE.OR P1, PT, R12, UR4, P1 ;  /* 0x000000040c007c0c */ /* 0x000fe20008f26670 */
[----:B0-----:R-:W-:-:S12]  /*367a0*/  @!P0 IMAD.WIDE R26, R19, 0x4, R26 ;  /* 0x00000004131a8825 */ /* 0x001fd800078e021a */
[----:B------:R-:W0:Y:S01]  /*367b0*/  @!P1 LDC.64 R30, c[0x0][0x398] ;  /* 0x0000e600ff1e9b82 */ /* 0x000e220000000a00 */
[----:B-1----:R-:W-:-:S05]  /*367c0*/  @!P0 HADD2.F32 R10, -RZ, R10.H0_H0 ;  /* 0x2000000aff0a8230 */ /* 0x002fca0000004100 */
[----:B--2---:R-:W-:Y:S01]  /*367d0*/  @!P0 FADD R10, R10, R29 ;  /* 0x0000001d0a0a8221 */ /* 0x004fe20000000000 */
[----:B------:R-:W-:-:S04]  /*367e0*/  @!P1 IMAD.WIDE.U32 R28, R7, 0x4, R32 ;  /* 0x00000004071c9825 */ /* 0x000fc800078e0020 */
[----:B------:R-:W-:-:S05]  /*367f0*/  @!P0 F2FP.F16.F32.PACK_AB R10, RZ, R10 ;  /* 0x0000000aff0a823e */ /* 0x000fca00000000ff */
[----:B------:R-:W-:-:S05]  /*36800*/  @!P0 HADD2.F32 R16, -RZ, R10.H0_H0 ;  /* 0x2000000aff108230 */ /* 0x000fca0000004100 */
[----:B------:R0:W-:Y:S04]  /*36810*/  @!P0 STG.E desc[UR10][R26.64], R16 ;  /* 0x000000101a008986 */ /* 0x0001e8000c10190a */
[----:B------:R-:W2:Y:S01]  /*36820*/  @!P1 LDG.E R29, desc[UR10][R28.64] ;  /* 0x0000000a1c1d9981 */ /* 0x000ea2000c1e1900 */
[----:B------:R-:W-:Y:S01]  /*36830*/  PRMT R20, R10, 0x7610, R20 ;  /* 0x000076100a147816 */ /* 0x000fe20000000014 */
[----:B------:R-:W-:-:S04]  /*36840*/  @!P1 IMAD R10, R2, 0x2, R5 ;  /* 0x00000002020a9824 */ /* 0x000fc800078e0205 */
[----:B------:R-:W-:Y:S01]  /*36850*/  @!P0 STS.U16 [R14], R20 ;  /* 0x000000140e008388 */ /* 0x000fe20000000400 */
[----:B------:R-:W-:Y:S01]  /*36860*/  ISETP.GE.AND P0, PT, R37, UR5, PT ;  /* 0x0000000525007c0c */ /* 0x000fe2000bf06270 */
[----:B0-----:R-:W-:Y:S02]  /*36870*/  @!P1 IMAD.WIDE R26, R21, 0x4, R30 ;  /* 0x00000004151a9825 */ /* 0x001fe400078e021e */
[----:B------:R-:W0:Y:S01]  /*36880*/  @!P1 LDS.U16 R18, [R10] ;  /* 0x000000000a129984 */ /* 0x000e220000000400 */
[----:B------:R-:W-:Y:S01]  /*36890*/  ISETP.GE.OR P0, PT, R12, UR4, P0 ;  /* 0x000000040c007c0c */ /* 0x000fe20008706670 */
[----:B0-----:R-:W-:-:S12]  /*368a0*/  @!P1 HADD2.F32 R18, -RZ, R18.H0_H0 ;  /* 0x20000012ff129230 */ /* 0x001fd80000004100 */
[----:B------:R-:W0:Y:S01]  /*368b0*/  @!P0 LDC.64 R30, c[0x0][0x398] ;  /* 0x0000e600ff1e8b82 */ /* 0x000e220000000a00 */
[----:B--2---:R-:W-:Y:S01]  /*368c0*/  @!P1 FADD R18, R18, R29 ;  /* 0x0000001d12129221 */ /* 0x004fe20000000000 */
[----:B------:R-:W-:-:S04]  /*368d0*/  @!P0 IMAD.WIDE.U32 R28, R15, 0x4, R32 ;  /* 0x000000040f1c8825 */ /* 0x000fc800078e0020 */
[----:B------:R-:W-:-:S05]  /*368e0*/  @!P1 F2FP.F16.F32.PACK_AB R18, RZ, R18 ;  /* 0x00000012ff12923e */ /* 0x000fca00000000ff */
[----:B------:R-:W-:-:S05]  /*368f0*/  @!P1 HADD2.F32 R16, -RZ, R18.H0_H0 ;  /* 0x20000012ff109230 */ /* 0x000fca0000004100 */
[----:B------:R0:W-:Y:S04]  /*36900*/  @!P1 STG.E desc[UR10][R26.64], R16 ;  /* 0x000000101a009986 */ /* 0x0001e8000c10190a */
[----:B------:R-:W2:Y:S01]  /*36910*/  @!P0 LDG.E R29, desc[UR10][R28.64] ;  /* 0x0000000a1c1d8981 */ /* 0x000ea2000c1e1900 */
[----:B------:R-:W-:Y:S02]  /*36920*/  PRMT R20, R18, 0x7610, R20 ;  /* 0x0000761012147816 */ /* 0x000fe40000000014 */
[----:B------:R-:W-:-:S03]  /*36930*/  @!P0 LEA R14, R0, R5, 0x1 ;  /* 0x00000005000e8211 */ /* 0x000fc600078e08ff */
        /* <DEDUP_REMOVED lines=11> */
[----:B------:R-:W-:Y:S04]  /*369f0*/  @!P0 STG.E desc[UR10][R26.64], R16 ;  /* 0x000000101a008986 */ /* 0x000fe8000c10190a */
[----:B------:R-:W2:Y:S01]  /*36a00*/  @!P1 LDG.E R29, desc[UR10][R28.64] ;  /* 0x0000000a1c1d9981 */ /* 0x000ea2000c1e1900 */
[----:B------:R-:W-:Y:S01]  /*36a10*/  PRMT R20, R18, 0x7610, R20 ;  /* 0x0000761012147816 */ /* 0x000fe20000000014 */
[----:B0-----:R-:W-:Y:S01]  /*36a20*/  @!P1 IMAD.WIDE R30, R35, 0x4, R30 ;  /* 0x00000004231e9825 */ /* 0x001fe200078e021e */
[----:B------:R-:W-:Y:S02]  /*36a30*/  @!P1 LEA R10, R6, R5, 0x1 ;  /* 0x00000005060a9211 */ /* 0x000fe400078e08ff */
[C---:B------:R-:W-:Y:S01]  /*36a40*/  IADD3 R3, PT, PT, R4.reuse, R3, R4 ;  /* 0x0000000304037210 */ /* 0x040fe20007ffe004 */
[----:B------:R-:W-:Y:S01]  /*36a50*/  @!P0 STS.U16 [R14], R20 ;  /* 0x000000140e008388 */ /* 0x000fe20000000400 */
[C---:B------:R-:W-:Y:S01]  /*36a60*/  IMAD R13, R4.reuse, 0x4, R13 ;  /* 0x00000004040d7824 */ /* 0x040fe200078e020d */
[C---:B------:R-:W-:Y:S01]  /*36a70*/  LEA R23, R4.reuse, R23, 0x2 ;  /* 0x0000001704177211 */ /* 0x040fe200078e10ff */
[C---:B------:R-:W-:Y:S01]  /*36a80*/  IMAD R8, R4.reuse, 0x4, R8 ;  /* 0x0000000404087824 */ /* 0x040fe200078e0208 */
[----:B------:R-:W0:Y:S01]  /*36a90*/  @!P1 LDS.U16 R18, [R10] ;  /* 0x000000000a129984 */ /* 0x000e220000000400 */
[C---:B------:R-:W-:Y:S01]  /*36aa0*/  IADD3 R3, PT, PT, R4.reuse, R3, R4 ;  /* 0x0000000304037210 */ /* 0x040fe20007ffe004 */
[C---:B------:R-:W-:Y:S01]  /*36ab0*/  IMAD.WIDE.U32 R32, R4.reuse, 0x10, R32 ;  /* 0x0000001004207825 */ /* 0x040fe200078e0020 */
[----:B------:R-:W-:-:S02]  /*36ac0*/  LEA R37, R4, R37, 0x2 ;  /* 0x0000002504257211 */ /* 0x000fc400078e10ff */
[----:B------:R-:W-:Y:S01]  /*36ad0*/  ISETP.GE.U32.AND P0, PT, R3, 0x20, PT ;  /* 0x000000200300780c */ /* 0x000fe20003f06070 */
[C---:B------:R-:W-:Y:S01]  /*36ae0*/  IMAD R21, R4.reuse, 0x4, R21 ;  /* 0x0000000404157824 */ /* 0x040fe200078e0215 */
[C---:B------:R-:W-:Y:S02]  /*36af0*/  LEA R5, R4.reuse, R5, 0x3 ;  /* 0x0000000504057211 */ /* 0x040fe400078e18ff */
[C---:B------:R-:W-:Y:S02]  /*36b00*/  LEA R19, R4.reuse, R19, 0x2 ;  /* 0x0000001304137211 */ /* 0x040fe400078e10ff */
[C---:B------:R-:W-:Y:S02]  /*36b10*/  LEA R25, R4.reuse, R25, 0x2 ;  /* 0x0000001904197211 */ /* 0x040fe400078e10ff */
[----:B------:R-:W-:Y:S01]  /*36b20*/  LEA R35, R4, R35, 0x2 ;  /* 0x0000002304237211 */ /* 0x000fe200078e10ff */
[----:B0-----:R-:W-:-:S05]  /*36b30*/  @!P1 HADD2.F32 R18, -RZ, R18.H0_H0 ;  /* 0x20000012ff129230 */ /* 0x001fca0000004100 */
[----:B--2---:R-:W-:-:S05]  /*36b40*/  @!P1 FADD R18, R18, R29 ;  /* 0x0000001d12129221 */ /* 0x004fca0000000000 */
[----:B------:R-:W-:-:S05]  /*36b50*/  @!P1 F2FP.F16.F32.PACK_AB R18, RZ, R18 ;  /* 0x00000012ff12923e */ /* 0x000fca00000000ff */
[----:B------:R-:W-:Y:S01]  /*36b60*/  @!P1 HADD2.F32 R27, -RZ, R18.H0_H0 ;  /* 0x20000012ff1b9230 */ /* 0x000fe20000004100 */
[----:B------:R0:W-:Y:S04]  /*36b70*/  @!P1 STS.U16 [R10], R18 ;  /* 0x000000120a009388 */ /* 0x0001e80000000400 */
[----:B------:R0:W-:Y:S01]  /*36b80*/  @!P1 STG.E desc[UR10][R30.64], R27 ;  /* 0x0000001b1e009986 */ /* 0x0001e2000c10190a */
[----:B------:R-:W-:Y:S05]  /*36b90*/  @!P0 BRA `(.L_x_743) ;  /* 0xfffffff800d88947 */ /* 0x000fea000383ffff */
[----:B------:R-:W-:Y:S05]  /*36ba0*/  EXIT ;  /* 0x000000000000794d */ /* 0x000fea0003800000 */
.L_x_744:
        /* <DEDUP_REMOVED lines=13> */
.L_x_1873:


//--------------------- .text._Z14linear_fuse_ifPfS_S_S_S_iii --------------------------
	.section	.text._Z14linear_fuse_ifPfS_S_S_S_iii,"ax",@progbits
	.align	128
        .global         _Z14linear_fuse_ifPfS_S_S_S_iii
        .type           _Z14linear_fuse_ifPfS_S_S_S_iii,@function
        .size           _Z14linear_fuse_ifPfS_S_S_S_iii,(.L_x_1874 - _Z14linear_fuse_ifPfS_S_S_S_iii)
        .other          _Z14linear_fuse_ifPfS_S_S_S_iii,@"STO_CUDA_ENTRY STV_DEFAULT"
_Z14linear_fuse_ifPfS_S_S_S_iii:
.text._Z14linear_fuse_ifPfS_S_S_S_iii:
        /* <DEDUP_REMOVED lines=24> */
[----:B0-----:R-:W-:-:S04]  /*0180*/  IMAD R2, R9, UR4, RZ ;  /* 0x0000000409027c24 */ /* 0x001fc8000f8e02ff */
[----:B------:R-:W0:Y:S01]  /*0190*/  I2F.U32.RP R3, R2 ;  /* 0x0000000200037306 */ /* 0x000e220000209000 */
[----:B------:R-:W-:-:S07]  /*01a0*/  IMAD.MOV R7, RZ, RZ, -R2 ;  /* 0x000000ffff077224 */ /* 0x000fce00078e0a02 */
[----:B0-----:R-:W0:Y:S02]  /*01b0*/  MUFU.RCP R3, R3 ;  /* 0x0000000300037308 */ /* 0x001e240000001000 */
[----:B0-----:R-:W-:-:S06]  /*01c0*/  IADD3 R4, PT, PT, R3, 0xffffffe, RZ ;  /* 0x0ffffffe03047810 */ /* 0x001fcc0007ffe0ff */
[----:B------:R0:W2:Y:S02]  /*01d0*/  F2I.FTZ.U32.TRUNC.NTZ R5, R4 ;  /* 0x0000000400057305 */ /* 0x0000a4000021f000 */
[----:B0-----:R-:W-:Y:S01]  /*01e0*/  MOV R4, RZ ;  /* 0x000000ff00047202 */ /* 0x001fe20000000f00 */
[----:B--2---:R-:W-:-:S04]  /*01f0*/  IMAD R7, R7, R5, RZ ;  /* 0x0000000507077224 */ /* 0x004fc800078e02ff */
[----:B------:R-:W-:-:S04]  /*0200*/  IMAD.HI.U32 R5, R5, R7, R4 ;  /* 0x0000000705057227 */ /* 0x000fc800078e0004 */
[----:B-1----:R-:W-:Y:S02]  /*0210*/  IMAD.IADD R4, R28, 0x1, R9 ;  /* 0x000000011c047824 */ /* 0x002fe400078e0209 */
[----:B------:R-:W-:-:S04]  /*0220*/  IMAD.HI.U32 R6, R5, 0x1ff, RZ ;  /* 0x000001ff05067827 */ /* 0x000fc800078e00ff */
[----:B------:R-:W-:-:S04]  /*0230*/  IMAD.HI.U32 R8, R5, 0xff, RZ ;  /* 0x000000ff05087827 */ /* 0x000fc800078e00ff */
[----:B------:R-:W-:Y:S01]  /*0240*/  IMAD.MOV R5, RZ, RZ, -R6 ;  /* 0x000000ffff057224 */ /* 0x000fe200078e0a06 */
[----:B------:R-:W-:-:S03]  /*0250*/  IADD3 R7, PT, PT, -R8, RZ, RZ ;  /* 0x000000ff08077210 */ /* 0x000fc60007ffe1ff */
[C---:B------:R-:W-:Y:S02]  /*0260*/  IMAD R3, R2.reuse, R5, 0x1ff ;  /* 0x000001ff02037424 */ /* 0x040fe400078e0205 */
[----:B------:R-:W-:Y:S02]  /*0270*/  IMAD R5, R2, R7, 0xff ;  /* 0x000000ff02057424 */ /* 0x000fe400078e0207 */
[----:B------:R-:W0:Y:S01]  /*0280*/  S2R R7, SR_TID.X ;  /* 0x0000000000077919 */ /* 0x000e220000002100 */
[-C--:B------:R-:W-:Y:S02]  /*0290*/  ISETP.GE.U32.AND P0, PT, R3, R2.reuse, PT ;  /* 0x000000020300720c */ /* 0x080fe40003f06070 */
[----:B------:R-:W-:-:S11]  /*02a0*/  ISETP.GE.U32.AND P2, PT, R5, R2, PT ;  /* 0x000000020500720c */ /* 0x000fd60003f46070 */
[----:B------:R-:W-:Y:S02]  /*02b0*/  @P0 IMAD.IADD R3, R3, 0x1, -R2 ;  /* 0x0000000103030824 */ /* 0x000fe400078e0a02 */
[----:B------:R-:W-:Y:S01]  /*02c0*/  @P2 IADD3 R5, PT, PT, -R2, R5, RZ ;  /* 0x0000000502052210 */ /* 0x000fe20007ffe1ff */
[----:B------:R-:W-:Y:S01]  /*02d0*/  @P0 VIADD R6, R6, 0x1 ;  /* 0x0000000106060836 */ /* 0x000fe20000000000 */
[----:B------:R-:W-:Y:S02]  /*02e0*/  @P2 IADD3 R8, PT, PT, R8, 0x1, RZ ;  /* 0x0000000108082810 */ /* 0x000fe40007ffe0ff */
[-C--:B------:R-:W-:Y:S02]  /*02f0*/  ISETP.GE.U32.AND P1, PT, R3, R2.reuse, PT ;  /* 0x000000020300720c */ /* 0x080fe40003f26070 */
[----:B------:R-:W-:Y:S02]  /*0300*/  ISETP.GE.U32.AND P3, PT, R5, R2, PT ;  /* 0x000000020500720c */ /* 0x000fe40003f66070 */
[----:B------:R-:W-:-:S02]  /*0310*/  ISETP.NE.U32.AND P0, PT, R2, RZ, PT ;  /* 0x000000ff0200720c */ /* 0x000fc40003f05070 */
[----:B------:R-:W-:Y:S01]  /*0320*/  LOP3.LUT R3, RZ, R2, RZ, 0x33, !PT ;  /* 0x00000002ff037212 */ /* 0x000fe200078e33ff */
[----:B0-----:R-:W-:-:S06]  /*0330*/  IMAD R28, R28, UR4, R7 ;  /* 0x000000041c1c7c24 */ /* 0x001fcc000f8e0207 */
[----:B------:R-:W-:Y:S02]  /*0340*/  @P1 VIADD R6, R6, 0x1 ;  /* 0x0000000106061836 */ /* 0x000fe40000000000 */
[----:B------:R-:W-:-:S03]  /*0350*/  @P3 IADD3 R8, PT, PT, R8, 0x1, RZ ;  /* 0x0000000108083810 */ /* 0x000fc60007ffe0ff */
[C---:B------:R-:W-:Y:S02]  /*0360*/  SEL R6, R3.reuse, R6, !P0 ;  /* 0x0000000603067207 */ /* 0x040fe40004000000 */
[----:B------:R-:W-:Y:S02]  /*0370*/  SEL R3, R3, R8, !P0 ;  /* 0x0000000803037207 */ /* 0x000fe40004000000 */
[----:B------:R-:W-:-:S03]  /*0380*/  IADD3 R6, PT, PT, R6, 0x1, RZ ;  /* 0x0000000106067810 */ /* 0x000fc60007ffe0ff */
[----:B------:R-:W-:Y:S01]  /*0390*/  VIADD R26, R3, 0x1 ;  /* 0x00000001031a7836 */ /* 0x000fe20000000000 */
[----:B------:R-:W-:Y:S01]  /*03a0*/  LOP3.LUT R27, R6, 0x3fc, RZ, 0xc0, !PT ;  /* 0x000003fc061b7812 */ /* 0x000fe200078ec0ff */
[----:B------:R-:W-:Y:S01]  /*03b0*/  IMAD R3, R4, UR4, R7 ;  /* 0x0000000404037c24 */ /* 0x000fe2000f8e0207 */
[----:B------:R-:W-:Y:S01]  /*03c0*/  LOP3.LUT R24, R6, 0x3, RZ, 0xc0, !PT ;  /* 0x0000000306187812 */ /* 0x000fe200078ec0ff */
[----:B------:R-:W-:Y:S01]  /*03d0*/  UMOV UR4, URZ ;  /* 0x000000ff00047c82 */ /* 0x000fe20008000000 */
[C---:B------:R-:W-:Y:S02]  /*03e0*/  LOP3.LUT R25, R26.reuse, 0x3, RZ, 0xc0, !PT ;  /* 0x000000031a197812 */ /* 0x040fe400078ec0ff */
[----:B------:R-:W-:Y:S02]  /*03f0*/  LOP3.LUT R26, R26, 0x1fc, RZ, 0xc0, !PT ;  /* 0x000001fc1a1a7812 */ /* 0x000fe400078ec0ff */
[----:B------:R-:W-:-:S07]  /*0400*/  IADD3 R27, PT, PT, -R27, RZ, RZ ;  /* 0x000000ff1b1b7210 */ /* 0x000fce0007ffe1ff */
.L_x_778:
        /* <DEDUP_REMOVED lines=14> */
[C---:B0-----:R-:W-:Y:S01]  /*04f0*/  IMAD R4, R5.reuse, 0x3, R6 ;  /* 0x0000000305047824 */ /* 0x041fe200078e0206 */
[----:B------:R-:W-:Y:S01]  /*0500*/  LEA R5, R5, R6, 0x1 ;  /* 0x0000000605057211 */ /* 0x000fe200078e08ff */
[----:B--2---:R-:W-:-:S02]  /*0510*/  IMAD.SHL.U32 R21, R9, 0x4, RZ ;  /* 0x0000000409157824 */ /* 0x004fc400078e00ff */
[----:B-1----:R-:W-:Y:S02]  /*0520*/  IMAD R4, R4, UR5, RZ ;  /* 0x0000000504047c24 */ /* 0x002fe4000f8e02ff */
[----:B------:R-:W-:-:S03]  /*0530*/  IMAD R6, R5, UR5, RZ ;  /* 0x0000000505067c24 */ /* 0x000fc6000f8e02ff */
[----:B------:R-:W-:Y:S01]  /*0540*/  LEA R23, R4, R21, 0x2 ;  /* 0x0000001504177211 */ /* 0x000fe200078e10ff */
[----:B------:R-:W-:Y:S01]  /*0550*/  IMAD R21, R6, 0x4, R21 ;  /* 0x0000000406157824 */ /* 0x000fe200078e0215 */
[----:B------:R-:W-:Y:S01]  /*0560*/  IADD3 R19, PT, PT, R4, R9, RZ ;  /* 0x0000000904137210 */ /* 0x000fe20007ffe0ff */
[----:B---3--:R-:W-:-:S07]  /*0570*/  IMAD.IADD R9, R6, 0x1, R9 ;  /* 0x0000000106097824 */ /* 0x008fce00078e0209 */
.L_x_755:
        /* <DEDUP_REMOVED lines=23> */
.L_x_748:
[----:B------:R-:W-:Y:S05]  /*06f0*/  BSYNC.RECONVERGENT B0 ;  /* 0x0000000000007941 */ /* 0x000fea0003800200 */
.L_x_747:
        /* <DEDUP_REMOVED lines=19> */
.L_x_750:
[----:B------:R-:W-:Y:S05]  /*0830*/  BSYNC.RECONVERGENT B0 ;  /* 0x0000000000007941 */ /* 0x000fea0003800200 */
.L_x_749:
        /* <DEDUP_REMOVED lines=19> */
.L_x_752:
[----:B------:R-:W-:Y:S05]  /*0970*/  BSYNC.RECONVERGENT B0 ;  /* 0x0000000000007941 */ /* 0x000fea0003800200 */
.L_x_751:
        /* <DEDUP_REMOVED lines=19> */
.L_x_754:
[----:B------:R-:W-:Y:S05]  /*0ab0*/  BSYNC.RECONVERGENT B0 ;  /* 0x0000000000007941 */ /* 0x000fea0003800200 */
.L_x_753:
        /* <DEDUP_REMOVED lines=12> */
.L_x_746:
        /* <DEDUP_REMOVED lines=26> */
.L_x_758:
[----:B------:R-:W-:Y:S05]  /*0d20*/  BSYNC.RECONVERGENT B0 ;  /* 0x0000000000007941 */ /* 0x000fea0003800200 */
.L_x_757:
        /* <DEDUP_REMOVED lines=25> */
.L_x_760:
[----:B------:R-:W-:Y:S05]  /*0ec0*/  BSYNC.RECONVERGENT B0 ;  /* 0x0000000000007941 */ /* 0x000fea0003800200 */
.L_x_759:
        /* <DEDUP_REMOVED lines=24> */
.L_x_761:
[----:B------:R-:W-:Y:S05]  /*1050*/  BSYNC.RECONVERGENT B0 ;  /* 0x0000000000007941 */ /* 0x000fea0003800200 */
.L_x_756:
        /* <DEDUP_REMOVED lines=8> */
.L_x_771:
        /* <DEDUP_REMOVED lines=30> */
.L_x_764:
[----:B0-----:R-:W-:Y:S05]  /*12c0*/  BSYNC.RECONVERGENT B0 ;  /* 0x0000000000007941 */ /* 0x001fea0003800200 */
.L_x_763:
        /* <DEDUP_REMOVED lines=20> */
.L_x_766:
[----:B------:R-:W-:Y:S05]  /*1410*/  BSYNC.RECONVERGENT B0 ;  /* 0x0000000000007941 */ /* 0x000fea0003800200 */
.L_x_765:
        /* <DEDUP_REMOVED lines=20> */
.L_x_768:
[----:B------:R-:W-:Y:S05]  /*1560*/  BSYNC.RECONVERGENT B0 ;  /* 0x0000000000007941 */ /* 0x000fea0003800200 */
.L_x_767:
        /* <DEDUP_REMOVED lines=20> */
.L_x_770:
[----:B------:R-:W-:Y:S05]  /*16b0*/  BSYNC.RECONVERGENT B0 ;  /* 0x0000000000007941 */ /* 0x000fea0003800200 */
.L_x_769:
[----:B------:R-:W-:Y:S01]  /*16c0*/  LEA R11, R2, R11, 0x2 ;  /* 0x0000000b020b7211 */ /* 0x000fe200078e10ff */
[----:B------:R-:W-:Y:S06]  /*16d0*/  @P4 BRA `(.L_x_771) ;  /* 0xfffffff800804947 */ /* 0x000fec000383ffff */
.L_x_762:
[----:B------:R-:W-:-:S13]  /*16e0*/  ISETP.NE.AND P0, PT, R25, RZ, PT ;  /* 0x000000ff1900720c */ /* 0x000fda0003f05270 */
[----:B------:R-:W-:Y:S05]  /*16f0*/  @!P0 BRA `(.L_x_772) ;  /* 0x00000004003c8947 */ /* 0x000fea0003800000 */
[----:B------:R-:W-:Y:S01]  /*1700*/  IMAD.IADD R11, R28, 0x1, R11 ;  /* 0x000000011c0b7824 */ /* 0x000fe200078e020b */
[----:B------:R-:W-:Y:S01]  /*1710*/  BSSY.RECONVERGENT B0, `(.L_x_773) ;  /* 0x0000018000007945 */ /* 0x000fe20003800200 */
[----:B------:R-:W-:-:S03]  /*1720*/  ISETP.NE.AND P1, PT, R25, 0x1, PT ;  /* 0x000000011900780c */ /* 0x000fc60003f25270 */
[----:B------:R-:W-:-:S13]  /*1730*/  ISETP.GT.U32.AND P0, PT, R11, 0xff, PT ;  /* 0x000000ff0b00780c */ /* 0x000fda0003f04070 */
[----:B------:R-:W-:Y:S05]  /*1740*/  @P0 BRA `(.L_x_774) ;  /* 0x0000000000500947 */ /* 0x000fea0003800000 */
[----:B0123--:R-:W0:Y:S01]  /*1750*/  LDC.64 R4, c[0x0][0x388] ;  /* 0x0000e200ff047b82 */ /* 0x00fe220000000a00 */
        /* <DEDUP_REMOVED lines=19> */
.L_x_774:
[----:B------:R-:W-:Y:S05]  /*1890*/  BSYNC.RECONVERGENT B0 ;  /* 0x0000000000007941 */ /* 0x000fea0003800200 */
.L_x_773:
        /* <DEDUP_REMOVED lines=26> */
.L_x_776:
[----:B------:R-:W-:Y:S05]  /*1a40*/  BSYNC.RECONVERGENT B0 ;  /* 0x0000000000007941 */ /* 0x000fea0003800200 */
.L_x_775:
        /* <DEDUP_REMOVED lines=25> */
.L_x_777:
[----:B------:R-:W-:Y:S05]  /*1be0*/  BSYNC.RECONVERGENT B0 ;  /* 0x0000000000007941 */ /* 0x000fea0003800200 */
.L_x_772:
[----:B------:R-:W-:Y:S01]  /*1bf0*/  SHF.R.U32.HI R32, RZ, 0x5, R28 ;  /* 0x00000005ff207819 */ /* 0x000fe2000001161c */
[----:B------:R-:W5:Y:S04]  /*1c00*/  S2R R11, SR_LANEID ;  /* 0x00000000000b7919 */ /* 0x000f680000000000 */
[----:B------:R-:W-:Y:S01]  /*1c10*/  IMAD R32, R32, 0x10, R29 ;  /* 0x0000001020207824 */ /* 0x000fe200078e021d */
[----:B------:R-:W4:Y:S08]  /*1c20*/  S2UR UR7, SR_CgaCtaId ;  /* 0x00000000000779c3 */ /* 0x000f300000008800 */
[----:B------:R-:W-:Y:S06]  /*1c30*/  BAR.SYNC.DEFER_BLOCKING 0x0 ;  /* 0x0000000000007b1d */ /* 0x000fec0000010000 */
[----:B0123--:R-:W2:Y:S01]  /*1c40*/  LDL.128 R4, [R32] ;  /* 0x0000000020047983 */ /* 0x00fea20000100c00 */
[----:B------:R-:W-:Y:S01]  /*1c50*/  UMOV UR5, 0x400 ;  /* 0x0000040000057882 */ /* 0x000fe20000000000 */
[C---:B------:R-:W-:Y:S01]  /*1c60*/  IMAD.SHL.U32 R13, R28.reuse, 0x20, RZ ;  /* 0x000000201c0d7824 */ /* 0x040fe200078e00ff */
[----:B------:R-:W-:Y:S01]  /*1c70*/  SHF.L.U32 R8, R28, 0x4, RZ ;  /* 0x000000041c087819 */ /* 0x000fe200000006ff */
[----:B------:R-:W-:-:S03]  /*1c80*/  UIADD3 UR4, UPT, UPT, UR4, 0x20, URZ ;  /* 0x0000002004047890 */ /* 0x000fc6000fffe0ff */
[----:B------:R-:W-:Y:S02]  /*1c90*/  LOP3.LUT R13, R13, 0x400, RZ, 0xc0, !PT ;  /* 0x000004000d0d7812 */ /* 0x000fe400078ec0ff */
[----:B------:R-:W-:Y:S01]  /*1ca0*/  LOP3.LUT R8, R8, 0x3fffc00, RZ, 0xc0, !PT ;  /* 0x03fffc0008087812 */ /* 0x000fe200078ec0ff */
[----:B----4-:R-:W-:Y:S02]  /*1cb0*/  ULEA UR8, UR7, UR5, 0x18 ;  /* 0x0000000507087291 */ /* 0x010fe4000f8ec0ff */
[----:B------:R-:W-:Y:S01]  /*1cc0*/  UIADD3 UR5, UPT, UPT, UR5, 0x1000, URZ ;  /* 0x0000100005057890 */ /* 0x000fe2000fffe0ff */
[--C-:B-----5:R-:W-:Y:S02]  /*1cd0*/  SHF.R.U32.HI R9, RZ, 0x3, R11.reuse ;  /* 0x00000003ff097819 */ /* 0x120fe4000001160b */
[----:B------:R-:W-:Y:S01]  /*1ce0*/  LOP3.LUT R10, R11, 0x7, RZ, 0xc0, !PT ;  /* 0x000000070b0a7812 */ /* 0x000fe200078ec0ff */
[----:B------:R-:W-:Y:S01]  /*1cf0*/  ULEA UR5, UR7, UR5, 0x18 ;  /* 0x0000000507057291 */ /* 0x000fe2000f8ec0ff */
[C---:B------:R-:W-:Y:S01]  /*1d00*/  SHF.L.U32 R15, R9.reuse, 0x3, RZ ;  /* 0x00000003090f7819 */ /* 0x040fe200000006ff */
[----:B------:R-:W-:Y:S01]  /*1d10*/  IMAD.SHL.U32 R9, R9, 0x8, RZ ;  /* 0x0000000809097824 */ /* 0x000fe200078e00ff */
[----:B------:R-:W-:-:S02]  /*1d20*/  SHF.R.U32.HI R11, RZ, 0x4, R11 ;  /* 0x00000004ff0b7819 */ /* 0x000fc4000001160b */
[----:B------:R-:W-:Y:S01]  /*1d30*/  LOP3.LUT R12, R15, 0x8, R10, 0xe2, !PT ;  /* 0x000000080f0c7812 */ /* 0x000fe200078ee20a */
[----:B------:R-:W-:Y:S01]  /*1d40*/  VIADD R18, R13, UR5 ;  /* 0x000000050d127c36 */ /* 0x000fe20008000000 */
[C---:B------:R-:W-:Y:S01]  /*1d50*/  LEA R10, R11.reuse, R10, 0x3 ;  /* 0x0000000a0b0a7211 */ /* 0x040fe200078e18ff */
[----:B------:R-:W-:Y:S01]  /*1d60*/  IMAD.SHL.U32 R11, R11, 0x8, RZ ;  /* 0x000000080b0b7824 */ /* 0x000fe200078e00ff */
[----:B------:R-:W-:Y:S02]  /*1d70*/  LOP3.LUT R9, R9, 0x8, RZ, 0xe2, !PT ;  /* 0x0000000809097812 */ /* 0x000fe400078ee2ff */
[----:B------:R-:W-:Y:S01]  /*1d80*/  IADD3 R16, PT, PT, R8, UR8, RZ ;  /* 0x0000000808107c10 */ /* 0x000fe2000fffe0ff */
[----:B------:R-:W0:Y:S01]  /*1d90*/  LDCU UR5, c[0x0][0x3b0] ;  /* 0x00007600ff0577ac */ /* 0x000e220008000800 */
[----:B------:R-:W-:Y:S01]  /*1da0*/  LEA R17, R12, R11, 0x5 ;  /* 0x0000000b0c117211 */ /* 0x000fe200078e28ff */
[----:B------:R-:W-:-:S03]  /*1db0*/  IMAD R19, R10, 0x20, R9 ;  /* 0x000000200a137824 */ /* 0x000fc600078e0209 */
[----:B------:R-:W-:Y:S01]  /*1dc0*/  LEA R8, R17, R16, 0x1 ;  /* 0x0000001011087211 */ /* 0x000fe200078e08ff */
[----:B------:R-:W-:Y:S01]  /*1dd0*/  IMAD.U32 R12, R19, 0x2, R18 ;  /* 0x00000002130c7824 */ /* 0x000fe200078e0012 */
[----:B------:R-:W-:Y:S01]  /*1de0*/  IADD3 R18, PT, PT, R18, 0x20, RZ ;  /* 0x0000002012127810 */ /* 0x000fe20007ffe0ff */
[----:B------:R-:W-:-:S03]  /*1df0*/  VIADD R16, R16, 0x20 ;  /* 0x0000002010107836 */ /* 0x000fc60000000000 */
[----:B------:R-:W-:Y:S01]  /*1e00*/  LDSM.16.M88.4 R8, [R8] ;  /* 0x000000000808783b */ /* 0x000fe20000000200 */
[----:B------:R-:W-:Y:S01]  /*1e10*/  IMAD.U32 R20, R17, 0x2, R16 ;  /* 0x0000000211147824 */ /* 0x000fe200078e0010 */
[----:B------:R-:W-:Y:S02]  /*1e20*/  LEA R33, R19, R18, 0x1 ;  /* 0x0000001213217211 */ /* 0x000fe400078e08ff */
[----:B------:R-:W2:Y:S01]  /*1e30*/  LDSM.16.M88.4 R12, [R12] ;  /* 0x000000000c0c783b */ /* 0x000ea20000000200 */
[----:B0-----:R-:W-:-:S03]  /*1e40*/  UISETP.GE.AND UP0, UPT, UR4, UR5, UPT ;  /* 0x000000050400728c */ /* 0x001fc6000bf06270 */
        /* <DEDUP_REMOVED lines=10> */
.L_x_745:
        /* <DEDUP_REMOVED lines=35> */
.L_x_779:
        /* <DEDUP_REMOVED lines=47> */
[----:B------:R-:W1:Y:S01]  /*2410*/  LDC.64 R12, c[0x0][0x3a0] ;  /* 0x0000e800ff0c7b82 */ /* 0x000e620000000a00 */
[----:B------:R-:W-:Y:S01]  /*2420*/  IMAD R25, R11, R5, R8 ;  /* 0x000000050b197224 */ /* 0x000fe200078e0208 */
[----:B------:R-:W2:Y:S03]  /*2430*/  LDG.E R17, desc[UR10][R16.64] ;  /* 0x0000000a10117981 */ /* 0x000ea6000c1e1900 */
[----:B-1----:R-:W-:-:S05]  /*2440*/  IMAD.WIDE R12, R25, 0x4, R12 ;  /* 0x00000004190c7825 */ /* 0x002fca00078e020c */
[----:B------:R-:W3:Y:S01]  /*2450*/  LDG.E R24, desc[UR10][R12.64] ;  /* 0x0000000a0c187981 */ /* 0x000ee2000c1e1900 */
[----:B------:R-:W1:Y:S01]  /*2460*/  S2UR UR5, SR_CgaCtaId ;  /* 0x00000000000579c3 */ /* 0x000e620000008800 */
[----:B------:R-:W-:Y:S02]  /*2470*/  UMOV UR4, 0x400 ;  /* 0x0000040000047882 */ /* 0x000fe40000000000 */
[----:B------:R-:W-:Y:S01]  /*2480*/  UIADD3 UR4, UPT, UPT, UR4, 0x1800, URZ ;  /* 0x0000180004047890 */ /* 0x000fe2000fffe0ff */
[----:B------:R-:W-:-:S03]  /*2490*/  IMAD R18, R2, 0x20, R3 ;  /* 0x0000002002127824 */ /* 0x000fc600078e0203 */
[----:B-1----:R-:W-:-:S06]  /*24a0*/  ULEA UR4, UR5, UR4, 0x18 ;  /* 0x0000000405047291 */ /* 0x002fcc000f8ec0ff */
[----:B------:R-:W-:Y:S02]  /*24b0*/  LEA R26, R18, UR4, 0x1 ;  /* 0x00000004121a7c11 */ /* 0x000fe4000f8e08ff */
[----:B------:R-:W1:Y:S04]  /*24c0*/  LDC.64 R18, c[0x0][0x398] ;  /* 0x0000e600ff127b82 */ /* 0x000e680000000a00 */
[----:B------:R-:W5:Y:S01]  /*24d0*/  LDS.U16 R26, [R26] ;  /* 0x000000001a1a7984 */ /* 0x000f620000000400 */
[----:B-1----:R-:W-:-:S04]  /*24e0*/  IMAD.WIDE R18, R25, 0x4, R18 ;  /* 0x0000000419127825 */ /* 0x002fc800078e0212 */
[----:B-----5:R-:W-:-:S05]  /*24f0*/  HADD2.F32 R27, -RZ, R26.H0_H0 ;  /* 0x2000001aff1b7230 */ /* 0x020fca0000004100 */
[----:B---3--:R-:W-:-:S04]  /*2500*/  FADD R24, R24, R27 ;  /* 0x0000001b18187221 */ /* 0x008fc80000000000 */
[----:B--2---:R-:W-:-:S05]  /*2510*/  FADD R17, R24, R17 ;  /* 0x0000001118117221 */ /* 0x004fca0000000000 */
[C---:B------:R-:W-:Y:S02]  /*2520*/  FSETP.GE.AND P0, PT, R17.reuse, 1, PT ;  /* 0x3f8000001100780b */ /* 0x040fe40003f06000 */
[C---:B------:R-:W-:Y:S02]  /*2530*/  FSET.BF.GE.AND R25, R17.reuse, 1, PT ;  /* 0x3f8000001119780a */ /* 0x040fe40003806000 */
[----:B------:R-:W-:-:S03]  /*2540*/  FSEL R17, R17, RZ, !P0 ;  /* 0x000000ff11117208 */ /* 0x000fc60004000000 */
[----:B------:R1:W-:Y:S04]  /*2550*/  STG.E desc[UR10][R18.64], R25 ;  /* 0x0000001912007986 */ /* 0x0003e8000c10190a */
[----:B------:R1:W-:Y:S02]  /*2560*/  STG.E desc[UR10][R12.64], R17 ;  /* 0x000000110c007986 */ /* 0x0003e4000c10190a */
.L_x_785:
[----:B------:R-:W-:Y:S05]  /*2570*/  BSYNC.RECONVERGENT B2 ;  /* 0x0000000000027941 */ /* 0x000fea0003800200 */
.L_x_784:
        /* <DEDUP_REMOVED lines=30> */
.L_x_787:
[----:B------:R-:W-:Y:S05]  /*2760*/  BSYNC.RECONVERGENT B2 ;  /* 0x0000000000027941 */ /* 0x000fea0003800200 */
.L_x_786:
[----:B-1----:R-:W-:Y:S01]  /*2770*/  MOV R13, R21 ;  /* 0x00000015000d7202 */ /* 0x002fe20000000f00 */
[----:B------:R-:W-:Y:S06]  /*2780*/  @!P1 BRA `(.L_x_783) ;  /* 0x0000000000709947 */ /* 0x000fec0003800000 */
[----:B------:R-:W-:Y:S01]  /*2790*/  ISETP.GE.AND P0, PT, R20, R5, PT ;  /* 0x000000051400720c */ /* 0x000fe20003f06270 */
[----:B------:R-:W-:Y:S03]  /*27a0*/  BSSY.RECONVERGENT B2, `(.L_x_788) ;  /* 0x0000019000027945 */ /* 0x000fe60003800200 */
        /* <DEDUP_REMOVED lines=24> */
.L_x_789:
[----:B------:R-:W-:Y:S05]  /*2930*/  BSYNC.RECONVERGENT B2 ;  /* 0x0000000000027941 */ /* 0x000fea0003800200 */
.L_x_788:
[----:B-1----:R-:W-:-:S07]  /*2940*/  IADD3 R13, PT, PT, R21, R4, RZ ;  /* 0x00000004150d7210 */ /* 0x002fce0007ffe0ff */
.L_x_783:
[----:B------:R-:W-:Y:S05]  /*2950*/  BSYNC.RECONVERGENT B0 ;  /* 0x0000000000007941 */ /* 0x000fea0003800200 */
.L_x_782:
        /* <DEDUP_REMOVED lines=20> */
.L_x_794:
[----:B---3--:R-:W-:Y:S01]  /*2aa0*/  IMAD.MOV.U32 R5, RZ, RZ, R17 ;  /* 0x000000ffff057224 */ /* 0x008fe200078e0011 */
[----:B------:R-:W-:-:S04]  /*2ab0*/  MOV R6, R16 ;  /* 0x0000001000067202 */ /* 0x000fc80000000f00 */
[----:B------:R-:W-:-:S04]  /*2ac0*/  ISETP.GE.AND P0, PT, R25, R5, PT ;  /* 0x000000051900720c */ /* 0x000fc80003f06270 */
[----:B------:R-:W-:-:S13]  /*2ad0*/  ISETP.GE.OR P0, PT, R11, R6, P0 ;  /* 0x000000060b00720c */ /* 0x000fda0000706670 */
[----:B-12---:R-:W1:Y:S02]  /*2ae0*/  @!P0 LDC.64 R22, c[0x0][0x3a0] ;  /* 0x0000e800ff168b82 */ /* 0x006e640000000a00 */
[----:B-1----:R-:W-:-:S05]  /*2af0*/  @!P0 IMAD.WIDE R22, R27, 0x4, R22 ;  /* 0x000000041b168825 */ /* 0x002fca00078e0216 */
[----:B------:R-:W2:Y:S01]  /*2b00*/  @!P0 LDG.E R20, desc[UR10][R22.64] ;  /* 0x0000000a16148981 */ /* 0x000ea2000c1e1900 */
[----:B------:R-:W-:-:S05]  /*2b10*/  @!P0 IMAD R34, R2, 0x20, R13 ;  /* 0x0000002002228824 */ /* 0x000fca00078e020d */
[----:B------:R-:W-:-:S06]  /*2b20*/  @!P0 LEA R34, R34, R37, 0x1 ;  /* 0x0000002522228211 */ /* 0x000fcc00078e08ff */
[----:B------:R-:W1:Y:S02]  /*2b30*/  @!P0 LDS.U16 R34, [R34] ;  /* 0x0000000022228984 */ /* 0x000e640000000400 */
[----:B-1----:R-:W-:-:S05]  /*2b40*/  @!P0 HADD2.F32 R21, -RZ, R34.H0_H0 ;  /* 0x20000022ff158230 */ /* 0x002fca0000004100 */
[----:B--2---:R-:W-:Y:S01]  /*2b50*/  @!P0 FADD R32, R20, R21 ;  /* 0x0000001514208221 */ /* 0x004fe20000000000 */
[----:B------:R-:W-:-:S04]  /*2b60*/  @!P0 IMAD R21, R0, 0x20, R13 ;  /* 0x0000002000158824 */ /* 0x000fc800078e020d */
[----:B------:R-:W-:-:S06]  /*2b70*/  @!P0 IMAD.WIDE.U32 R20, R21, 0x4, R18 ;  /* 0x0000000415148825 */ /* 0x000fcc00078e0012 */
[----:B------:R-:W2:Y:S01]  /*2b80*/  @!P0 LDG.E R21, desc[UR10][R20.64] ;  /* 0x0000000a14158981 */ /* 0x000ea2000c1e1900 */
[----:B------:R-:W-:-:S04]  /*2b90*/  ISETP.GE.AND P1, PT, R12, R5, PT ;  /* 0x000000050c00720c */ /* 0x000fc80003f26270 */
[----:B------:R-:W-:Y:S01]  /*2ba0*/  ISETP.GE.OR P1, PT, R11, R6, P1 ;  /* 0x000000060b00720c */ /* 0x000fe20000f26670 */
[----:B--2---:R-:W-:Y:S02]  /*2bb0*/  @!P0 FADD R32, R32, R21 ;  /* 0x0000001520208221 */ /* 0x004fe40000000000 */
[----:B------:R-:W1:Y:S03]  /*2bc0*/  @!P0 LDC.64 R20, c[0x0][0x398] ;  /* 0x0000e600ff148b82 */ /* 0x000e660000000a00 */
[C---:B------:R-:W-:Y:S02]  /*2bd0*/  @!P0 FSETP.GE.AND P2, PT, R32.reuse, 1, PT ;  /* 0x3f8000002000880b */ /* 0x040fe40003f46000 */
[C---:B------:R-:W-:Y:S02]  /*2be0*/  @!P0 FSET.BF.GE.AND R36, R32.reuse, 1, PT ;  /* 0x3f8000002024880a */ /* 0x040fe40003806000 */
[----:B------:R-:W-:Y:S01]  /*2bf0*/  @!P0 FSEL R32, R32, RZ, !P2 ;  /* 0x000000ff20208208 */ /* 0x000fe20005000000 */
[----:B-1----:R-:W-:-:S05]  /*2c00*/  @!P0 IMAD.WIDE R20, R27, 0x4, R20 ;  /* 0x000000041b148825 */ /* 0x002fca00078e0214 */
[----:B------:R-:W-:Y:S04]  /*2c10*/  @!P0 STG.E desc[UR10][R20.64], R36 ;  /* 0x0000002414008986 */ /* 0x000fe8000c10190a */
[----:B------:R1:W-:Y:S02]  /*2c20*/  @!P0 STG.E desc[UR10][R22.64], R32 ;  /* 0x0000002016008986 */ /* 0x0003e4000c10190a */
[----:B-1----:R-:W1:Y:S01]  /*2c30*/  @!P1 LDC.64 R22, c[0x0][0x3a0] ;  /* 0x0000e800ff169b82 */ /* 0x002e620000000a00 */
[----:B------:R-:W-:-:S05]  /*2c40*/  @!P1 IADD3 R32, PT, PT, R4, R13, RZ ;  /* 0x0000000d04209210 */ /* 0x000fca0007ffe0ff */
[----:B------:R-:W-:-:S04]  /*2c50*/  @!P1 IMAD R34, R0, 0x20, R32 ;  /* 0x0000002000229824 */ /* 0x000fc800078e0220 */
[----:B------:R-:W-:-:S05]  /*2c60*/  @!P1 IMAD.WIDE.U32 R20, R34, 0x4, R18 ;  /* 0x0000000422149825 */ /* 0x000fca00078e0012 */
[----:B------:R2:W3:Y:S01]  /*2c70*/  @!P1 LDG.E R34, desc[UR10][R20.64] ;  /* 0x0000000a14229981 */ /* 0x0004e2000c1e1900 */
[----:B-1----:R-:W-:-:S05]  /*2c80*/  @!P1 IMAD.WIDE R22, R29, 0x4, R22 ;  /* 0x000000041d169825 */ /* 0x002fca00078e0216 */
[----:B------:R-:W5:Y:S01]  /*2c90*/  @!P1 LDG.E R36, desc[UR10][R22.64] ;  /* 0x0000000a16249981 */ /* 0x000f62000c1e1900 */
[----:B--2---:R-:W-:Y:S01]  /*2ca0*/  @!P1 LEA R20, R2, R32, 0x5 ;  /* 0x0000002002149211 */ /* 0x004fe200078e28ff */
[----:B------:R-:W-:Y:S04]  /*2cb0*/  BSSY.RECONVERGENT B0, `(.L_x_790) ;  /* 0x0000027000007945 */ /* 0x000fe80003800200 */
[----:B------:R-:W-:-:S05]  /*2cc0*/  @!P1 IMAD R32, R20, 0x2, R37 ;  /* 0x0000000214209824 */ /* 0x000fca00078e0225 */
[----:B------:R-:W1:Y:S02]  /*2cd0*/  @!P1 LDS.U16 R20, [R32] ;  /* 0x0000000020149984 */ /* 0x000e640000000400 */
[----:B-1----:R-:W-:-:S05]  /*2ce0*/  @!P1 HADD2.F32 R21, -RZ, R20.H0_H0 ;  /* 0x20000014ff159230 */ /* 0x002fca0000004100 */
[----:B-----5:R-:W-:Y:S02]  /*2cf0*/  @!P1 FADD R36, R36, R21 ;  /* 0x0000001524249221 */ /* 0x020fe40000000000 */
[----:B------:R-:W1:Y:S02]  /*2d00*/  @!P1 LDC.64 R20, c[0x0][0x398] ;  /* 0x0000e600ff149b82 */ /* 0x000e640000000a00 */
[----:B---3--:R-:W-:-:S05]  /*2d10*/  @!P1 FADD R34, R36, R34 ;  /* 0x0000002224229221 */ /* 0x008fca0000000000 */
[C---:B------:R-:W-:Y:S02]  /*2d20*/  @!P1 FSETP.GE.AND P0, PT, R34.reuse, 1, PT ;  /* 0x3f8000002200980b */ /* 0x040fe40003f06000 */
[C---:B------:R-:W-:Y:S02]  /*2d30*/  @!P1 FSET.BF.GE.AND R36, R34.reuse, 1, PT ;  /* 0x3f8000002224980a */ /* 0x040fe40003806000 */
[----:B------:R-:W-:Y:S02]  /*2d40*/  @!P1 FSEL R34, R34, RZ, !P0 ;  /* 0x000000ff22229208 */ /* 0x000fe40004000000 */
[----:B------:R-:W-:-:S04]  /*2d50*/  ISETP.GE.AND P0, PT, R24, R5, PT ;  /* 0x000000051800720c */ /* 0x000fc80003f06270 */
[----:B------:R-:W-:Y:S01]  /*2d60*/  ISETP.GE.OR P0, PT, R11, R6, P0 ;  /* 0x000000060b00720c */ /* 0x000fe20000706670 */
[----:B-1----:R-:W-:-:S05]  /*2d70*/  @!P1 IMAD.WIDE R20, R29, 0x4, R20 ;  /* 0x000000041d149825 */ /* 0x002fca00078e0214 */
[----:B------:R1:W-:Y:S04]  /*2d80*/  @!P1 STG.E desc[UR10][R20.64], R36 ;  /* 0x0000002414009986 */ /* 0x0003e8000c10190a */
[----:B------:R1:W-:Y:S01]  /*2d90*/  @!P1 STG.E desc[UR10][R22.64], R34 ;  /* 0x0000002216009986 */ /* 0x0003e2000c10190a */
[----:B------:R-:W-:-:S04]  /*2da0*/  ISETP.GE.AND P1, PT, R26, R5, PT ;  /* 0x000000051a00720c */ /* 0x000fc80003f26270 */
[----:B------:R-:W-:Y:S01]  /*2db0*/  ISETP.GE.OR P1, PT, R11, R6, P1 ;  /* 0x000000060b00720c */ /* 0x000fe20000f26670 */
[----:B------:R-:W-:-:S12]  /*2dc0*/  @P0 BRA `(.L_x_791) ;  /* 0x0000000000540947 */ /* 0x000fd80003800000 */
[----:B-1----:R-:W1:Y:S02]  /*2dd0*/  LDC.64 R22, c[0x0][0x3a0] ;  /* 0x0000e800ff167b82 */ /* 0x002e640000000a00 */
[----:B-1----:R-:W-:-:S05]  /*2de0*/  IMAD.WIDE R22, R33, 0x4, R22 ;  /* 0x0000000421167825 */ /* 0x002fca00078e0216 */
[----:B------:R-:W2:Y:S01]  /*2df0*/  LDG.E R20, desc[UR10][R22.64] ;  /* 0x0000000a16147981 */ /* 0x000ea2000c1e1900 */
[----:B------:R-:W-:-:S05]  /*2e00*/  LEA R21, R2, R13, 0x5 ;  /* 0x0000000d02157211 */ /* 0x000fca00078e28ff */
[----:B------:R-:W-:-:S05]  /*2e10*/  IMAD R32, R4, 0x2, R21 ;  /* 0x0000000204207824 */ /* 0x000fca00078e0215 */
[----:B------:R-:W-:-:S06]  /*2e20*/  LEA R34, R32, R37, 0x1 ;  /* 0x0000002520227211 */ /* 0x000fcc00078e08ff */
[----:B------:R-:W1:Y:S02]  /*2e30*/  LDS.U16 R34, [R34] ;  /* 0x0000000022227984 */ /* 0x000e640000000400 */
[----:B-1----:R-:W-:-:S05]  /*2e40*/  HADD2.F32 R21, -RZ, R34.H0_H0 ;  /* 0x20000022ff157230 */ /* 0x002fca0000004100 */
[----:B--2---:R-:W-:Y:S01]  /*2e50*/  FADD R32, R20, R21 ;  /* 0x0000001514207221 */ /* 0x004fe20000000000 */
[----:B------:R-:W-:-:S05]  /*2e60*/  IMAD R21, R0, 0x20, R13 ;  /* 0x0000002000157824 */ /* 0x000fca00078e020d */
[----:B------:R-:W-:-:S05]  /*2e70*/  LEA R21, R4, R21, 0x1 ;  /* 0x0000001504157211 */ /* 0x000fca00078e08ff */
[----:B------:R-:W-:-:S06]  /*2e80*/  IMAD.WIDE.U32 R20, R21, 0x4, R18 ;  /* 0x0000000415147825 */ /* 0x000fcc00078e0012 */
[----:B------:R-:W2:Y:S02]  /*2e90*/  LDG.E R21, desc[UR10][R20.64] ;  /* 0x0000000a14157981 */ /* 0x000ea4000c1e1900 */
[----:B--2---:R-:W-:Y:S02]  /*2ea0*/  FADD R32, R32, R21 ;  /* 0x0000001520207221 */ /* 0x004fe40000000000 */
[----:B------:R-:W1:Y:S03]  /*2eb0*/  LDC.64 R20, c[0x0][0x398] ;  /* 0x0000e600ff147b82 */ /* 0x000e660000000a00 */
[C---:B------:R-:W-:Y:S02]  /*2ec0*/  FSETP.GE.AND P0, PT, R32.reuse, 1, PT ;  /* 0x3f8000002000780b */ /* 0x040fe40003f06000 */
[C---:B------:R-:W-:Y:S02]  /*2ed0*/  FSET.BF.GE.AND R36, R32.reuse, 1, PT ;  /* 0x3f8000002024780a */ /* 0x040fe40003806000 */
[----:B------:R-:W-:Y:S01]  /*2ee0*/  FSEL R32, R32, RZ, !P0 ;  /* 0x000000ff20207208 */ /* 0x000fe20004000000 */
[----:B-1----:R-:W-:-:S05]  /*2ef0*/  IMAD.WIDE R20, R33, 0x4, R20 ;  /* 0x0000000421147825 */ /* 0x002fca00078e0214 */
[----:B------:R2:W-:Y:S04]  /*2f00*/  STG.E desc[UR10][R20.64], R36 ;  /* 0x0000002414007986 */ /* 0x0005e8000c10190a */
[----:B------:R2:W-:Y:S02]  /*2f10*/  STG.E desc[UR10][R22.64], R32 ;  /* 0x0000002016007986 */ /* 0x0005e4000c10190a */
.L_x_791:
[----:B------:R-:W-:Y:S05]  /*2f20*/  BSYNC.RECONVERGENT B0 ;  /* 0x0000000000007941 */ /* 0x000fea0003800200 */
.L_x_790:
[----:B------:R-:W-:Y:S01]  /*2f30*/  BSSY.RECONVERGENT B0, `(.L_x_792) ;  /* 0x0000018000007945 */ /* 0x000fe20003800200 */
[----:B------:R-:W-:-:S03]  /*2f40*/  IADD3 R28, PT, PT, R4, R28, R4 ;  /* 0x0000001c041c7210 */ /* 0x000fc60007ffe004 */
[----:B------:R-:W-:Y:S05]  /*2f50*/  @P1 BRA `(.L_x_793) ;  /* 0x0000000000541947 */ /* 0x000fea0003800000 */
[----:B-12---:R-:W1:Y:S02]  /*2f60*/  LDC.64 R20, c[0x0][0x3a0] ;  /* 0x0000e800ff147b82 */ /* 0x006e640000000a00 */
[----:B-1----:R-:W-:-:S05]  /*2f70*/  IMAD.WIDE R20, R35, 0x4, R20 ;  /* 0x0000000423147825 */ /* 0x002fca00078e0214 */
[----:B------:R-:W2:Y:S01]  /*2f80*/  LDG.E R22, desc[UR10][R20.64] ;  /* 0x0000000a14167981 */ /* 0x000ea2000c1e1900 */
[----:B------:R-:W-:-:S04]  /*2f90*/  IMAD R23, R2, 0x20, R13 ;  /* 0x0000002002177824 */ /* 0x000fc800078e020d */
[----:B------:R-:W-:-:S05]  /*2fa0*/  IMAD R32, R4, 0x3, R23 ;  /* 0x0000000304207824 */ /* 0x000fca00078e0217 */
[----:B------:R-:W-:-:S06]  /*2fb0*/  LEA R34, R32, R37, 0x1 ;  /* 0x0000002520227211 */ /* 0x000fcc00078e08ff */
[----:B------:R-:W1:Y:S02]  /*2fc0*/  LDS.U16 R34, [R34] ;  /* 0x0000000022227984 */ /* 0x000e640000000400 */
[----:B-1----:R-:W-:-:S05]  /*2fd0*/  HADD2.F32 R23, -RZ, R34.H0_H0 ;  /* 0x20000022ff177230 */ /* 0x002fca0000004100 */
[----:B--2---:R-:W-:Y:S01]  /*2fe0*/  FADD R32, R22, R23 ;  /* 0x0000001716207221 */ /* 0x004fe20000000000 */
[----:B------:R-:W-:-:S04]  /*2ff0*/  IMAD R23, R0, 0x20, R13 ;  /* 0x0000002000177824 */ /* 0x000fc800078e020d */
[----:B------:R-:W-:-:S04]  /*3000*/  IMAD R23, R4, 0x3, R23 ;  /* 0x0000000304177824 */ /* 0x000fc800078e0217 */
        /* <DEDUP_REMOVED lines=10> */
.L_x_793:
[----:B------:R-:W-:Y:S05]  /*30b0*/  BSYNC.RECONVERGENT B0 ;  /* 0x0000000000007941 */ /* 0x000fea0003800200 */
.L_x_792:
[C---:B------:R-:W-:Y:S01]  /*30c0*/  IADD3 R28, PT, PT, R4.reuse, R28, R4 ;  /* 0x0000001c041c7210 */ /* 0x040fe20007ffe004 */
[C---:B------:R-:W-:Y:S01]  /*30d0*/  IMAD R12, R4.reuse, 0x4, R12 ;  /* 0x00000004040c7824 */ /* 0x040fe200078e020c */
[C---:B------:R-:W-:Y:S01]  /*30e0*/  LEA R37, R4.reuse, R37, 0x3 ;  /* 0x0000002504257211 */ /* 0x040fe200078e18ff */
[----:B------:R-:W-:Y:S01]  /*30f0*/  IMAD.WIDE.U32 R18, R4, 0x10, R18 ;  /* 0x0000001004127825 */ /* 0x000fe200078e0012 */
[----:B------:R-:W-:Y:S02]  /*3100*/  ISETP.GE.U32.AND P0, PT, R28, 0x20, PT ;  /* 0x000000201c00780c */ /* 0x000fe40003f06070 */
[C---:B------:R-:W-:Y:S01]  /*3110*/  LEA R29, R4.reuse, R29, 0x2 ;  /* 0x0000001d041d7211 */ /* 0x040fe200078e10ff */
[C---:B------:R-:W-:Y:S01]  /*3120*/  IMAD R24, R4.reuse, 0x4, R24 ;  /* 0x0000000404187824 */ /* 0x040fe200078e0218 */
[C---:B------:R-:W-:Y:S01]  /*3130*/  LEA R33, R4.reuse, R33, 0x2 ;  /* 0x0000002104217211 */ /* 0x040fe200078e10ff */
[C---:B------:R-:W-:Y:S01]  /*3140*/  IMAD R26, R4.reuse, 0x4, R26 ;  /* 0x00000004041a7824 */ /* 0x040fe200078e021a */
[C---:B------:R-:W-:Y:S01]  /*3150*/  LEA R35, R4.reuse, R35, 0x2 ;  /* 0x0000002304237211 */ /* 0x040fe200078e10ff */
[C---:B------:R-:W-:Y:S01]  /*3160*/  IMAD R27, R4.reuse, 0x4, R27 ;  /* 0x00000004041b7824 */ /* 0x040fe200078e021b */
[----:B------:R-:W-:-:S05]  /*3170*/  LEA R25, R4, R25, 0x2 ;  /* 0x0000001904197211 */ /* 0x000fca00078e10ff */
[----:B------:R-:W-:Y:S05]  /*3180*/  @!P0 BRA `(.L_x_794) ;  /* 0xfffffff800448947 */ /* 0x000fea000383ffff */
.L_x_781:
[----:B------:R-:W-:Y:S05]  /*3190*/  BSYNC.RECONVERGENT B1 ;  /* 0x0000000000017941 */ /* 0x000fea0003800200 */
.L_x_780:
[----:B0-----:R-:W-:-:S05]  /*31a0*/  IMAD.IADD R12, R2, 0x1, R9 ;  /* 0x00000001020c7824 */ /* 0x001fca00078e0209 */
[----:B------:R-:W-:-:S13]  /*31b0*/  ISETP.GT.U32.AND P0, PT, R12, 0x3f, PT ;  /* 0x0000003f0c00780c */ /* 0x000fda0003f04070 */
[----:B------:R-:W-:Y:S05]  /*31c0*/  @P0 EXIT ;  /* 0x000000000000094d */ /* 0x000fea0003800000 */
[----:B------:R-:W-:Y:S01]  /*31d0*/  ISETP.GT.U32.AND P0, PT, R3, 0x1f, PT ;  /* 0x0000001f0300780c */ /* 0x000fe20003f04070 */
[----:B------:R-:W-:-:S12]  /*31e0*/  BSSY.RECONVERGENT B1, `(.L_x_795) ;  /* 0x00000e9000017945 */ /* 0x000fd80003800200 */
[----:B------:R-:W-:Y:S05]  /*31f0*/  @P0 BRA `(.L_x_796) ;  /* 0x0000000c009c0947 */ /* 0x000fea0003800000 */
[----:B-123--:R-:W-:Y:S01]  /*3200*/  IADD3 R22, PT, PT, R10, 0x1, RZ ;  /* 0x000000010a167810 */ /* 0x00efe20007ffe0ff */
        /* <DEDUP_REMOVED lines=10> */
[----:B------:R-:W0:Y:S01]  /*32b0*/  LDC.64 R16, c[0x0][0x3a0] ;  /* 0x0000e800ff107b82 */ /* 0x000e220000000a00 */
[----:B------:R-:W-:-:S07]  /*32c0*/  IMAD R13, R11, R5, R8 ;  /* 0x000000050b0d7224 */ /* 0x000fce00078e0208 */
[----:B------:R-:W1:Y:S01]  /*32d0*/  LDC.64 R18, c[0x0][0x390] ;  /* 0x0000e400ff127b82 */ /* 0x000e620000000a00 */
[----:B0-----:R-:W-:-:S05]  /*32e0*/  IMAD.WIDE R16, R13, 0x4, R16 ;  /* 0x000000040d107825 */ /* 0x001fca00078e0210 */
[----:B------:R-:W2:Y:S01]  /*32f0*/  LDG.E R23, desc[UR10][R16.64] ;  /* 0x0000000a10177981 */ /* 0x000ea2000c1e1900 */
[----:B-1----:R-:W-:-:S06]  /*3300*/  IMAD.WIDE.U32 R18, R8, 0x4, R18 ;  /* 0x0000000408127825 */ /* 0x002fcc00078e0012 */
[----:B------:R-:W3:Y:S01]  /*3310*/  LDG.E R18, desc[UR10][R18.64] ;  /* 0x0000000a12127981 */ /* 0x000ee2000c1e1900 */
[----:B------:R-:W0:Y:S01]  /*3320*/  S2UR UR5, SR_CgaCtaId ;  /* 0x00000000000579c3 */ /* 0x000e220000008800 */
[----:B------:R-:W-:Y:S02]  /*3330*/  UMOV UR4, 0x400 ;  /* 0x0000040000047882 */ /* 0x000fe40000000000 */
[----:B------:R-:W-:Y:S01]  /*3340*/  UIADD3 UR4, UPT, UPT, UR4, 0x1800, URZ ;  /* 0x0000180004047890 */ /* 0x000fe2000fffe0ff */
[----:B------:R-:W-:-:S03]  /*3350*/  IMAD R20, R12, 0x20, R3 ;  /* 0x000000200c147824 */ /* 0x000fc600078e0203 */
[----:B0-----:R-:W-:-:S06]  /*3360*/  ULEA UR4, UR5, UR4, 0x18 ;  /* 0x0000000405047291 */ /* 0x001fcc000f8ec0ff */
[----:B------:R-:W-:Y:S02]  /*3370*/  LEA R24, R20, UR4, 0x1 ;  /* 0x0000000414187c11 */ /* 0x000fe4000f8e08ff */
[----:B------:R-:W0:Y:S04]  /*3380*/  LDC.64 R20, c[0x0][0x398] ;  /* 0x0000e600ff147b82 */ /* 0x000e280000000a00 */
[----:B------:R-:W1:Y:S01]  /*3390*/  LDS.U16 R24, [R24] ;  /* 0x0000000018187984 */ /* 0x000e620000000400 */
[----:B0-----:R-:W-:-:S04]  /*33a0*/  IMAD.WIDE R20, R13, 0x4, R20 ;  /* 0x000000040d147825 */ /* 0x001fc800078e0214 */
[----:B-1----:R-:W-:-:S05]  /*33b0*/  HADD2.F32 R26, -RZ, R24.H0_H0 ;  /* 0x20000018ff1a7230 */ /* 0x002fca0000004100 */
[----:B--2---:R-:W-:-:S04]  /*33c0*/  FADD R23, R23, R26 ;  /* 0x0000001a17177221 */ /* 0x004fc80000000000 */
[----:B---3--:R-:W-:-:S05]  /*33d0*/  FADD R18, R23, R18 ;  /* 0x0000001217127221 */ /* 0x008fca0000000000 */
[C---:B------:R-:W-:Y:S02]  /*33e0*/  FSETP.GE.AND P0, PT, R18.reuse, 1, PT ;  /* 0x3f8000001200780b */ /* 0x040fe40003f06000 */
[C---:B------:R-:W-:Y:S02]  /*33f0*/  FSET.BF.GE.AND R13, R18.reuse, 1, PT ;  /* 0x3f800000120d780a */ /* 0x040fe40003806000 */
[----:B------:R-:W-:-:S03]  /*3400*/  FSEL R19, R18, RZ, !P0 ;  /* 0x000000ff12137208 */ /* 0x000fc60004000000 */
[----:B------:R0:W-:Y:S04]  /*3410*/  STG.E desc[UR10][R20.64], R13 ;  /* 0x0000000d14007986 */ /* 0x0001e8000c10190a */
[----:B------:R0:W-:Y:S02]  /*3420*/  STG.E desc[UR10][R16.64], R19 ;  /* 0x0000001310007986 */ /* 0x0001e4000c10190a */
.L_x_800:
[----:B------:R-:W-:Y:S05]  /*3430*/  BSYNC.RECONVERGENT B2 ;  /* 0x0000000000027941 */ /* 0x000fea0003800200 */
.L_x_799:
        /* <DEDUP_REMOVED lines=9> */
[----:B------:R-:W0:Y:S01]  /*34d0*/  LDC.64 R16, c[0x0][0x3a0] ;  /* 0x0000e800ff107b82 */ /* 0x000e220000000a00 */
[----:B------:R-:W-:Y:S01]  /*34e0*/  IMAD R21, R11, R5, R20 ;  /* 0x000000050b157224 */ /* 0x000fe200078e0214 */
[----:B------:R-:W2:Y:S03]  /*34f0*/  LDG.E R27, desc[UR10][R14.64] ;  /* 0x0000000a0e1b7981 */ /* 0x000ea6000c1e1900 */
[----:B0-----:R-:W-:-:S05]  /*3500*/  IMAD.WIDE R16, R21, 0x4, R16 ;  /* 0x0000000415107825 */ /* 0x001fca00078e0210 */
        /* <DEDUP_REMOVED lines=11> */
[----:B---3--:R-:W-:-:S04]  /*35c0*/  FADD R22, R22, R25 ;  /* 0x0000001916167221 */ /* 0x008fc80000000000 */
[----:B--2---:R-:W-:-:S05]  /*35d0*/  FADD R22, R22, R27 ;  /* 0x0000001b16167221 */ /* 0x004fca0000000000 */
[C---:B------:R-:W-:Y:S02]  /*35e0*/  FSETP.GE.AND P0, PT, R22.reuse, 1, PT ;  /* 0x3f8000001600780b */ /* 0x040fe40003f06000 */
[C---:B------:R-:W-:Y:S02]  /*35f0*/  FSET.BF.GE.AND R21, R22.reuse, 1, PT ;  /* 0x3f8000001615780a */ /* 0x040fe40003806000 */
[----:B------:R-:W-:-:S03]  /*3600*/  FSEL R25, R22, RZ, !P0 ;  /* 0x000000ff16197208 */ /* 0x000fc60004000000 */
[----:B------:R0:W-:Y:S04]  /*3610*/  STG.E desc[UR10][R18.64], R21 ;  /* 0x0000001512007986 */ /* 0x0001e8000c10190a */
[----:B------:R0:W-:Y:S02]  /*3620*/  STG.E desc[UR10][R16.64], R25 ;  /* 0x0000001910007986 */ /* 0x0001e4000c10190a */
.L_x_802:
[----:B------:R-:W-:Y:S05]  /*3630*/  BSYNC.RECONVERGENT B2 ;  /* 0x0000000000027941 */ /* 0x000fea0003800200 */
.L_x_801:
[----:B------:R-:W-:Y:S05]  /*3640*/  @!P1 BRA `(.L_x_798) ;  /* 0x0000000000789947 */ /* 0x000fea0003800000 */
[----:B------:R-:W-:Y:S01]  /*3650*/  IADD3 R20, PT, PT, R20, R4, RZ ;  /* 0x0000000414147210 */ /* 0x000fe20007ffe0ff */
[----:B------:R-:W-:Y:S03]  /*3660*/  BSSY.RECONVERGENT B2, `(.L_x_803) ;  /* 0x000001b000027945 */ /* 0x000fe60003800200 */
[----:B------:R-:W-:-:S04]  /*3670*/  ISETP.GE.AND P0, PT, R20, R5, PT ;  /* 0x000000051400720c */ /* 0x000fc80003f06270 */
[----:B------:R-:W-:-:S13]  /*3680*/  ISETP.GE.OR P0, PT, R11, R6, P0 ;  /* 0x000000060b00720c */ /* 0x000fda0000706670 */
[----:B------:R-:W-:Y:S05]  /*3690*/  @P0 BRA `(.L_x_804) ;  /* 0x00000000005c0947 */ /* 0x000fea0003800000 */
[----:B0-----:R-:W0:Y:S01]  /*36a0*/  LDC.64 R16, c[0x0][0x3a0] ;  /* 0x0000e800ff107b82 */ /* 0x001e220000000a00 */
[----:B------:R-:W-:Y:S02]  /*36b0*/  IMAD R21, R11, R5, R20 ;  /* 0x000000050b157224 */ /* 0x000fe400078e0214 */
[----:B------:R-:W-:-:S06]  /*36c0*/  IMAD.WIDE R18, R4, 0x4, R14 ;  /* 0x0000000404127825 */ /* 0x000fcc00078e020e */
[----:B------:R-:W2:Y:S01]  /*36d0*/  LDG.E R19, desc[UR10][R18.64] ;  /* 0x0000000a12137981 */ /* 0x000ea2000c1e1900 */
        /* <DEDUP_REMOVED lines=19> */
.L_x_804:
[----:B------:R-:W-:Y:S05]  /*3810*/  BSYNC.RECONVERGENT B2 ;  /* 0x0000000000027941 */ /* 0x000fea0003800200 */
.L_x_803:
[----:B------:R-:W-:-:S07]  /*3820*/  IADD3 R13, PT, PT, R13, R4, RZ ;  /* 0x000000040d0d7210 */ /* 0x000fce0007ffe0ff */
.L_x_798:
[----:B------:R-:W-:Y:S05]  /*3830*/  BSYNC.RECONVERGENT B0 ;  /* 0x0000000000007941 */ /* 0x000fea0003800200 */
.L_x_797:
[----:B------:R-:W-:-:S13]  /*3840*/  ISETP.GE.U32.AND P0, PT, R10, 0x3, PT ;  /* 0x000000030a00780c */ /* 0x000fda0003f06070 */
[----:B------:R-:W-:Y:S05]  /*3850*/  @!P0 BRA `(.L_x_796) ;  /* 0x0000000800048947 */ /* 0x000fea0003800000 */
[----:B------:R-:W2:Y:S01]  /*3860*/  S2UR UR5, SR_CgaCtaId ;  /* 0x00000000000579c3 */ /* 0x000ea20000008800 */
[----:B------:R-:W3:Y:S01]  /*3870*/  LDCU.64 UR8, c[0x0][0x390] ;  /* 0x00007200ff0877ac */ /* 0x000ee20008000a00 */
[----:B------:R-:W-:Y:S01]  /*3880*/  IMAD R23, R0, 0x20, R13 ;  /* 0x0000002000177824 */ /* 0x000fe200078e020d */
[----:B0-----:R-:W-:Y:S01]  /*3890*/  MOV R25, R13 ;  /* 0x0000000d00197202 */ /* 0x001fe20000000f00 */
[----:B------:R-:W-:Y:S02]  /*38a0*/  UMOV UR4, 0x400 ;  /* 0x0000040000047882 */ /* 0x000fe40000000000 */
[--C-:B------:R-:W-:Y:S01]  /*38b0*/  IMAD R27, R11, R5, R23.reuse ;  /* 0x000000050b1b7224 */ /* 0x100fe200078e0217 */
[----:B------:R-:W-:Y:S01]  /*38c0*/  UIADD3 UR4, UPT, UPT, UR4, 0x1800, URZ ;  /* 0x0000180004047890 */ /* 0x000fe2000fffe0ff */
[----:B-1----:R-:W0:Y:S01]  /*38d0*/  LDC.64 R14, c[0x0][0x3a8] ;  /* 0x0000ea00ff0e7b82 */ /* 0x002e220000000a00 */
        /* <DEDUP_REMOVED lines=10> */
.L_x_809:
[----:B0-----:R-:W-:Y:S01]  /*3980*/  IMAD.MOV.U32 R5, RZ, RZ, R15 ;  /* 0x000000ffff057224 */ /* 0x001fe200078e000f */
[----:B------:R-:W-:-:S04]  /*3990*/  MOV R6, R14 ;  /* 0x0000000e00067202 */ /* 0x000fc80000000f00 */
[----:B------:R-:W-:-:S04]  /*39a0*/  ISETP.GE.AND P0, PT, R23, R5, PT ;  /* 0x000000051700720c */ /* 0x000fc80003f06270 */
[----:B------:R-:W-:-:S13]  /*39b0*/  ISETP.GE.OR P1, PT, R11, R6, P0 ;  /* 0x000000060b00720c */ /* 0x000fda0000726670 */
[----:B-1----:R-:W0:Y:S02]  /*39c0*/  @!P1 LDC.64 R18, c[0x0][0x3a0] ;  /* 0x0000e800ff129b82 */ /* 0x002e240000000a00 */
[----:B0-----:R-:W-:-:S05]  /*39d0*/  @!P1 IMAD.WIDE R18, R27, 0x4, R18 ;  /* 0x000000041b129825 */ /* 0x001fca00078e0212 */
[----:B------:R-:W2:Y:S01]  /*39e0*/  @!P1 LDG.E R20, desc[UR10][R18.64] ;  /* 0x0000000a12149981 */ /* 0x000ea2000c1e1900 */
[--C-:B------:R-:W-:Y:S02]  /*39f0*/  @!P1 IMAD R32, R12, 0x20, R13.reuse ;  /* 0x000000200c209824 */ /* 0x100fe400078e020d */
[----:B------:R-:W-:-:S03]  /*3a00*/  @!P1 IMAD R34, R0, 0x20, R13 ;  /* 0x0000002000229824 */ /* 0x000fc600078e020d */
[----:B------:R-:W-:-:S06]  /*3a10*/  @!P1 LEA R32, R32, R37, 0x1 ;  /* 0x0000002520209211 */ /* 0x000fcc00078e08ff */
[----:B------:R-:W0:Y:S02]  /*3a20*/  @!P1 LDS.U16 R32, [R32] ;  /* 0x0000000020209984 */ /* 0x000e240000000400 */
[----:B0-----:R-:W-:-:S05]  /*3a30*/  @!P1 HADD2.F32 R21, -RZ, R32.H0_H0 ;  /* 0x20000020ff159230 */ /* 0x001fca0000004100 */
[----:B--2---:R-:W-:Y:S01]  /*3a40*/  @!P1 FADD R28, R20, R21 ;  /* 0x00000015141c9221 */ /* 0x004fe20000000000 */
[----:B------:R-:W-:-:S06]  /*3a50*/  @!P1 IMAD.WIDE.U32 R20, R34, 0x4, R16 ;  /* 0x0000000422149825 */ /* 0x000fcc00078e0010 */
[----:B------:R-:W2:Y:S01]  /*3a60*/  @!P1 LDG.E R21, desc[UR10][R20.64] ;  /* 0x0000000a14159981 */ /* 0x000ea2000c1e1900 */
[----:B------:R-:W-:-:S04]  /*3a70*/  ISETP.GE.AND P0, PT, R22, R5, PT ;  /* 0x000000051600720c */ /* 0x000fc80003f06270 */
[----:B------:R-:W-:Y:S01]  /*3a80*/  ISETP.GE.OR P0, PT, R11, R6, P0 ;  /* 0x000000060b00720c */ /* 0x000fe20000706670 */
[----:B--2---:R-:W-:Y:S02]  /*3a90*/  @!P1 FADD R28, R28, R21 ;  /* 0x000000151c1c9221 */ /* 0x004fe40000000000 */
[----:B------:R-:W0:Y:S03]  /*3aa0*/  @!P1 LDC.64 R20, c[0x0][0x398] ;  /* 0x0000e600ff149b82 */ /* 0x000e260000000a00 */
[C---:B------:R-:W-:Y:S02]  /*3ab0*/  @!P1 FSET.BF.GE.AND R34, R28.reuse, 1, PT ;  /* 0x3f8000001c22980a */ /* 0x040fe40003806000 */
[----:B------:R-:W-:-:S04]  /*3ac0*/  @!P1 FSETP.GE.AND P2, PT, R28, 1, PT ;  /* 0x3f8000001c00980b */ /* 0x000fc80003f46000 */
[----:B------:R-:W-:Y:S02]  /*3ad0*/  @!P1 FSEL R36, R28, RZ, !P2 ;  /* 0x000000ff1c249208 */ /* 0x000fe40005000000 */
[----:B------:R-:W-:-:S05]  /*3ae0*/  @!P0 IADD3 R28, PT, PT, R4, R13, RZ ;  /* 0x0000000d041c8210 */ /* 0x000fca0007ffe0ff */
[----:B------:R-:W-:Y:S02]  /*3af0*/  @!P0 IMAD R32, R0, 0x20, R28 ;  /* 0x0000002000208824 */ /* 0x000fe400078e021c */
[----:B0-----:R-:W-:-:S05]  /*3b00*/  @!P1 IMAD.WIDE R20, R27, 0x4, R20 ;  /* 0x000000041b149825 */ /* 0x001fca00078e0214 */
[----:B------:R0:W-:Y:S04]  /*3b10*/  @!P1 STG.E desc[UR10][R20.64], R34 ;  /* 0x0000002214009986 */ /* 0x0001e8000c10190a */
[----:B------:R1:W-:Y:S01]  /*3b20*/  @!P1 STG.E desc[UR10][R18.64], R36 ;  /* 0x0000002412009986 */ /* 0x0003e2000c10190a */
[----:B0-----:R-:W0:Y:S01]  /*3b30*/  @!P0 LDC.64 R20, c[0x0][0x3a0] ;  /* 0x0000e800ff148b82 */ /* 0x001e220000000a00 */
[----:B-1----:R-:W-:-:S05]  /*3b40*/  @!P0 IMAD.WIDE.U32 R18, R32, 0x4, R16 ;  /* 0x0000000420128825 */ /* 0x002fca00078e0010 */
[----:B------:R1:W2:Y:S01]  /*3b50*/  @!P0 LDG.E R32, desc[UR10][R18.64] ;  /* 0x0000000a12208981 */ /* 0x0002a2000c1e1900 */
[----:B------:R-:W-:Y:S01]  /*3b60*/  @!P0 LEA R28, R12, R28, 0x5 ;  /* 0x0000001c0c1c8211 */ /* 0x000fe200078e28ff */
[----:B0-----:R-:W-:Y:S01]  /*3b70*/  @!P0 IMAD.WIDE R20, R29, 0x4, R20 ;  /* 0x000000041d148825 */ /* 0x001fe200078e0214 */
[----:B-1----:R-:W0:Y:S04]  /*3b80*/  @!P0 LDC.64 R18, c[0x0][0x398] ;  /* 0x0000e600ff128b82 */ /* 0x002e280000000a00 */
[----:B------:R-:W3:Y:S01]  /*3b90*/  @!P0 LDG.E R34, desc[UR10][R20.64] ;  /* 0x0000000a14228981 */ /* 0x000ee2000c1e1900 */
[----:B------:R-:W-:-:S06]  /*3ba0*/  @!P0 IMAD R28, R28, 0x2, R37 ;  /* 0x000000021c1c8824 */ /* 0x000fcc00078e0225 */
[----:B------:R-:W1:Y:S01]  /*3bb0*/  @!P0 LDS.U16 R28, [R28] ;  /* 0x000000001c1c8984 */ /* 0x000e620000000400 */
[----:B0-----:R-:W-:-:S04]  /*3bc0*/  @!P0 IMAD.WIDE R18, R29, 0x4, R18 ;  /* 0x000000041d128825 */ /* 0x001fc800078e0212 */
[----:B-1----:R-:W-:Y:S01]  /*3bd0*/  @!P0 HADD2.F32 R28, -RZ, R28.H0_H0 ;  /* 0x2000001cff1c8230 */ /* 0x002fe20000004100 */
[----:B------:R-:W-:Y:S01]  /*3be0*/  ISETP.GE.AND P2, PT, R26, R5, PT ;  /* 0x000000051a00720c */ /* 0x000fe20003f46270 */
[----:B------:R-:W-:Y:S03]  /*3bf0*/  BSSY.RECONVERGENT B0, `(.L_x_805) ;  /* 0x0000021000007945 */ /* 0x000fe60003800200 */
[----:B------:R-:W-:Y:S01]  /*3c00*/  ISETP.GE.OR P2, PT, R11, R6, P2 ;  /* 0x000000060b00720c */ /* 0x000fe20001746670 */
[----:B---3--:R-:W-:-:S04]  /*3c10*/  @!P0 FADD R34, R34, R28 ;  /* 0x0000001c22228221 */ /* 0x008fc80000000000 */
[----:B--2---:R-:W-:-:S05]  /*3c20*/  @!P0 FADD R32, R34, R32 ;  /* 0x0000002022208221 */ /* 0x004fca0000000000 */
[C---:B------:R-:W-:Y:S02]  /*3c30*/  @!P0 FSETP.GE.AND P1, PT, R32.reuse, 1, PT ;  /* 0x3f8000002000880b */ /* 0x040fe40003f26000 */
[C---:B------:R-:W-:Y:S02]  /*3c40*/  @!P0 FSET.BF.GE.AND R34, R32.reuse, 1, PT ;  /* 0x3f8000002022880a */ /* 0x040fe40003806000 */
[----:B------:R-:W-:-:S03]  /*3c50*/  @!P0 FSEL R32, R32, RZ, !P1 ;  /* 0x000000ff20208208 */ /* 0x000fc60004800000 */
[----:B------:R0:W-:Y:S01]  /*3c60*/  @!P0 STG.E desc[UR10][R18.64], R34 ;  /* 0x0000002212008986 */ /* 0x0001e2000c10190a */
[----:B------:R-:W-:-:S03]  /*3c70*/  ISETP.GE.AND P1, PT, R24, R5, PT ;  /* 0x000000051800720c */ /* 0x000fc60003f26270 */
[----:B------:R0:W-:Y:S01]  /*3c80*/  @!P0 STG.E desc[UR10][R20.64], R32 ;  /* 0x0000002014008986 */ /* 0x0001e2000c10190a */
[----:B------:R-:W-:-:S13]  /*3c90*/  ISETP.GE.OR P1, PT, R11, R6, P1 ;  /* 0x000000060b00720c */ /* 0x000fda0000f26670 */
[----:B0-----:R-:W-:Y:S05]  /*3ca0*/  @P1 BRA `(.L_x_806) ;  /* 0x0000000000541947 */ /* 0x001fea0003800000 */
[----:B------:R-:W0:Y:S02]  /*3cb0*/  LDC.64 R20, c[0x0][0x3a0] ;  /* 0x0000e800ff147b82 */ /* 0x000e240000000a00 */
[----:B0-----:R-:W-:-:S05]  /*3cc0*/  IMAD.WIDE R20, R33, 0x4, R20 ;  /* 0x0000000421147825 */ /* 0x001fca00078e0214 */
[----:B------:R-:W2:Y:S01]  /*3cd0*/  LDG.E R18, desc[UR10][R20.64] ;  /* 0x0000000a14127981 */ /* 0x000ea2000c1e1900 */
[----:B------:R-:W-:Y:S01]  /*3ce0*/  LEA R19, R12, R13, 0x5 ;  /* 0x0000000d0c137211 */ /* 0x000fe200078e28ff */
[----:B------:R-:W-:-:S04]  /*3cf0*/  IMAD R32, R0, 0x20, R13 ;  /* 0x0000002000207824 */ /* 0x000fc800078e020d */
[C---:B------:R-:W-:Y:S01]  /*3d00*/  IMAD R28, R4.reuse, 0x2, R19 ;  /* 0x00000002041c7824 */ /* 0x040fe200078e0213 */
[----:B------:R-:W-:-:S04]  /*3d10*/  LEA R34, R4, R32, 0x1 ;  /* 0x0000002004227211 */ /* 0x000fc800078e08ff */
[----:B------:R-:W-:-:S06]  /*3d20*/  LEA R28, R28, R37, 0x1 ;  /* 0x000000251c1c7211 */ /* 0x000fcc00078e08ff */
[----:B------:R-:W0:Y:S02]  /*3d30*/  LDS.U16 R28, [R28] ;  /* 0x000000001c1c7984 */ /* 0x000e240000000400 */
[----:B0-----:R-:W-:-:S05]  /*3d40*/  HADD2.F32 R19, -RZ, R28.H0_H0 ;  /* 0x2000001cff137230 */ /* 0x001fca0000004100 */
[----:B--2---:R-:W-:Y:S01]  /*3d50*/  FADD R32, R18, R19 ;  /* 0x0000001312207221 */ /* 0x004fe20000000000 */
[----:B------:R-:W-:-:S06]  /*3d60*/  IMAD.WIDE.U32 R18, R34, 0x4, R16 ;  /* 0x0000000422127825 */ /* 0x000fcc00078e0010 */
[----:B------:R-:W2:Y:S02]  /*3d70*/  LDG.E R19, desc[UR10][R18.64] ;  /* 0x0000000a12137981 */ /* 0x000ea4000c1e1900 */
[----:B--2---:R-:W-:Y:S02]  /*3d80*/  FADD R32, R32, R19 ;  /* 0x0000001320207221 */ /* 0x004fe40000000000 */
[----:B------:R-:W0:Y:S03]  /*3d90*/  LDC.64 R18, c[0x0][0x398] ;  /* 0x0000e600ff127b82 */ /* 0x000e260000000a00 */
[C---:B------:R-:W-:Y:S02]  /*3da0*/  FSETP.GE.AND P0, PT, R32.reuse, 1, PT ;  /* 0x3f8000002000780b */ /* 0x040fe40003f06000 */
[C---:B------:R-:W-:Y:S02]  /*3db0*/  FSET.BF.GE.AND R34, R32.reuse, 1, PT ;  /* 0x3f8000002022780a */ /* 0x040fe40003806000 */
[----:B------:R-:W-:Y:S01]  /*3dc0*/  FSEL R32, R32, RZ, !P0 ;  /* 0x000000ff20207208 */ /* 0x000fe20004000000 */
[----:B0-----:R-:W-:-:S05]  /*3dd0*/  IMAD.WIDE R18, R33, 0x4, R18 ;  /* 0x0000000421127825 */ /* 0x001fca00078e0212 */
[----:B------:R0:W-:Y:S04]  /*3de0*/  STG.E desc[UR10][R18.64], R34 ;  /* 0x0000002212007986 */ /* 0x0001e8000c10190a */
[----:B------:R0:W-:Y:S02]  /*3df0*/  STG.E desc[UR10][R20.64], R32 ;  /* 0x0000002014007986 */ /* 0x0001e4000c10190a */
.L_x_806:
[----:B------:R-:W-:Y:S05]  /*3e00*/  BSYNC.RECONVERGENT B0 ;  /* 0x0000000000007941 */ /* 0x000fea0003800200 */
.L_x_805:
[----:B------:R-:W-:Y:S01]  /*3e10*/  BSSY.RECONVERGENT B0, `(.L_x_807) ;  /* 0x0000018000007945 */ /* 0x000fe20003800200 */
[----:B------:R-:W-:-:S03]  /*3e20*/  IADD3 R25, PT, PT, R4, R25, R4 ;  /* 0x0000001904197210 */ /* 0x000fc60007ffe004 */
[----:B------:R-:W-:Y:S05]  /*3e30*/  @P2 BRA `(.L_x_808) ;  /* 0x0000000000542947 */ /* 0x000fea0003800000 */
[----:B0-----:R-:W0:Y:S02]  /*3e40*/  LDC.64 R20, c[0x0][0x3a0] ;  /* 0x0000e800ff147b82 */ /* 0x001e240000000a00 */
[----:B0-----:R-:W-:-:S05]  /*3e50*/  IMAD.WIDE R20, R35, 0x4, R20 ;  /* 0x0000000423147825 */ /* 0x001fca00078e0214 */
[----:B------:R-:W2:Y:S01]  /*3e60*/  LDG.E R18, desc[UR10][R20.64] ;  /* 0x0000000a14127981 */ /* 0x000ea2000c1e1900 */
[--C-:B------:R-:W-:Y:S02]  /*3e70*/  IMAD R19, R12, 0x20, R13.reuse ;  /* 0x000000200c137824 */ /* 0x100fe400078e020d */
[----:B------:R-:W-:Y:S02]  /*3e80*/  IMAD R32, R0, 0x20, R13 ;  /* 0x0000002000207824 */ /* 0x000fe400078e020d */
[C---:B------:R-:W-:Y:S02]  /*3e90*/  IMAD R28, R4.reuse, 0x3, R19 ;  /* 0x00000003041c7824 */ /* 0x040fe400078e0213 */
[----:B------:R-:W-:-:S03]  /*3ea0*/  IMAD R34, R4, 0x3, R32 ;  /* 0x0000000304227824 */ /* 0x000fc600078e0220 */
        /* <DEDUP_REMOVED lines=14> */
.L_x_808:
[----:B------:R-:W-:Y:S05]  /*3f90*/  BSYNC.RECONVERGENT B0 ;  /* 0x0000000000007941 */ /* 0x000fea0003800200 */
.L_x_807:
[C---:B------:R-:W-:Y:S01]  /*3fa0*/  IADD3 R25, PT, PT, R4.reuse, R25, R4 ;  /* 0x0000001904197210 */ /* 0x040fe20007ffe004 */
[C---:B------:R-:W-:Y:S01]  /*3fb0*/  IMAD R22, R4.reuse, 0x4, R22 ;  /* 0x0000000404167824 */ /* 0x040fe200078e0216 */
[C---:B------:R-:W-:Y:S01]  /*3fc0*/  LEA R37, R4.reuse, R37, 0x3 ;  /* 0x0000002504257211 */ /* 0x040fe200078e18ff */
[C---:B------:R-:W-:Y:S01]  /*3fd0*/  IMAD.WIDE.U32 R16, R4.reuse, 0x10, R16 ;  /* 0x0000001004107825 */ /* 0x040fe200078e0010 */
        /* <DEDUP_REMOVED lines=9> */
.L_x_796:
[----:B------:R-:W-:Y:S05]  /*4070*/  BSYNC.RECONVERGENT B1 ;  /* 0x0000000000017941 */ /* 0x000fea0003800200 */
.L_x_795:
[----:B01----:R-:W-:-:S05]  /*4080*/  IMAD.IADD R16, R12, 0x1, R9 ;  /* 0x000000010c107824 */ /* 0x003fca00078e0209 */
[----:B------:R-:W-:-:S13]  /*4090*/  ISETP.GT.U32.AND P0, PT, R16, 0x3f, PT ;  /* 0x0000003f1000780c */ /* 0x000fda0003f04070 */
[----:B------:R-:W-:Y:S05]  /*40a0*/  @P0 EXIT ;  /* 0x000000000000094d */ /* 0x000fea0003800000 */
[----:B------:R-:W-:Y:S01]  /*40b0*/  ISETP.GT.U32.AND P0, PT, R3, 0x1f, PT ;  /* 0x0000001f0300780c */ /* 0x000fe20003f04070 */
[----:B------:R-:W-:-:S12]  /*40c0*/  BSSY.RECONVERGENT B1, `(.L_x_810) ;  /* 0x00000f4000017945 */ /* 0x000fd80003800200 */
[----:B------:R-:W-:Y:S05]  /*40d0*/  @P0 BRA `(.L_x_811) ;  /* 0x0000000c00c80947 */ /* 0x000fea0003800000 */
[----:B------:R-:W-:Y:S01]  /*40e0*/  IADD3 R17, PT, PT, R10, 0x1, RZ ;  /* 0x000000010a117810 */ /* 0x000fe20007ffe0ff */
        /* <DEDUP_REMOVED lines=11> */
[----:B--23--:R-:W-:-:S07]  /*41a0*/  IMAD R21, R11, R5, R8 ;  /* 0x000000050b157224 */ /* 0x00cfce00078e0208 */
        /* <DEDUP_REMOVED lines=22> */
.L_x_815:
[----:B------:R-:W-:Y:S05]  /*4310*/  BSYNC.RECONVERGENT B2 ;  /* 0x0000000000027941 */ /* 0x000fea0003800200 */
.L_x_814:
        /* <DEDUP_REMOVED lines=34> */
.L_x_817:
[----:B------:R-:W-:Y:S05]  /*4540*/  BSYNC.RECONVERGENT B2 ;  /* 0x0000000000027941 */ /* 0x000fea0003800200 */
.L_x_816:
[----:B0-----:R-:W-:Y:S01]  /*4550*/  MOV R13, R17 ;  /* 0x00000011000d7202 */ /* 0x001fe20000000f00 */
[----:B------:R-:W-:Y:S06]  /*4560*/  @!P1 BRA `(.L_x_813) ;  /* 0x0000000000789947 */ /* 0x000fec0003800000 */
[----:B------:R-:W-:Y:S01]  /*4570*/  IMAD.IADD R20, R20, 0x1, R4 ;  /* 0x0000000114147824 */ /* 0x000fe200078e0204 */
[----:B------:R-:W-:Y:S04]  /*4580*/  BSSY.RECONVERGENT B2, `(.L_x_818) ;  /* 0x000001b000027945 */ /* 0x000fe80003800200 */
[----:B------:R-:W-:-:S04]  /*4590*/  ISETP.GE.AND P0, PT, R20, R5, PT ;  /* 0x000000051400720c */ /* 0x000fc80003f06270 */
[----:B------:R-:W-:-:S13]  /*45a0*/  ISETP.GE.OR P0, PT, R11, R6, P0 ;  /* 0x000000060b00720c */ /* 0x000fda0000706670 */
[----:B------:R-:W-:Y:S05]  /*45b0*/  @P0 BRA `(.L_x_819) ;  /* 0x00000000005c0947 */ /* 0x000fea0003800000 */
[----:B------:R-:W0:Y:S01]  /*45c0*/  LDC.64 R12, c[0x0][0x3a0] ;  /* 0x0000e800ff0c7b82 */ /* 0x000e220000000a00 */
[----:B------:R-:W-:Y:S02]  /*45d0*/  IMAD R21, R11, R5, R20 ;  /* 0x000000050b157224 */ /* 0x000fe400078e0214 */
[----:B------:R-:W-:-:S05]  /*45e0*/  IMAD.WIDE R18, R4, 0x4, R14 ;  /* 0x0000000404127825 */ /* 0x000fca00078e020e */
[----:B------:R-:W1:Y:S01]  /*45f0*/  S2UR UR5, SR_CgaCtaId ;  /* 0x00000000000579c3 */ /* 0x000e620000008800 */
[----:B------:R-:W2:Y:S01]  /*4600*/  LDG.E R19, desc[UR10][R18.64] ;  /* 0x0000000a12137981 */ /* 0x000ea2000c1e1900 */
[----:B------:R-:W-:Y:S01]  /*4610*/  UMOV UR4, 0x400 ;  /* 0x0000040000047882 */ /* 0x000fe20000000000 */
[----:B0-----:R-:W-:Y:S01]  /*4620*/  IMAD.WIDE R12, R21, 0x4, R12 ;  /* 0x00000004150c7825 */ /* 0x001fe200078e020c */
[----:B------:R-:W-:-:S04]  /*4630*/  LEA R16, R16, R17, 0x5 ;  /* 0x0000001110107211 */ /* 0x000fc800078e28ff */
[----:B------:R-:W0:Y:S01]  /*4640*/  LDC.64 R14, c[0x0][0x398] ;  /* 0x0000e600ff0e7b82 */ /* 0x000e220000000a00 */
[----:B------:R-:W3:Y:S01]  /*4650*/  LDG.E R20, desc[UR10][R12.64] ;  /* 0x0000000a0c147981 */ /* 0x000ee2000c1e1900 */
[----:B------:R-:W-:-:S04]  /*4660*/  UIADD3 UR4, UPT, UPT, UR4, 0x1800, URZ ;  /* 0x0000180004047890 */ /* 0x000fc8000fffe0ff */
[----:B-1----:R-:W-:-:S06]  /*4670*/  ULEA UR4, UR5, UR4, 0x18 ;  /* 0x0000000405047291 */ /* 0x002fcc000f8ec0ff */
[----:B------:R-:W-:-:S06]  /*4680*/  LEA R16, R16, UR4, 0x1 ;  /* 0x0000000410107c11 */ /* 0x000fcc000f8e08ff */
        /* <DEDUP_REMOVED lines=10> */
.L_x_819:
[----:B------:R-:W-:Y:S05]  /*4730*/  BSYNC.RECONVERGENT B2 ;  /* 0x0000000000027941 */ /* 0x000fea0003800200 */
.L_x_818:
[----:B0-----:R-:W-:-:S07]  /*4740*/  IMAD.IADD R13, R17, 0x1, R4 ;  /* 0x00000001110d7824 */ /* 0x001fce00078e0204 */
.L_x_813:
[----:B------:R-:W-:Y:S05]  /*4750*/  BSYNC.RECONVERGENT B0 ;  /* 0x0000000000007941 */ /* 0x000fea0003800200 */
.L_x_812:
[----:B------:R-:W-:-:S13]  /*4760*/  ISETP.GE.U32.AND P0, PT, R10, 0x3, PT ;  /* 0x000000030a00780c */ /* 0x000fda0003f06070 */
[----:B------:R-:W-:Y:S05]  /*4770*/  @!P0 BRA `(.L_x_811) ;  /* 0x0000000800208947 */ /* 0x000fea0003800000 */
[----:B------:R-:W0:Y:S01]  /*4780*/  S2UR UR5, SR_CgaCtaId ;  /* 0x00000000000579c3 */ /* 0x000e220000008800 */
[----:B------:R-:W1:Y:S01]  /*4790*/  LDCU.64 UR8, c[0x0][0x390] ;  /* 0x00007200ff0877ac */ /* 0x000e620008000a00 */
[----:B------:R-:W-:Y:S01]  /*47a0*/  LEA R15, R0, R13, 0x5 ;  /* 0x0000000d000f7211 */ /* 0x000fe200078e28ff */
[----:B------:R-:W-:Y:S01]  /*47b0*/  IMAD.MOV.U32 R27, RZ, RZ, R13 ;  /* 0x000000ffff1b7224 */ /* 0x000fe200078e000d */
[----:B------:R-:W-:Y:S02]  /*47c0*/  UMOV UR4, 0x400 ;  /* 0x0000040000047882 */ /* 0x000fe40000000000 */
[----:B------:R-:W-:Y:S01]  /*47d0*/  IADD3 R12, PT, PT, R15, R4, RZ ;  /* 0x000000040f0c7210 */ /* 0x000fe20007ffe0ff */
[----:B------:R-:W-:Y:S01]  /*47e0*/  UIADD3 UR4, UPT, UPT, UR4, 0x1800, URZ ;  /* 0x0000180004047890 */ /* 0x000fe2000fffe0ff */
[----:B------:R-:W2:Y:S01]  /*47f0*/  LDC.64 R16, c[0x0][0x3a8] ;  /* 0x0000ea00ff107b82 */ /* 0x000ea20000000a00 */
[--C-:B------:R-:W-:Y:S02]  /*4800*/  IMAD R29, R11, R5, R15.reuse ;  /* 0x000000050b1d7224 */ /* 0x100fe400078e020f */
[----:B------:R-:W-:-:S02]  /*4810*/  IMAD R14, R4, 0x2, R15 ;  /* 0x00000002040e7824 */ /* 0x000fc400078e020f */
[C---:B------:R-:W-:Y:S01]  /*4820*/  IMAD R26, R4.reuse, 0x3, R15 ;  /* 0x00000003041a7824 */ /* 0x040fe200078e020f */
[C---:B------:R-:W-:Y:S01]  /*4830*/  LEA R35, R4.reuse, R29, 0x1 ;  /* 0x0000001d04237211 */ /* 0x040fe200078e08ff */
[----:B------:R-:W-:Y:S02]  /*4840*/  IMAD R33, R11, R5, R12 ;  /* 0x000000050b217224 */ /* 0x000fe400078e020c */
[----:B------:R-:W-:Y:S01]  /*4850*/  IMAD R37, R4, 0x3, R29 ;  /* 0x0000000304257824 */ /* 0x000fe200078e021d */
[----:B-1----:R-:W-:Y:S01]  /*4860*/  MOV R18, UR8 ;  /* 0x0000000800127c02 */ /* 0x002fe20008000f00 */
[----:B------:R-:W-:Y:S01]  /*4870*/  IMAD.U32 R19, RZ, RZ, UR9 ;  /* 0x00000009ff137e24 */ /* 0x000fe2000f8e00ff */
[----:B0-----:R-:W-:-:S06]  /*4880*/  ULEA UR4, UR5, UR4, 0x18 ;  /* 0x0000000405047291 */ /* 0x001fcc000f8ec0ff */
[----:B------:R-:W-:-:S07]  /*4890*/  IMAD.U32 R28, RZ, RZ, UR4 ;  /* 0x00000004ff1c7e24 */ /* 0x000fce000f8e00ff */
.L_x_826:
[----:B--2---:R-:W-:Y:S01]  /*48a0*/  MOV R5, R17 ;  /* 0x0000001100057202 */ /* 0x004fe20000000f00 */
[----:B------:R-:W-:-:S03]  /*48b0*/  IMAD.MOV.U32 R6, RZ, RZ, R16 ;  /* 0x000000ffff067224 */ /* 0x000fc600078e0010 */
[----:B------:R-:W-:-:S04]  /*48c0*/  ISETP.GE.AND P0, PT, R15, R5, PT ;  /* 0x000000050f00720c */ /* 0x000fc80003f06270 */
[----:B------:R-:W-:-:S13]  /*48d0*/  ISETP.GE.OR P0, PT, R11, R6, P0 ;  /* 0x000000060b00720c */ /* 0x000fda0000706670 */
[----:B01-3--:R-:W0:Y:S01]  /*48e0*/  @!P0 LDC.64 R22, c[0x0][0x3a0] ;  /* 0x0000e800ff168b82 */ /* 0x00be220000000a00 */
[----:B------:R-:W-:-:S05]  /*48f0*/  @!P0 LEA R25, R0, R13, 0x5 ;  /* 0x0000000d00198211 */ /* 0x000fca00078e28ff */
[----:B------:R-:W-:-:S06]  /*4900*/  @!P0 IMAD.WIDE.U32 R24, R25, 0x4, R18 ;  /* 0x0000000419188825 */ /* 0x000fcc00078e0012 */
[----:B------:R-:W2:Y:S01]  /*4910*/  @!P0 LDG.E R24, desc[UR10][R24.64] ;  /* 0x0000000a18188981 */ /* 0x000ea2000c1e1900 */
[----:B0-----:R-:W-:-:S05]  /*4920*/  @!P0 IMAD.WIDE R22, R29, 0x4, R22 ;  /* 0x000000041d168825 */ /* 0x001fca00078e0216 */
[----:B------:R-:W3:Y:S01]  /*4930*/  @!P0 LDG.E R20, desc[UR10][R22.64] ;  /* 0x0000000a16148981 */ /* 0x000ee2000c1e1900 */
[----:B------:R-:W-:-:S05]  /*4940*/  @!P0 IMAD R21, R9, 0x40, R13 ;  /* 0x0000004009158824 */ /* 0x000fca00078e020d */
[----:B------:R-:W-:-:S05]  /*4950*/  @!P0 LEA R21, R2, R21, 0x5 ;  /* 0x0000001502158211 */ /* 0x000fca00078e28ff */
[----:B------:R-:W-:-:S06]  /*4960*/  @!P0 IMAD R32, R21, 0x2, R28 ;  /* 0x0000000215208824 */ /* 0x000fcc00078e021c */
[----:B------:R-:W0:Y:S01]  /*4970*/  @!P0 LDS.U16 R32, [R32] ;  /* 0x0000000020208984 */ /* 0x000e220000000400 */
[----:B------:R-:W-:Y:S01]  /*4980*/  ISETP.GE.AND P2, PT, R12, R5, PT ;  /* 0x000000050c00720c */ /* 0x000fe20003f46270 */
[----:B0-----:R-:W-:-:S03]  /*4990*/  @!P0 HADD2.F32 R21, -RZ, R32.H0_H0 ;  /* 0x20000020ff158230 */ /* 0x001fc60000004100 */
[CC--:B------:R-:W-:Y:S01]  /*49a0*/  ISETP.GE.OR P2, PT, R11.reuse, R6.reuse, P2 ;  /* 0x000000060b00720c */ /* 0x0c0fe20001746670 */
[----:B------:R-:W-:Y:S01]  /*49b0*/  BSSY.RECONVERGENT B0, `(.L_x_820) ;  /* 0x0000024000007945 */ /* 0x000fe20003800200 */
[-C--:B------:R-:W-:Y:S02]  /*49c0*/  ISETP.GE.AND P3, PT, R14, R5.reuse, PT ;  /* 0x000000050e00720c */ /* 0x080fe40003f66270 */
[----:B------:R-:W-:Y:S02]  /*49d0*/  ISETP.GE.AND P1, PT, R26, R5, PT ;  /* 0x000000051a00720c */ /* 0x000fe40003f26270 */
[CC--:B------:R-:W-:Y:S02]  /*49e0*/  ISETP.GE.OR P3, PT, R11.reuse, R6.reuse, P3 ;  /* 0x000000060b00720c */ /* 0x0c0fe40001f66670 */
[----:B------:R-:W-:Y:S01]  /*49f0*/  ISETP.GE.OR P1, PT, R11, R6, P1 ;  /* 0x000000060b00720c */ /* 0x000fe20000f26670 */
[----:B---3--:R-:W-:Y:S02]  /*4a00*/  @!P0 FADD R34, R20, R21 ;  /* 0x0000001514228221 */ /* 0x008fe40000000000 */
[----:B------:R-:W0:Y:S02]  /*4a10*/  @!P0 LDC.64 R20, c[0x0][0x398] ;  /* 0x0000e600ff148b82 */ /* 0x000e240000000a00 */
[----:B--2---:R-:W-:-:S05]  /*4a20*/  @!P0 FADD R34, R34, R24 ;  /* 0x0000001822228221 */ /* 0x004fca0000000000 */
[C---:B------:R-:W-:Y:S02]  /*4a30*/  @!P0 FSETP.GE.AND P4, PT, R34.reuse, 1, PT ;  /* 0x3f8000002200880b */ /* 0x040fe40003f86000 */
[C---:B------:R-:W-:Y:S02]  /*4a40*/  @!P0 FSET.BF.GE.AND R36, R34.reuse, 1, PT ;  /* 0x3f8000002224880a */ /* 0x040fe40003806000 */
[----:B------:R-:W-:Y:S01]  /*4a50*/  @!P0 FSEL R25, R34, RZ, !P4 ;  /* 0x000000ff22198208 */ /* 0x000fe20006000000 */
[----:B0-----:R-:W-:-:S05]  /*4a60*/  @!P0 IMAD.WIDE R20, R29, 0x4, R20 ;  /* 0x000000041d148825 */ /* 0x001fca00078e0214 */
[----:B------:R0:W-:Y:S04]  /*4a70*/  @!P0 STG.E desc[UR10][R20.64], R36 ;  /* 0x0000002414008986 */ /* 0x0001e8000c10190a */
[----:B------:R0:W-:Y:S01]  /*4a80*/  @!P0 STG.E desc[UR10][R22.64], R25 ;  /* 0x0000001916008986 */ /* 0x0001e2000c10190a */
[----:B------:R-:W-:Y:S05]  /*4a90*/  @P2 BRA `(.L_x_821) ;  /* 0x0000000000542947 */ /* 0x000fea0003800000 */
[----:B0-----:R-:W0:Y:S01]  /*4aa0*/  LDC.64 R22, c[0x0][0x3a0] ;  /* 0x0000e800ff167b82 */ /* 0x001e220000000a00 */
[----:B------:R-:W-:-:S05]  /*4ab0*/  IADD3 R21, PT, PT, R4, R13, RZ ;  /* 0x0000000d04157210 */ /* 0x000fca0007ffe0ff */
[----:B------:R-:W-:Y:S02]  /*4ac0*/  IMAD R25, R0, 0x20, R21 ;  /* 0x0000002000197824 */ /* 0x000fe400078e0215 */
[----:B0-----:R-:W-:-:S05]  /*4ad0*/  IMAD.WIDE R22, R33, 0x4, R22 ;  /* 0x0000000421167825 */ /* 0x001fca00078e0216 */
[----:B------:R-:W2:Y:S01]  /*4ae0*/  LDG.E R20, desc[UR10][R22.64] ;  /* 0x0000000a16147981 */ /* 0x000ea2000c1e1900 */
[----:B------:R-:W-:-:S06]  /*4af0*/  IMAD.WIDE.U32 R24, R25, 0x4, R18 ;  /* 0x0000000419187825 */ /* 0x000fcc00078e0012 */
[----:B------:R-:W3:Y:S01]  /*4b00*/  LDG.E R24, desc[UR10][R24.64] ;  /* 0x0000000a18187981 */ /* 0x000ee2000c1e1900 */
[----:B------:R-:W-:-:S05]  /*4b10*/  LEA R21, R9, R21, 0x6 ;  /* 0x0000001509157211 */ /* 0x000fca00078e30ff */
[----:B------:R-:W-:-:S05]  /*4b20*/  IMAD R21, R2, 0x20, R21 ;  /* 0x0000002002157824 */ /* 0x000fca00078e0215 */
[----:B------:R-:W-:-:S06]  /*4b30*/  LEA R32, R21, R28, 0x1 ;  /* 0x0000001c15207211 */ /* 0x000fcc00078e08ff */
[----:B------:R-:W0:Y:S02]  /*4b40*/  LDS.U16 R32, [R32] ;  /* 0x0000000020207984 */ /* 0x000e240000000400 */
[----:B0-----:R-:W-:-:S05]  /*4b50*/  HADD2.F32 R21, -RZ, R32.H0_H0 ;  /* 0x20000020ff157230 */ /* 0x001fca0000004100 */
[----:B--2---:R-:W-:Y:S02]  /*4b60*/  FADD R34, R20, R21 ;  /* 0x0000001514227221 */ /* 0x004fe40000000000 */
[----:B------:R-:W0:Y:S02]  /*4b70*/  LDC.64 R20, c[0x0][0x398] ;  /* 0x0000e600ff147b82 */ /* 0x000e240000000a00 */
[----:B---3--:R-:W-:-:S05]  /*4b80*/  FADD R34, R34, R24 ;  /* 0x0000001822227221 */ /* 0x008fca0000000000 */
[C---:B------:R-:W-:Y:S02]  /*4b90*/  FSETP.GE.AND P0, PT, R34.reuse, 1, PT ;  /* 0x3f8000002200780b */ /* 0x040fe40003f06000 */
[C---:B------:R-:W-:Y:S02]  /*4ba0*/  FSET.BF.GE.AND R36, R34.reuse, 1, PT ;  /* 0x3f8000002224780a */ /* 0x040fe40003806000 */
[----:B------:R-:W-:Y:S01]  /*4bb0*/  FSEL R25, R34, RZ, !P0 ;  /* 0x000000ff22197208 */ /* 0x000fe20004000000 */
[----:B0-----:R-:W-:-:S05]  /*4bc0*/  IMAD.WIDE R20, R33, 0x4, R20 ;  /* 0x0000000421147825 */ /* 0x001fca00078e0214 */
[----:B------:R1:W-:Y:S04]  /*4bd0*/  STG.E desc[UR10][R20.64], R36 ;  /* 0x0000002414007986 */ /* 0x0003e8000c10190a */
[----:B------:R1:W-:Y:S02]  /*4be0*/  STG.E desc[UR10][R22.64], R25 ;  /* 0x0000001916007986 */ /* 0x0003e4000c10190a */
.L_x_821:
[----:B------:R-:W-:Y:S05]  /*4bf0*/  BSYNC.RECONVERGENT B0 ;  /* 0x0000000000007941 */ /* 0x000fea0003800200 */
.L_x_820:
[----:B------:R-:W-:Y:S04]  /*4c00*/  BSSY.RECONVERGENT B0, `(.L_x_822) ;  /* 0x0000018000007945 */ /* 0x000fe80003800200 */
[----:B------:R-:W-:Y:S05]  /*4c10*/  @P3 BRA `(.L_x_823) ;  /* 0x0000000000583947 */ /* 0x000fea0003800000 */
[----:B01----:R-:W0:Y:S01]  /*4c20*/  LDC.64 R20, c[0x0][0x3a0] ;  /* 0x0000e800ff147b82 */ /* 0x003e220000000a00 */
[----:B------:R-:W-:-:S05]  /*4c30*/  IMAD R23, R0, 0x20, R13 ;  /* 0x0000002000177824 */ /* 0x000fca00078e020d */
[----:B------:R-:W-:Y:S01]  /*4c40*/  LEA R23, R4, R23, 0x1 ;  /* 0x0000001704177211 */ /* 0x000fe200078e08ff */
[----:B0-----:R-:W-:-:S05]  /*4c50*/  IMAD.WIDE R20, R35, 0x4, R20 ;  /* 0x0000000423147825 */ /* 0x001fca00078e0214 */
[----:B------:R-:W2:Y:S01]  /*4c60*/  LDG.E R24, desc[UR10][R20.64] ;  /* 0x0000000a14187981 */ /* 0x000ea2000c1e1900 */
[----:B------:R-:W-:-:S06]  /*4c70*/  IMAD.WIDE.U32 R22, R23, 0x4, R18 ;  /* 0x0000000417167825 */ /* 0x000fcc00078e0012 */
[----:B------:R-:W3:Y:S01]  /*4c80*/  LDG.E R22, desc[UR10][R22.64] ;  /* 0x0000000a16167981 */ /* 0x000ee2000c1e1900 */
[----:B------:R-:W-:-:S05]  /*4c90*/  IMAD R25, R9, 0x40, R13 ;  /* 0x0000004009197824 */ /* 0x000fca00078e020d */
        /* <DEDUP_REMOVED lines=14> */
.L_x_823:
[----:B------:R-:W-:Y:S05]  /*4d80*/  BSYNC.RECONVERGENT B0 ;  /* 0x0000000000007941 */ /* 0x000fea0003800200 */
.L_x_822:
[----:B------:R-:W-:Y:S01]  /*4d90*/  BSSY.RECONVERGENT B0, `(.L_x_824) ;  /* 0x0000019000007945 */ /* 0x000fe20003800200 */
[----:B------:R-:W-:-:S03]  /*4da0*/  IADD3 R27, PT, PT, R4, R27, R4 ;  /* 0x0000001b041b7210 */ /* 0x000fc60007ffe004 */
[----:B------:R-:W-:Y:S05]  /*4db0*/  @P1 BRA `(.L_x_825) ;  /* 0x0000000000581947 */ /* 0x000fea0003800000 */
[----:B012---:R-:W0:Y:S01]  /*4dc0*/  LDC.64 R22, c[0x0][0x3a0] ;  /* 0x0000e800ff167b82 */ /* 0x007e220000000a00 */
[----:B------:R-:W-:-:S04]  /*4dd0*/  IMAD R21, R0, 0x20, R13 ;  /* 0x0000002000157824 */ /* 0x000fc800078e020d */
[----:B------:R-:W-:Y:S02]  /*4de0*/  IMAD R21, R4, 0x3, R21 ;  /* 0x0000000304157824 */ /* 0x000fe400078e0215 */
[----:B0-----:R-:W-:-:S05]  /*4df0*/  IMAD.WIDE R22, R37, 0x4, R22 ;  /* 0x0000000425167825 */ /* 0x001fca00078e0216 */
[----:B------:R-:W2:Y:S01]  /*4e00*/  LDG.E R20, desc[UR10][R22.64] ;  /* 0x0000000a16147981 */ /* 0x000ea2000c1e1900 */
[----:B------:R-:W-:-:S06]  /*4e10*/  IMAD.WIDE.U32 R24, R21, 0x4, R18 ;  /* 0x0000000415187825 */ /* 0x000fcc00078e0012 */
[----:B------:R-:W3:Y:S01]  /*4e20*/  LDG.E R24, desc[UR10][R24.64] ;  /* 0x0000000a18187981 */ /* 0x000ee2000c1e1900 */
[----:B------:R-:W-:-:S05]  /*4e30*/  LEA R21, R9, R13, 0x6 ;  /* 0x0000000d09157211 */ /* 0x000fca00078e30ff */
[----:B------:R-:W-:-:S04]  /*4e40*/  IMAD R21, R2, 0x20, R21 ;  /* 0x0000002002157824 */ /* 0x000fc800078e0215 */
        /* <DEDUP_REMOVED lines=13> */
.L_x_825:
[----:B------:R-:W-:Y:S05]  /*4f20*/  BSYNC.RECONVERGENT B0 ;  /* 0x0000000000007941 */ /* 0x000fea0003800200 */
.L_x_824:
[C---:B------:R-:W-:Y:S01]  /*4f30*/  IADD3 R27, PT, PT, R4.reuse, R27, R4 ;  /* 0x0000001b041b7210 */ /* 0x040fe20007ffe004 */
[C---:B------:R-:W-:Y:S01]  /*4f40*/  IMAD R28, R4.reuse, 0x8, R28 ;  /* 0x00000008041c7824 */ /* 0x040fe200078e021c */
[C---:B------:R-:W-:Y:S01]  /*4f50*/  LEA R12, R4.reuse, R12, 0x2 ;  /* 0x0000000c040c7211 */ /* 0x040fe200078e10ff */
[C---:B------:R-:W-:Y:S01]  /*4f60*/  IMAD R33, R4.reuse, 0x4, R33 ;  /* 0x0000000404217824 */ /* 0x040fe200078e0221 */
[----:B------:R-:W-:Y:S01]  /*4f70*/  ISETP.GE.U32.AND P0, PT, R27, 0x20, PT ;  /* 0x000000201b00780c */ /* 0x000fe20003f06070 */
[C---:B------:R-:W-:Y:S01]  /*4f80*/  IMAD.WIDE.U32 R18, R4.reuse, 0x10, R18 ;  /* 0x0000001004127825 */ /* 0x040fe200078e0012 */
[C---:B------:R-:W-:Y:S02]  /*4f90*/  LEA R14, R4.reuse, R14, 0x2 ;  /* 0x0000000e040e7211 */ /* 0x040fe400078e10ff */
[C---:B------:R-:W-:Y:S01]  /*4fa0*/  LEA R26, R4.reuse, R26, 0x2 ;  /* 0x0000001a041a7211 */ /* 0x040fe200078e10ff */
[C---:B------:R-:W-:Y:S01]  /*4fb0*/  IMAD R35, R4.reuse, 0x4, R35 ;  /* 0x0000000404237824 */ /* 0x040fe200078e0223 */
[C---:B------:R-:W-:Y:S01]  /*4fc0*/  LEA R29, R4.reuse, R29, 0x2 ;  /* 0x0000001d041d7211 */ /* 0x040fe200078e10ff */
[----:B------:R-:W-:-:S02]  /*4fd0*/  IMAD R37, R4, 0x4, R37 ;  /* 0x0000000404257824 */ /* 0x000fc400078e0225 */
[----:B------:R-:W-:-:S04]  /*4fe0*/  IMAD R15, R4, 0x4, R15 ;  /* 0x00000004040f7824 */ /* 0x000fc800078e020f */
[----:B------:R-:W-:Y:S05]  /*4ff0*/  @!P0 BRA `(.L_x_826) ;  /* 0xfffffff800288947 */ /* 0x000fea000383ffff */
.L_x_811:
[----:B------:R-:W-:Y:S05]  /*5000*/  BSYNC.RECONVERGENT B1 ;  /* 0x0000000000017941 */ /* 0x000fea0003800200 */
.L_x_810:
        /* <DEDUP_REMOVED lines=8> */
[----:B------:R-:W-:Y:S01]  /*5090*/  VIADD R19, R10, 0x1 ;  /* 0x000000010a137836 */ /* 0x000fe20000000000 */
        /* <DEDUP_REMOVED lines=10> */
[----:B------:R-:W5:Y:S01]  /*5140*/  LDC.64 R14, c[0x0][0x3a0] ;  /* 0x0000e800ff0e7b82 */ /* 0x000f620000000a00 */
[----:B------:R-:W-:-:S07]  /*5150*/  IMAD R13, R11, R5, R8 ;  /* 0x000000050b0d7224 */ /* 0x000fce00078e0208 */
[----:B------:R-:W4:Y:S01]  /*5160*/  LDC.64 R16, c[0x0][0x390] ;  /* 0x0000e400ff107b82 */ /* 0x000f220000000a00 */
[----:B-----5:R-:W-:-:S05]  /*5170*/  IMAD.WIDE R14, R13, 0x4, R14 ;  /* 0x000000040d0e7825 */ /* 0x020fca00078e020e */
[----:B0123--:R-:W2:Y:S01]  /*5180*/  LDG.E R22, desc[UR10][R14.64] ;  /* 0x0000000a0e167981 */ /* 0x00fea2000c1e1900 */
[----:B----4-:R-:W-:-:S06]  /*5190*/  IMAD.WIDE.U32 R16, R8, 0x4, R16 ;  /* 0x0000000408107825 */ /* 0x010fcc00078e0010 */
[----:B------:R-:W3:Y:S01]  /*51a0*/  LDG.E R17, desc[UR10][R16.64] ;  /* 0x0000000a10117981 */ /* 0x000ee2000c1e1900 */
[----:B------:R-:W0:Y:S01]  /*51b0*/  S2UR UR5, SR_CgaCtaId ;  /* 0x00000000000579c3 */ /* 0x000e220000008800 */
[----:B------:R-:W-:Y:S02]  /*51c0*/  UMOV UR4, 0x400 ;  /* 0x0000040000047882 */ /* 0x000fe40000000000 */
[----:B------:R-:W-:Y:S01]  /*51d0*/  UIADD3 UR4, UPT, UPT, UR4, 0x1800, URZ ;  /* 0x0000180004047890 */ /* 0x000fe2000fffe0ff */
[----:B------:R-:W-:-:S03]  /*51e0*/  LEA R20, R18, R3, 0x5 ;  /* 0x0000000312147211 */ /* 0x000fc600078e28ff */
        /* <DEDUP_REMOVED lines=13> */
.L_x_832:
[----:B------:R-:W-:Y:S05]  /*52c0*/  BSYNC.RECONVERGENT B2 ;  /* 0x0000000000027941 */ /* 0x000fea0003800200 */
.L_x_831:
[----:B0-----:R-:W-:Y:S01]  /*52d0*/  IMAD.MOV.U32 R13, RZ, RZ, R7 ;  /* 0x000000ffff0d7224 */ /* 0x001fe200078e0007 */
[----:B------:R-:W-:Y:S06]  /*52e0*/  @!P1 BRA `(.L_x_830) ;  /* 0x0000000400009947 */ /* 0x000fec0003800000 */
[----:B------:R-:W0:Y:S01]  /*52f0*/  LDC.64 R14, c[0x0][0x390] ;  /* 0x0000e400ff0e7b82 */ /* 0x000e220000000a00 */
[----:B-123--:R-:W-:Y:S01]  /*5300*/  IADD3 R22, PT, PT, R8, R4, RZ ;  /* 0x0000000408167210 */ /* 0x00efe20007ffe0ff */
        /* <DEDUP_REMOVED lines=30> */
.L_x_834:
[----:B------:R-:W-:Y:S05]  /*54f0*/  BSYNC.RECONVERGENT B2 ;  /* 0x0000000000027941 */ /* 0x000fea0003800200 */
.L_x_833:
[----:B------:R-:W-:Y:S05]  /*5500*/  @!P1 BRA `(.L_x_830) ;  /* 0x0000000000789947 */ /* 0x000fea0003800000 */
[----:B------:R-:W-:Y:S01]  /*5510*/  IMAD.IADD R22, R22, 0x1, R4 ;  /* 0x0000000116167824 */ /* 0x000fe200078e0204 */
[----:B------:R-:W-:Y:S04]  /*5520*/  BSSY.RECONVERGENT B2, `(.L_x_835) ;  /* 0x000001b000027945 */ /* 0x000fe80003800200 */
        /* <DEDUP_REMOVED lines=26> */
.L_x_836:
[----:B------:R-:W-:Y:S05]  /*56d0*/  BSYNC.RECONVERGENT B2 ;  /* 0x0000000000027941 */ /* 0x000fea0003800200 */
.L_x_835:
[----:B------:R-:W-:-:S07]  /*56e0*/  IMAD.IADD R13, R13, 0x1, R4 ;  /* 0x000000010d0d7824 */ /* 0x000fce00078e0204 */
.L_x_830:
[----:B------:R-:W-:Y:S05]  /*56f0*/  BSYNC.RECONVERGENT B0 ;  /* 0x0000000000007941 */ /* 0x000fea0003800200 */
.L_x_829:
[----:B------:R-:W-:-:S13]  /*5700*/  ISETP.GE.U32.AND P0, PT, R10, 0x3, PT ;  /* 0x000000030a00780c */ /* 0x000fda0003f06070 */
[----:B------:R-:W-:Y:S05]  /*5710*/  @!P0 BRA `(.L_x_828) ;  /* 0x0000000800208947 */ /* 0x000fea0003800000 */
[----:B------:R-:W5:Y:S01]  /*5720*/  S2UR UR5, SR_CgaCtaId ;  /* 0x00000000000579c3 */ /* 0x000f620000008800 */
[----:B------:R-:W4:Y:S01]  /*5730*/  LDCU.64 UR8, c[0x0][0x390] ;  /* 0x00007200ff0877ac */ /* 0x000f220008000a00 */
[----:B0123--:R-:W-:Y:S01]  /*5740*/  LEA R25, R0, R13, 0x5 ;  /* 0x0000000d00197211 */ /* 0x00ffe200078e28ff */
[----:B------:R-:W-:Y:S01]  /*5750*/  IMAD.MOV.U32 R27, RZ, RZ, R13 ;  /* 0x000000ffff1b7224 */ /* 0x000fe200078e000d */
[----:B------:R-:W-:Y:S02]  /*5760*/  UMOV UR4, 0x400 ;  /* 0x0000040000047882 */ /* 0x000fe40000000000 */
[----:B------:R-:W-:Y:S01]  /*5770*/  IADD3 R24, PT, PT, R25, R4, RZ ;  /* 0x0000000419187210 */ /* 0x000fe20007ffe0ff */
[----:B------:R-:W-:Y:S01]  /*5780*/  UIADD3 UR4, UPT, UPT, UR4, 0x1800, URZ ;  /* 0x0000180004047890 */ /* 0x000fe2000fffe0ff */
[----:B------:R-:W0:Y:S01]  /*5790*/  LDC.64 R14, c[0x0][0x3a8] ;  /* 0x0000ea00ff0e7b82 */ /* 0x000e220000000a00 */
[--C-:B------:R-:W-:Y:S02]  /*57a0*/  IMAD R29, R11, R5, R25.reuse ;  /* 0x000000050b1d7224 */ /* 0x100fe400078e0219 */
[----:B------:R-:W-:-:S02]  /*57b0*/  IMAD R26, R4, 0x2, R25 ;  /* 0x00000002041a7824 */ /* 0x000fc400078e0219 */
[C---:B------:R-:W-:Y:S01]  /*57c0*/  IMAD R28, R4.reuse, 0x3, R25 ;  /* 0x00000003041c7824 */ /* 0x040fe200078e0219 */
[C---:B------:R-:W-:Y:S01]  /*57d0*/  LEA R35, R4.reuse, R29, 0x1 ;  /* 0x0000001d04237211 */ /* 0x040fe200078e08ff */
[----:B------:R-:W-:Y:S02]  /*57e0*/  IMAD R33, R11, R5, R24 ;  /* 0x000000050b217224 */ /* 0x000fe400078e0218 */
[----:B------:R-:W-:Y:S01]  /*57f0*/  IMAD R37, R4, 0x3, R29 ;  /* 0x0000000304257824 */ /* 0x000fe200078e021d */
[----:B----4-:R-:W-:Y:S01]  /*5800*/  MOV R16, UR8 ;  /* 0x0000000800107c02 */ /* 0x010fe20008000f00 */
[----:B------:R-:W-:Y:S01]  /*5810*/  IMAD.U32 R17, RZ, RZ, UR9 ;  /* 0x00000009ff117e24 */ /* 0x000fe2000f8e00ff */
[----:B-----5:R-:W-:-:S06]  /*5820*/  ULEA UR4, UR5, UR4, 0x18 ;  /* 0x0000000405047291 */ /* 0x020fcc000f8ec0ff */
[----:B------:R-:W-:-:S07]  /*5830*/  IMAD.U32 R32, RZ, RZ, UR4 ;  /* 0x00000004ff207e24 */ /* 0x000fce000f8e00ff */
.L_x_843:
[----:B0-----:R-:W-:Y:S01]  /*5840*/  MOV R5, R15 ;  /* 0x0000000f00057202 */ /* 0x001fe20000000f00 */
[----:B------:R-:W-:-:S03]  /*5850*/  IMAD.MOV.U32 R6, RZ, RZ, R14 ;  /* 0x000000ffff067224 */ /* 0x000fc600078e000e */
[----:B------:R-:W-:-:S04]  /*5860*/  ISETP.GE.AND P0, PT, R25, R5, PT ;  /* 0x000000051900720c */ /* 0x000fc80003f06270 */
[----:B------:R-:W-:-:S13]  /*5870*/  ISETP.GE.OR P0, PT, R11, R6, P0 ;  /* 0x000000060b00720c */ /* 0x000fda0000706670 */
[----:B-123--:R-:W0:Y:S01]  /*5880*/  @!P0 LDC.64 R20, c[0x0][0x3a0] ;  /* 0x0000e800ff148b82 */ /* 0x00ee220000000a00 */
        /* <DEDUP_REMOVED lines=8> */
[----:B------:R-:W0:Y:S02]  /*5910*/  @!P0 LDS.U16 R34, [R34] ;  /* 0x0000000022228984 */ /* 0x000e240000000400 */
[----:B0-----:R-:W-:Y:S01]  /*5920*/  @!P0 HADD2.F32 R19, -RZ, R34.H0_H0 ;  /* 0x20000022ff138230 */ /* 0x001fe20000004100 */
[----:B------:R-:W-:-:S04]  /*5930*/  ISETP.GE.AND P2, PT, R24, R5, PT ;  /* 0x000000051800720c */ /* 0x000fc80003f46270 */
[CC--:B------:R-:W-:Y:S01]  /*5940*/  ISETP.GE.OR P2, PT, R11.reuse, R6.reuse, P2 ;  /* 0x000000060b00720c */ /* 0x0c0fe20001746670 */
[----:B------:R-:W-:Y:S01]  /*5950*/  BSSY.RECONVERGENT B0, `(.L_x_837) ;  /* 0x0000024000007945 */ /* 0x000fe20003800200 */
[-C--:B------:R-:W-:Y:S02]  /*5960*/  ISETP.GE.AND P3, PT, R26, R5.reuse, PT ;  /* 0x000000051a00720c */ /* 0x080fe40003f66270 */
[----:B------:R-:W-:Y:S02]  /*5970*/  ISETP.GE.AND P1, PT, R28, R5, PT ;  /* 0x000000051c00720c */ /* 0x000fe40003f26270 */
[CC--:B------:R-:W-:Y:S02]  /*5980*/  ISETP.GE.OR P3, PT, R11.reuse, R6.reuse, P3 ;  /* 0x000000060b00720c */ /* 0x0c0fe40001f66670 */
[----:B------:R-:W-:Y:S01]  /*5990*/  ISETP.GE.OR P1, PT, R11, R6, P1 ;  /* 0x000000060b00720c */ /* 0x000fe20000f26670 */
[----:B---3--:R-:W-:-:S04]  /*59a0*/  @!P0 FADD R18, R18, R19 ;  /* 0x0000001312128221 */ /* 0x008fc80000000000 */
[----:B--2---:R-:W-:Y:S02]  /*59b0*/  @!P0 FADD R36, R18, R23 ;  /* 0x0000001712248221 */ /* 0x004fe40000000000 */
[----:B------:R-:W0:Y:S03]  /*59c0*/  @!P0 LDC.64 R18, c[0x0][0x398] ;  /* 0x0000e600ff128b82 */ /* 0x000e260000000a00 */
        /* <DEDUP_REMOVED lines=8> */
[----:B------:R-:W-:-:S05]  /*5a50*/  IMAD.IADD R18, R4, 0x1, R13 ;  /* 0x0000000104127824 */ /* 0x000fca00078e020d */
[----:B------:R-:W-:-:S05]  /*5a60*/  LEA R23, R0, R18, 0x5 ;  /* 0x0000001200177211 */ /* 0x000fca00078e28ff */
[----:B------:R-:W-:-:S06]  /*5a70*/  IMAD.WIDE.U32 R22, R23, 0x4, R16 ;  /* 0x0000000417167825 */ /* 0x000fcc00078e0010 */
[----:B------:R-:W2:Y:S01]  /*5a80*/  LDG.E R22, desc[UR10][R22.64] ;  /* 0x0000000a16167981 */ /* 0x000ea2000c1e1900 */
[----:B0-----:R-:W-:-:S05]  /*5a90*/  IMAD.WIDE R20, R33, 0x4, R20 ;  /* 0x0000000421147825 */ /* 0x001fca00078e0214 */
[----:B------:R-:W3:Y:S01]  /*5aa0*/  LDG.E R19, desc[UR10][R20.64] ;  /* 0x0000000a14137981 */ /* 0x000ee2000c1e1900 */
[----:B------:R-:W-:-:S04]  /*5ab0*/  IMAD R18, R9, 0x60, R18 ;  /* 0x0000006009127824 */ /* 0x000fc800078e0212 */
[----:B------:R-:W-:-:S05]  /*5ac0*/  IMAD R18, R2, 0x20, R18 ;  /* 0x0000002002127824 */ /* 0x000fca00078e0212 */
[----:B------:R-:W-:-:S06]  /*5ad0*/  LEA R34, R18, R32, 0x1 ;  /* 0x0000002012227211 */ /* 0x000fcc00078e08ff */
[----:B------:R-:W0:Y:S02]  /*5ae0*/  LDS.U16 R34, [R34] ;  /* 0x0000000022227984 */ /* 0x000e240000000400 */
[----:B0-----:R-:W-:-:S05]  /*5af0*/  HADD2.F32 R18, -RZ, R34.H0_H0 ;  /* 0x20000022ff127230 */ /* 0x001fca0000004100 */
[----:B---3--:R-:W-:-:S04]  /*5b00*/  FADD R19, R19, R18 ;  /* 0x0000001213137221 */ /* 0x008fc80000000000 */
        /* <DEDUP_REMOVED lines=8> */
.L_x_838:
[----:B------:R-:W-:Y:S05]  /*5b90*/  BSYNC.RECONVERGENT B0 ;  /* 0x0000000000007941 */ /* 0x000fea0003800200 */
.L_x_837:
[----:B------:R-:W-:Y:S04]  /*5ba0*/  BSSY.RECONVERGENT B0, `(.L_x_839) ;  /* 0x0000018000007945 */ /* 0x000fe80003800200 */
[----:B------:R-:W-:Y:S05]  /*5bb0*/  @P3 BRA `(.L_x_840) ;  /* 0x0000000000583947 */ /* 0x000fea0003800000 */
[----:B01----:R-:W0:Y:S02]  /*5bc0*/  LDC.64 R18, c[0x0][0x3a0] ;  /* 0x0000e800ff127b82 */ /* 0x003e240000000a00 */
[----:B0-----:R-:W-:-:S05]  /*5bd0*/  IMAD.WIDE R18, R35, 0x4, R18 ;  /* 0x0000000423127825 */ /* 0x001fca00078e0212 */
[----:B------:R-:W2:Y:S01]  /*5be0*/  LDG.E R20, desc[UR10][R18.64] ;  /* 0x0000000a12147981 */ /* 0x000ea2000c1e1900 */
[----:B------:R-:W-:Y:S01]  /*5bf0*/  IMAD R21, R9, 0x60, R13 ;  /* 0x0000006009157824 */ /* 0x000fe200078e020d */
[----:B------:R-:W-:-:S03]  /*5c00*/  LEA R23, R0, R13, 0x5 ;  /* 0x0000000d00177211 */ /* 0x000fc600078e28ff */
[----:B------:R-:W-:Y:S02]  /*5c10*/  IMAD R21, R2, 0x20, R21 ;  /* 0x0000002002157824 */ /* 0x000fe400078e0215 */
[----:B------:R-:W-:-:S03]  /*5c20*/  IMAD R23, R4, 0x2, R23 ;  /* 0x0000000204177824 */ /* 0x000fc600078e0217 */
[----:B------:R-:W-:-:S05]  /*5c30*/  LEA R21, R4, R21, 0x1 ;  /* 0x0000001504157211 */ /* 0x000fca00078e08ff */
[----:B------:R-:W-:-:S06]  /*5c40*/  IMAD R34, R21, 0x2, R32 ;  /* 0x0000000215227824 */ /* 0x000fcc00078e0220 */
        /* <DEDUP_REMOVED lines=13> */
.L_x_840:
[----:B------:R-:W-:Y:S05]  /*5d20*/  BSYNC.RECONVERGENT B0 ;  /* 0x0000000000007941 */ /* 0x000fea0003800200 */
.L_x_839:
[----:B------:R-:W-:Y:S01]  /*5d30*/  BSSY.RECONVERGENT B0, `(.L_x_841) ;  /* 0x0000019000007945 */ /* 0x000fe20003800200 */
[----:B------:R-:W-:-:S03]  /*5d40*/  IADD3 R27, PT, PT, R4, R27, R4 ;  /* 0x0000001b041b7210 */ /* 0x000fc60007ffe004 */
[----:B------:R-:W-:Y:S05]  /*5d50*/  @P1 BRA `(.L_x_842) ;  /* 0x0000000000581947 */ /* 0x000fea0003800000 */
[----:B012---:R-:W0:Y:S01]  /*5d60*/  LDC.64 R20, c[0x0][0x3a0] ;  /* 0x0000e800ff147b82 */ /* 0x007e220000000a00 */
[----:B------:R-:W-:-:S05]  /*5d70*/  LEA R23, R0, R13, 0x5 ;  /* 0x0000000d00177211 */ /* 0x000fca00078e28ff */
[----:B------:R-:W-:-:S04]  /*5d80*/  IMAD R23, R4, 0x3, R23 ;  /* 0x0000000304177824 */ /* 0x000fc800078e0217 */
[----:B------:R-:W-:-:S06]  /*5d90*/  IMAD.WIDE.U32 R22, R23, 0x4, R16 ;  /* 0x0000000417167825 */ /* 0x000fcc00078e0010 */
[----:B------:R-:W2:Y:S01]  /*5da0*/  LDG.E R23, desc[UR10][R22.64] ;  /* 0x0000000a16177981 */ /* 0x000ea2000c1e1900 */
[----:B0-----:R-:W-:-:S05]  /*5db0*/  IMAD.WIDE R20, R37, 0x4, R20 ;  /* 0x0000000425147825 */ /* 0x001fca00078e0214 */
[----:B------:R-:W3:Y:S01]  /*5dc0*/  LDG.E R18, desc[UR10][R20.64] ;  /* 0x0000000a14127981 */ /* 0x000ee2000c1e1900 */
[----:B------:R-:W-:-:S05]  /*5dd0*/  IMAD R19, R9, 0x60, R13 ;  /* 0x0000006009137824 */ /* 0x000fca00078e020d */
[----:B------:R-:W-:-:S05]  /*5de0*/  LEA R19, R2, R19, 0x5 ;  /* 0x0000001302137211 */ /* 0x000fca00078e28ff */
[----:B------:R-:W-:-:S04]  /*5df0*/  IMAD R19, R4, 0x3, R19 ;  /* 0x0000000304137824 */ /* 0x000fc800078e0213 */
[----:B------:R-:W-:-:S06]  /*5e00*/  IMAD R34, R19, 0x2, R32 ;  /* 0x0000000213227824 */ /* 0x000fcc00078e0220 */
        /* <DEDUP_REMOVED lines=11> */
.L_x_842:
[----:B------:R-:W-:Y:S05]  /*5ec0*/  BSYNC.RECONVERGENT B0 ;  /* 0x0000000000007941 */ /* 0x000fea0003800200 */
.L_x_841:
        /* <DEDUP_REMOVED lines=13> */
.L_x_828:
[----:B------:R-:W-:Y:S05]  /*5fa0*/  BSYNC.RECONVERGENT B1 ;  /* 0x0000000000017941 */ /* 0x000fea0003800200 */
.L_x_827:
[----:B------:R-:W-:-:S05]  /*5fb0*/  IADD3 R14, PT, PT, R12, R9, RZ ;  /* 0x000000090c0e7210 */ /* 0x000fca0007ffe0ff */
[----:B------:R-:W-:-:S05]  /*5fc0*/  IMAD.IADD R14, R14, 0x1, R9 ;  /* 0x000000010e0e7824 */ /* 0x000fca00078e0209 */
[----:B0123--:R-:W-:-:S04]  /*5fd0*/  IADD3 R18, PT, PT, R14, R9, RZ ;  /* 0x000000090e127210 */ /* 0x00ffc80007ffe0ff */
        /* <DEDUP_REMOVED lines=40> */
.L_x_849:
[----:B------:R-:W-:Y:S05]  /*6260*/  BSYNC.RECONVERGENT B2 ;  /* 0x0000000000027941 */ /* 0x000fea0003800200 */
.L_x_848:
[----:B0-----:R-:W-:Y:S01]  /*6270*/  IMAD.MOV.U32 R13, RZ, RZ, R7 ;  /* 0x000000ffff0d7224 */ /* 0x001fe200078e0007 */
[----:B------:R-:W-:Y:S06]  /*6280*/  @!P1 BRA `(.L_x_847) ;  /* 0x0000000400009947 */ /* 0x000fec0003800000 */
[----:B------:R-:W0:Y:S01]  /*6290*/  LDC.64 R14, c[0x0][0x390] ;  /* 0x0000e400ff0e7b82 */ /* 0x000e220000000a00 */
        /* <DEDUP_REMOVED lines=31> */
.L_x_851:
[----:B------:R-:W-:Y:S05]  /*6490*/  BSYNC.RECONVERGENT B2 ;  /* 0x0000000000027941 */ /* 0x000fea0003800200 */
.L_x_850:
        /* <DEDUP_REMOVED lines=29> */
.L_x_853:
[----:B------:R-:W-:Y:S05]  /*6670*/  BSYNC.RECONVERGENT B2 ;  /* 0x0000000000027941 */ /* 0x000fea0003800200 */
.L_x_852:
[----:B------:R-:W-:-:S07]  /*6680*/  IMAD.IADD R13, R13, 0x1, R4 ;  /* 0x000000010d0d7824 */ /* 0x000fce00078e0204 */
.L_x_847:
[----:B------:R-:W-:Y:S05]  /*6690*/  BSYNC.RECONVERGENT B0 ;  /* 0x0000000000007941 */ /* 0x000fea0003800200 */
.L_x_846:
[----:B------:R-:W-:-:S13]  /*66a0*/  ISETP.GE.U32.AND P0, PT, R10, 0x3, PT ;  /* 0x000000030a00780c */ /* 0x000fda0003f06070 */
[----:B------:R-:W-:Y:S05]  /*66b0*/  @!P0 BRA `(.L_x_845) ;  /* 0x0000000800208947 */ /* 0x000fea0003800000 */
[----:B------:R-:W2:Y:S01]  /*66c0*/  S2UR UR5, SR_CgaCtaId ;  /* 0x00000000000579c3 */ /* 0x000ea20000008800 */
[----:B------:R-:W0:Y:S01]  /*66d0*/  LDCU.64 UR8, c[0x0][0x390] ;  /* 0x00007200ff0877ac */ /* 0x000e220008000a00 */
[----:B------:R-:W-:Y:S01]  /*66e0*/  LEA R25, R0, R13, 0x5 ;  /* 0x0000000d00197211 */ /* 0x000fe200078e28ff */
[----:B------:R-:W-:Y:S01]  /*66f0*/  IMAD.MOV.U32 R27, RZ, RZ, R13 ;  /* 0x000000ffff1b7224 */ /* 0x000fe200078e000d */
[----:B------:R-:W-:Y:S02]  /*6700*/  UMOV UR4, 0x400 ;  /* 0x0000040000047882 */ /* 0x000fe40000000000 */
[----:B------:R-:W-:Y:S01]  /*6710*/  IADD3 R24, PT, PT, R25, R4, RZ ;  /* 0x0000000419187210 */ /* 0x000fe20007ffe0ff */
[----:B------:R-:W-:Y:S01]  /*6720*/  UIADD3 UR4, UPT, UPT, UR4, 0x1800, URZ ;  /* 0x0000180004047890 */ /* 0x000fe2000fffe0ff */
[----:B-1----:R-:W1:Y:S01]  /*6730*/  LDC.64 R14, c[0x0][0x3a8] ;  /* 0x0000ea00ff0e7b82 */ /* 0x002e620000000a00 */
[--C-:B------:R-:W-:Y:S02]  /*6740*/  IMAD R29, R11, R5, R25.reuse ;  /* 0x000000050b1d7224 */ /* 0x100fe400078e0219 */
[----:B------:R-:W-:-:S02]  /*6750*/  IMAD R26, R4, 0x2, R25 ;  /* 0x00000002041a7824 */ /* 0x000fc400078e0219 */
[C---:B------:R-:W-:Y:S01]  /*6760*/  IMAD R28, R4.reuse, 0x3, R25 ;  /* 0x00000003041c7824 */ /* 0x040fe200078e0219 */
[C---:B------:R-:W-:Y:S01]  /*6770*/  LEA R35, R4.reuse, R29, 0x1 ;  /* 0x0000001d04237211 */ /* 0x040fe200078e08ff */
[----:B------:R-:W-:Y:S02]  /*6780*/  IMAD R33, R11, R5, R24 ;  /* 0x000000050b217224 */ /* 0x000fe400078e0218 */
[----:B------:R-:W-:Y:S01]  /*6790*/  IMAD R37, R4, 0x3, R29 ;  /* 0x0000000304257824 */ /* 0x000fe200078e021d */
[----:B0-----:R-:W-:Y:S01]  /*67a0*/  MOV R16, UR8 ;  /* 0x0000000800107c02 */ /* 0x001fe20008000f00 */
[----:B------:R-:W-:Y:S01]  /*67b0*/  IMAD.U32 R17, RZ, RZ, UR9 ;  /* 0x00000009ff117e24 */ /* 0x000fe2000f8e00ff */
[----:B--2---:R-:W-:-:S06]  /*67c0*/  ULEA UR4, UR5, UR4, 0x18 ;  /* 0x0000000405047291 */ /* 0x004fcc000f8ec0ff */
[----:B------:R-:W-:-:S07]  /*67d0*/  IMAD.U32 R32, RZ, RZ, UR4 ;  /* 0x00000004ff207e24 */ /* 0x000fce000f8e00ff */
.L_x_860:
[----:B-1----:R-:W-:Y:S01]  /*67e0*/  MOV R5, R15 ;  /* 0x0000000f00057202 */ /* 0x002fe20000000f00 */
[----:B------:R-:W-:-:S03]  /*67f0*/  IMAD.MOV.U32 R6, RZ, RZ, R14 ;  /* 0x000000ffff067224 */ /* 0x000fc600078e000e */
[----:B------:R-:W-:-:S04]  /*6800*/  ISETP.GE.AND P0, PT, R25, R5, PT ;  /* 0x000000051900720c */ /* 0x000fc80003f06270 */
[----:B------:R-:W-:-:S13]  /*6810*/  ISETP.GE.OR P0, PT, R11, R6, P0 ;  /* 0x000000060b00720c */ /* 0x000fda0000706670 */
[----:B0-23--:R-:W0:Y:S01]  /*6820*/  @!P0 LDC.64 R20, c[0x0][0x3a0] ;  /* 0x0000e800ff148b82 */ /* 0x00de220000000a00 */
[----:B------:R-:W-:-:S04]  /*6830*/  @!P0 IMAD R23, R0, 0x20, R13 ;  /* 0x0000002000178824 */ /* 0x000fc800078e020d */
[----:B------:R-:W-:-:S06]  /*6840*/  @!P0 IMAD.WIDE.U32 R22, R23, 0x4, R16 ;  /* 0x0000000417168825 */ /* 0x000fcc00078e0010 */
[----:B------:R-:W2:Y:S01]  /*6850*/  @!P0 LDG.E R23, desc[UR10][R22.64] ;  /* 0x0000000a16178981 */ /* 0x000ea2000c1e1900 */
[----:B0-----:R-:W-:-:S05]  /*6860*/  @!P0 IMAD.WIDE R20, R29, 0x4, R20 ;  /* 0x000000041d148825 */ /* 0x001fca00078e0214 */
[----:B------:R-:W3:Y:S01]  /*6870*/  @!P0 LDG.E R18, desc[UR10][R20.64] ;  /* 0x0000000a14128981 */ /* 0x000ee2000c1e1900 */
[----:B------:R-:W-:-:S05]  /*6880*/  @!P0 LEA R19, R9, R13, 0x7 ;  /* 0x0000000d09138211 */ /* 0x000fca00078e38ff */
[----:B------:R-:W-:-:S05]  /*6890*/  @!P0 IMAD R19, R2, 0x20, R19 ;  /* 0x0000002002138824 */ /* 0x000fca00078e0213 */
[----:B------:R-:W-:-:S06]  /*68a0*/  @!P0 LEA R34, R19, R32, 0x1 ;  /* 0x0000002013228211 */ /* 0x000fcc00078e08ff */
        /* <DEDUP_REMOVED lines=21> */
[----:B------:R-:W-:-:S04]  /*6a00*/  IMAD R23, R0, 0x20, R18 ;  /* 0x0000002000177824 */ /* 0x000fc800078e0212 */
[----:B------:R-:W-:-:S06]  /*6a10*/  IMAD.WIDE.U32 R22, R23, 0x4, R16 ;  /* 0x0000000417167825 */ /* 0x000fcc00078e0010 */
[----:B------:R-:W2:Y:S01]  /*6a20*/  LDG.E R22, desc[UR10][R22.64] ;  /* 0x0000000a16167981 */ /* 0x000ea2000c1e1900 */
[----:B0-----:R-:W-:-:S05]  /*6a30*/  IMAD.WIDE R20, R33, 0x4, R20 ;  /* 0x0000000421147825 */ /* 0x001fca00078e0214 */
[----:B------:R-:W3:Y:S01]  /*6a40*/  LDG.E R19, desc[UR10][R20.64] ;  /* 0x0000000a14137981 */ /* 0x000ee2000c1e1900 */
[----:B------:R-:W-:-:S05]  /*6a50*/  LEA R18, R9, R18, 0x7 ;  /* 0x0000001209127211 */ /* 0x000fca00078e38ff */
        /* <DEDUP_REMOVED lines=13> */
.L_x_855:
[----:B------:R-:W-:Y:S05]  /*6b30*/  BSYNC.RECONVERGENT B0 ;  /* 0x0000000000007941 */ /* 0x000fea0003800200 */
.L_x_854:
[----:B------:R-:W-:Y:S04]  /*6b40*/  BSSY.RECONVERGENT B0, `(.L_x_856) ;  /* 0x0000018000007945 */ /* 0x000fe80003800200 */
[----:B------:R-:W-:Y:S05]  /*6b50*/  @P3 BRA `(.L_x_857) ;  /* 0x0000000000583947 */ /* 0x000fea0003800000 */
[----:B01----:R-:W0:Y:S02]  /*6b60*/  LDC.64 R18, c[0x0][0x3a0] ;  /* 0x0000e800ff127b82 */ /* 0x003e240000000a00 */
[----:B0-----:R-:W-:-:S05]  /*6b70*/  IMAD.WIDE R18, R35, 0x4, R18 ;  /* 0x0000000423127825 */ /* 0x001fca00078e0212 */
[----:B------:R-:W2:Y:S01]  /*6b80*/  LDG.E R20, desc[UR10][R18.64] ;  /* 0x0000000a12147981 */ /* 0x000ea2000c1e1900 */
[--C-:B------:R-:W-:Y:S02]  /*6b90*/  IMAD R21, R9, 0x80, R13.reuse ;  /* 0x0000008009157824 */ /* 0x100fe400078e020d */
[----:B------:R-:W-:-:S03]  /*6ba0*/  IMAD R23, R0, 0x20, R13 ;  /* 0x0000002000177824 */ /* 0x000fc600078e020d */
[----:B------:R-:W-:Y:S02]  /*6bb0*/  LEA R21, R2, R21, 0x5 ;  /* 0x0000001502157211 */ /* 0x000fe400078e28ff */
[----:B------:R-:W-:-:S03]  /*6bc0*/  LEA R23, R4, R23, 0x1 ;  /* 0x0000001704177211 */ /* 0x000fc600078e08ff */
[----:B------:R-:W-:-:S05]  /*6bd0*/  IMAD R21, R4, 0x2, R21 ;  /* 0x0000000204157824 */ /* 0x000fca00078e0215 */
        /* <DEDUP_REMOVED lines=14> */
.L_x_857:
[----:B------:R-:W-:Y:S05]  /*6cc0*/  BSYNC.RECONVERGENT B0 ;  /* 0x0000000000007941 */ /* 0x000fea0003800200 */
.L_x_856:
        /* <DEDUP_REMOVED lines=25> */
.L_x_859:
[----:B------:R-:W-:Y:S05]  /*6e60*/  BSYNC.RECONVERGENT B0 ;  /* 0x0000000000007941 */ /* 0x000fea0003800200 */
.L_x_858:
        /* <DEDUP_REMOVED lines=13> */
.L_x_845:
[----:B------:R-:W-:Y:S05]  /*6f40*/  BSYNC.RECONVERGENT B1 ;  /* 0x0000000000017941 */ /* 0x000fea0003800200 */
.L_x_844:
[----:B------:R-:W-:-:S05]  /*6f50*/  IADD3 R14, PT, PT, R12, R9, RZ ;  /* 0x000000090c0e7210 */ /* 0x000fca0007ffe0ff */
[----:B------:R-:W-:-:S05]  /*6f60*/  IMAD.IADD R14, R14, 0x1, R9 ;  /* 0x000000010e0e7824 */ /* 0x000fca00078e0209 */
[----:B------:R-:W-:-:S05]  /*6f70*/  IADD3 R14, PT, PT, R14, R9, RZ ;  /* 0x000000090e0e7210 */ /* 0x000fca0007ffe0ff */
[----:B0123--:R-:W-:-:S05]  /*6f80*/  IMAD.IADD R18, R14, 0x1, R9 ;  /* 0x000000010e127824 */ /* 0x00ffca00078e0209 */
        /* <DEDUP_REMOVED lines=40> */
.L_x_866:
[----:B------:R-:W-:Y:S05]  /*7210*/  BSYNC.RECONVERGENT B2 ;  /* 0x0000000000027941 */ /* 0x000fea0003800200 */
.L_x_865:
        /* <DEDUP_REMOVED lines=34> */
.L_x_868:
[----:B------:R-:W-:Y:S05]  /*7440*/  BSYNC.RECONVERGENT B2 ;  /* 0x0000000000027941 */ /* 0x000fea0003800200 */
.L_x_867:
        /* <DEDUP_REMOVED lines=29> */
.L_x_870:
[----:B------:R-:W-:Y:S05]  /*7620*/  BSYNC.RECONVERGENT B2 ;  /* 0x0000000000027941 */ /* 0x000fea0003800200 */
.L_x_869:
[----:B------:R-:W-:-:S07]  /*7630*/  IADD3 R13, PT, PT, R13, R4, RZ ;  /* 0x000000040d0d7210 */ /* 0x000fce0007ffe0ff */
.L_x_864:
[----:B------:R-:W-:Y:S05]  /*7640*/  BSYNC.RECONVERGENT B0 ;  /* 0x0000000000007941 */ /* 0x000fea0003800200 */
.L_x_863:
[----:B------:R-:W-:-:S13]  /*7650*/  ISETP.GE.U32.AND P0, PT, R10, 0x3, PT ;  /* 0x000000030a00780c */ /* 0x000fda0003f06070 */
[----:B------:R-:W-:Y:S05]  /*7660*/  @!P0 BRA `(.L_x_862) ;  /* 0x0000000800208947 */ /* 0x000fea0003800000 */
[----:B------:R-:W2:Y:S01]  /*7670*/  S2UR UR5, SR_CgaCtaId ;  /* 0x00000000000579c3 */ /* 0x000ea20000008800 */
[----:B------:R-:W0:Y:S01]  /*7680*/  LDCU.64 UR8, c[0x0][0x390] ;  /* 0x00007200ff0877ac */ /* 0x000e220008000a00 */
[----:B------:R-:W-:Y:S01]  /*7690*/  IMAD R25, R0, 0x20, R13 ;  /* 0x0000002000197824 */ /* 0x000fe200078e020d */
[----:B------:R-:W-:Y:S01]  /*76a0*/  MOV R27, R13 ;  /* 0x0000000d001b7202 */ /* 0x000fe20000000f00 */
[----:B------:R-:W-:Y:S02]  /*76b0*/  UMOV UR4, 0x400 ;  /* 0x0000040000047882 */ /* 0x000fe40000000000 */
[--C-:B------:R-:W-:Y:S01]  /*76c0*/  IMAD R29, R11, R5, R25.reuse ;  /* 0x000000050b1d7224 */ /* 0x100fe200078e0219 */
[----:B------:R-:W-:Y:S01]  /*76d0*/  UIADD3 UR4, UPT, UPT, UR4, 0x1800, URZ ;  /* 0x0000180004047890 */ /* 0x000fe2000fffe0ff */
[----:B-1----:R-:W1:Y:S01]  /*76e0*/  LDC.64 R14, c[0x0][0x3a8] ;  /* 0x0000ea00ff0e7b82 */ /* 0x002e620000000a00 */
[----:B------:R-:W-:Y:S01]  /*76f0*/  IMAD.IADD R24, R25, 0x1, R4 ;  /* 0x0000000119187824 */ /* 0x000fe200078e0204 */
[C---:B------:R-:W-:Y:S01]  /*7700*/  LEA R26, R4.reuse, R25, 0x1 ;  /* 0x00000019041a7211 */ /* 0x040fe200078e08ff */
[----:B------:R-:W-:-:S02]  /*7710*/  IMAD R28, R4, 0x3, R25 ;  /* 0x00000003041c7824 */ /* 0x000fc400078e0219 */
[----:B------:R-:W-:Y:S02]  /*7720*/  IMAD R33, R11, R5, R24 ;  /* 0x000000050b217224 */ /* 0x000fe400078e0218 */
[C-C-:B------:R-:W-:Y:S02]  /*7730*/  IMAD R35, R4.reuse, 0x2, R29.reuse ;  /* 0x0000000204237824 */ /* 0x140fe400078e021d */
[----:B------:R-:W-:Y:S02]  /*7740*/  IMAD R37, R4, 0x3, R29 ;  /* 0x0000000304257824 */ /* 0x000fe400078e021d */
[----:B0-----:R-:W-:Y:S01]  /*7750*/  IMAD.U32 R16, RZ, RZ, UR8 ;  /* 0x00000008ff107e24 */ /* 0x001fe2000f8e00ff */
[----:B------:R-:W-:Y:S01]  /*7760*/  MOV R17, UR9 ;  /* 0x0000000900117c02 */ /* 0x000fe20008000f00 */
[----:B--2---:R-:W-:-:S06]  /*7770*/  ULEA UR4, UR5, UR4, 0x18 ;  /* 0x0000000405047291 */ /* 0x004fcc000f8ec0ff */
[----:B------:R-:W-:-:S07]  /*7780*/  MOV R32, UR4 ;  /* 0x0000000400207c02 */ /* 0x000fce0008000f00 */
.L_x_877:
[----:B-1----:R-:W-:Y:S01]  /*7790*/  IMAD.MOV.U32 R5, RZ, RZ, R15 ;  /* 0x000000ffff057224 */ /* 0x002fe200078e000f */
[----:B------:R-:W-:-:S04]  /*77a0*/  MOV R6, R14 ;  /* 0x0000000e00067202 */ /* 0x000fc80000000f00 */
        /* <DEDUP_REMOVED lines=8> */
[----:B------:R-:W-:-:S04]  /*7830*/  @!P0 IMAD R19, R9, 0xa0, R13 ;  /* 0x000000a009138824 */ /* 0x000fc800078e020d */
        /* <DEDUP_REMOVED lines=28> */
[----:B------:R-:W-:-:S05]  /*7a00*/  IMAD R18, R9, 0xa0, R18 ;  /* 0x000000a009127824 */ /* 0x000fca00078e0212 */
[----:B------:R-:W-:-:S05]  /*7a10*/  LEA R18, R2, R18, 0x5 ;  /* 0x0000001202127211 */ /* 0x000fca00078e28ff */
        /* <DEDUP_REMOVED lines=12> */
.L_x_872:
[----:B------:R-:W-:Y:S05]  /*7ae0*/  BSYNC.RECONVERGENT B0 ;  /* 0x0000000000007941 */ /* 0x000fea0003800200 */
.L_x_871:
        /* <DEDUP_REMOVED lines=24> */
.L_x_874:
[----:B------:R-:W-:Y:S05]  /*7c70*/  BSYNC.RECONVERGENT B0 ;  /* 0x0000000000007941 */ /* 0x000fea0003800200 */
.L_x_873:
[----:B------:R-:W-:Y:S01]  /*7c80*/  BSSY.RECONVERGENT B0, `(.L_x_875) ;  /* 0x0000019000007945 */ /* 0x000fe20003800200 */
[----:B------:R-:W-:-:S03]  /*7c90*/  IADD3 R27, PT, PT, R4, R27, R4 ;  /* 0x0000001b041b7210 */ /* 0x000fc60007ffe004 */
[----:B------:R-:W-:Y:S05]  /*7ca0*/  @P1 BRA `(.L_x_876) ;  /* 0x0000000000581947 */ /* 0x000fea0003800000 */
[----:B012---:R-:W0:Y:S01]  /*7cb0*/  LDC.64 R20, c[0x0][0x3a0] ;  /* 0x0000e800ff147b82 */ /* 0x007e220000000a00 */
[----:B------:R-:W-:-:S04]  /*7cc0*/  IMAD R23, R0, 0x20, R13 ;  /* 0x0000002000177824 */ /* 0x000fc800078e020d */
[----:B------:R-:W-:-:S04]  /*7cd0*/  IMAD R23, R4, 0x3, R23 ;  /* 0x0000000304177824 */ /* 0x000fc800078e0217 */
[----:B------:R-:W-:-:S06]  /*7ce0*/  IMAD.WIDE.U32 R22, R23, 0x4, R16 ;  /* 0x0000000417167825 */ /* 0x000fcc00078e0010 */
[----:B------:R-:W2:Y:S01]  /*7cf0*/  LDG.E R23, desc[UR10][R22.64] ;  /* 0x0000000a16177981 */ /* 0x000ea2000c1e1900 */
[----:B0-----:R-:W-:-:S05]  /*7d00*/  IMAD.WIDE R20, R37, 0x4, R20 ;  /* 0x0000000425147825 */ /* 0x001fca00078e0214 */
[----:B------:R-:W3:Y:S01]  /*7d10*/  LDG.E R18, desc[UR10][R20.64] ;  /* 0x0000000a14127981 */ /* 0x000ee2000c1e1900 */
[----:B------:R-:W-:-:S04]  /*7d20*/  IMAD R19, R9, 0xa0, R13 ;  /* 0x000000a009137824 */ /* 0x000fc800078e020d */
        /* <DEDUP_REMOVED lines=14> */
.L_x_876:
[----:B------:R-:W-:Y:S05]  /*7e10*/  BSYNC.RECONVERGENT B0 ;  /* 0x0000000000007941 */ /* 0x000fea0003800200 */
.L_x_875:
        /* <DEDUP_REMOVED lines=13> */
.L_x_862:
[----:B------:R-:W-:Y:S05]  /*7ef0*/  BSYNC.RECONVERGENT B1 ;  /* 0x0000000000017941 */ /* 0x000fea0003800200 */
.L_x_861:
[----:B------:R-:W-:-:S05]  /*7f00*/  IMAD.IADD R14, R12, 0x1, R9 ;  /* 0x000000010c0e7824 */ /* 0x000fca00078e0209 */
        /* <DEDUP_REMOVED lines=44> */
.L_x_883:
[----:B------:R-:W-:Y:S05]  /*81d0*/  BSYNC.RECONVERGENT B2 ;  /* 0x0000000000027941 */ /* 0x000fea0003800200 */
.L_x_882:
        /* <DEDUP_REMOVED lines=34> */
.L_x_885:
[----:B------:R-:W-:Y:S05]  /*8400*/  BSYNC.RECONVERGENT B2 ;  /* 0x0000000000027941 */ /* 0x000fea0003800200 */
.L_x_884:
        /* <DEDUP_REMOVED lines=29> */
.L_x_887:
[----:B------:R-:W-:Y:S05]  /*85e0*/  BSYNC.RECONVERGENT B2 ;  /* 0x0000000000027941 */ /* 0x000fea0003800200 */
.L_x_886:
[----:B------:R-:W-:-:S07]  /*85f0*/  IADD3 R13, PT, PT, R13, R4, RZ ;  /* 0x000000040d0d7210 */ /* 0x000fce0007ffe0ff */
.L_x_881:
[----:B------:R-:W-:Y:S05]  /*8600*/  BSYNC.RECONVERGENT B0 ;  /* 0x0000000000007941 */ /* 0x000fea0003800200 */
.L_x_880:
        /* <DEDUP_REMOVED lines=20> */
.L_x_894:
        /* <DEDUP_REMOVED lines=53> */
.L_x_889:
[----:B------:R-:W-:Y:S05]  /*8aa0*/  BSYNC.RECONVERGENT B0 ;  /* 0x0000000000007941 */ /* 0x000fea0003800200 */
.L_x_888:
        /* <DEDUP_REMOVED lines=24> */
.L_x_891:
[----:B------:R-:W-:Y:S05]  /*8c30*/  BSYNC.RECONVERGENT B0 ;  /* 0x0000000000007941 */ /* 0x000fea0003800200 */
.L_x_890:
        /* <DEDUP_REMOVED lines=25> */
.L_x_893:
[----:B------:R-:W-:Y:S05]  /*8dd0*/  BSYNC.RECONVERGENT B0 ;  /* 0x0000000000007941 */ /* 0x000fea0003800200 */
.L_x_892:
        /* <DEDUP_REMOVED lines=13> */
.L_x_879:
[----:B------:R-:W-:Y:S05]  /*8eb0*/  BSYNC.RECONVERGENT B1 ;  /* 0x0000000000017941 */ /* 0x000fea0003800200 */
.L_x_878:
[----:B------:R-:W-:-:S05]  /*8ec0*/  IMAD.IADD R14, R12, 0x1, R9 ;  /* 0x000000010c0e7824 */ /* 0x000fca00078e0209 */
[----:B------:R-:W-:-:S05]  /*8ed0*/  IADD3 R14, PT, PT, R14, R9, RZ ;  /* 0x000000090e0e7210 */ /* 0x000fca0007ffe0ff */
[----:B------:R-:W-:-:S05]  /*8ee0*/  IMAD.IADD R14, R14, 0x1, R9 ;  /* 0x000000010e0e7824 */ /* 0x000fca00078e0209 */
        /* <DEDUP_REMOVED lines=43> */
.L_x_900:
[----:B------:R-:W-:Y:S05]  /*91a0*/  BSYNC.RECONVERGENT B2 ;  /* 0x0000000000027941 */ /* 0x000fea0003800200 */
.L_x_899:
        /* <DEDUP_REMOVED lines=34> */
.L_x_902:
[----:B------:R-:W-:Y:S05]  /*93d0*/  BSYNC.RECONVERGENT B2 ;  /* 0x0000000000027941 */ /* 0x000fea0003800200 */
.L_x_901:
        /* <DEDUP_REMOVED lines=29> */
.L_x_904:
[----:B------:R-:W-:Y:S05]  /*95b0*/  BSYNC.RECONVERGENT B2 ;  /* 0x0000000000027941 */ /* 0x000fea0003800200 */
.L_x_903:
[----:B------:R-:W-:-:S07]  /*95c0*/  IMAD.IADD R13, R13, 0x1, R4 ;  /* 0x000000010d0d7824 */ /* 0x000fce00078e0204 */
.L_x_898:
[----:B------:R-:W-:Y:S05]  /*95d0*/  BSYNC.RECONVERGENT B0 ;  /* 0x0000000000007941 */ /* 0x000fea0003800200 */
.L_x_897:
        /* <DEDUP_REMOVED lines=20> */
.L_x_911:
[----:B-1----:R-:W-:Y:S01]  /*9720*/  MOV R5, R15 ;  /* 0x0000000f00057202 */ /* 0x002fe20000000f00 */
        /* <DEDUP_REMOVED lines=52> */
.L_x_906:
[----:B------:R-:W-:Y:S05]  /*9a70*/  BSYNC.RECONVERGENT B0 ;  /* 0x0000000000007941 */ /* 0x000fea0003800200 */
.L_x_905:
        /* <DEDUP_REMOVED lines=24> */
.L_x_908:
[----:B------:R-:W-:Y:S05]  /*9c00*/  BSYNC.RECONVERGENT B0 ;  /* 0x0000000000007941 */ /* 0x000fea0003800200 */
.L_x_907:
        /* <DEDUP_REMOVED lines=25> */
.L_x_910:
[----:B------:R-:W-:Y:S05]  /*9da0*/  BSYNC.RECONVERGENT B0 ;  /* 0x0000000000007941 */ /* 0x000fea0003800200 */
.L_x_909:
        /* <DEDUP_REMOVED lines=13> */
.L_x_896:
[----:B------:R-:W-:Y:S05]  /*9e80*/  BSYNC.RECONVERGENT B1 ;  /* 0x0000000000017941 */ /* 0x000fea0003800200 */
.L_x_895:
[----:B------:R-:W-:-:S05]  /*9e90*/  IADD3 R14, PT, PT, R12, R9, RZ ;  /* 0x000000090c0e7210 */ /* 0x000fca0007ffe0ff */
        /* <DEDUP_REMOVED lines=46> */
.L_x_917:
[----:B------:R-:W-:Y:S05]  /*a180*/  BSYNC.RECONVERGENT B2 ;  /* 0x0000000000027941 */ /* 0x000fea0003800200 */
.L_x_916:
        /* <DEDUP_REMOVED lines=34> */
.L_x_919:
[----:B------:R-:W-:Y:S05]  /*a3b0*/  BSYNC.RECONVERGENT B2 ;  /* 0x0000000000027941 */ /* 0x000fea0003800200 */
.L_x_918:
        /* <DEDUP_REMOVED lines=29> */
.L_x_921:
[----:B------:R-:W-:Y:S05]  /*a590*/  BSYNC.RECONVERGENT B2 ;  /* 0x0000000000027941 */ /* 0x000fea0003800200 */
.L_x_920:
[----:B------:R-:W-:-:S07]  /*a5a0*/  IMAD.IADD R13, R13, 0x1, R4 ;  /* 0x000000010d0d7824 */ /* 0x000fce00078e0204 */
.L_x_915:
[----:B------:R-:W-:Y:S05]  /*a5b0*/  BSYNC.RECONVERGENT B0 ;  /* 0x0000000000007941 */ /* 0x000fea0003800200 */
.L_x_914:
        /* <DEDUP_REMOVED lines=20> */
.L_x_928:
        /* <DEDUP_REMOVED lines=53> */
.L_x_923:
[----:B------:R-:W-:Y:S05]  /*aa50*/  BSYNC.RECONVERGENT B0 ;  /* 0x0000000000007941 */ /* 0x000fea0003800200 */
.L_x_922:
        /* <DEDUP_REMOVED lines=24> */
.L_x_925:
[----:B------:R-:W-:Y:S05]  /*abe0*/  BSYNC.RECONVERGENT B0 ;  /* 0x0000000000007941 */ /* 0x000fea0003800200 */
.L_x_924:
        /* <DEDUP_REMOVED lines=25> */
.L_x_927:
[----:B------:R-:W-:Y:S05]  /*ad80*/  BSYNC.RECONVERGENT B0 ;  /* 0x0000000000007941 */ /* 0x000fea0003800200 */
.L_x_926:
        /* <DEDUP_REMOVED lines=13> */
.L_x_913:
[----:B------:R-:W-:Y:S05]  /*ae60*/  BSYNC.RECONVERGENT B1 ;  /* 0x0000000000017941 */ /* 0x000fea0003800200 */
.L_x_912:
[----:B------:R-:W-:-:S05]  /*ae70*/  IADD3 R14, PT, PT, R12, R9, RZ ;  /* 0x000000090c0e7210 */ /* 0x000fca0007ffe0ff */
[----:B------:R-:W-:-:S05]  /*ae80*/  IMAD.IADD R14, R14, 0x1, R9 ;  /* 0x000000010e0e7824 */ /* 0x000fca00078e0209 */
[----:B------:R-:W-:-:S05]  /*ae90*/  IADD3 R14, PT, PT, R14, R9, RZ ;  /* 0x000000090e0e7210 */ /* 0x000fca0007ffe0ff */
        /* <DEDUP_REMOVED lines=45> */
.L_x_934:
[----:B------:R-:W-:Y:S05]  /*b170*/  BSYNC.RECONVERGENT B2 ;  /* 0x0000000000027941 */ /* 0x000fea0003800200 */
.L_x_933:
        /* <DEDUP_REMOVED lines=34> */
.L_x_936:
[----:B------:R-:W-:Y:S05]  /*b3a0*/  BSYNC.RECONVERGENT B2 ;  /* 0x0000000000027941 */ /* 0x000fea0003800200 */
.L_x_935:
        /* <DEDUP_REMOVED lines=29> */
.L_x_938:
[----:B------:R-:W-:Y:S05]  /*b580*/  BSYNC.RECONVERGENT B2 ;  /* 0x0000000000027941 */ /* 0x000fea0003800200 */
.L_x_937:
[----:B------:R-:W-:-:S07]  /*b590*/  IADD3 R13, PT, PT, R13, R4, RZ ;  /* 0x000000040d0d7210 */ /* 0x000fce0007ffe0ff */
.L_x_932:
[----:B------:R-:W-:Y:S05]  /*b5a0*/  BSYNC.RECONVERGENT B0 ;  /* 0x0000000000007941 */ /* 0x000fea0003800200 */
.L_x_931:
        /* <DEDUP_REMOVED lines=20> */
.L_x_945:
        /* <DEDUP_REMOVED lines=53> */
.L_x_940:
[----:B------:R-:W-:Y:S05]  /*ba40*/  BSYNC.RECONVERGENT B0 ;  /* 0x0000000000007941 */ /* 0x000fea0003800200 */
.L_x_939:
        /* <DEDUP_REMOVED lines=24> */
.L_x_942:
[----:B------:R-:W-:Y:S05]  /*bbd0*/  BSYNC.RECONVERGENT B0 ;  /* 0x0000000000007941 */ /* 0x000fea0003800200 */
.L_x_941:
        /* <DEDUP_REMOVED lines=25> */
.L_x_944:
[----:B------:R-:W-:Y:S05]  /*bd70*/  BSYNC.RECONVERGENT B0 ;  /* 0x0000000000007941 */ /* 0x000fea0003800200 */
.L_x_943:
        /* <DEDUP_REMOVED lines=13> */
.L_x_930:
[----:B------:R-:W-:Y:S05]  /*be50*/  BSYNC.RECONVERGENT B1 ;  /* 0x0000000000017941 */ /* 0x000fea0003800200 */
.L_x_929:
        /* <DEDUP_REMOVED lines=49> */
.L_x_951:
[----:B------:R-:W-:Y:S05]  /*c170*/  BSYNC.RECONVERGENT B2 ;  /* 0x0000000000027941 */ /* 0x000fea0003800200 */
.L_x_950:
        /* <DEDUP_REMOVED lines=34> */
.L_x_953:
[----:B------:R-:W-:Y:S05]  /*c3a0*/  BSYNC.RECONVERGENT B2 ;  /* 0x0000000000027941 */ /* 0x000fea0003800200 */
.L_x_952:
        /* <DEDUP_REMOVED lines=29> */
.L_x_955:
[----:B------:R-:W-:Y:S05]  /*c580*/  BSYNC.RECONVERGENT B2 ;  /* 0x0000000000027941 */ /* 0x000fea0003800200 */
.L_x_954:
[----:B------:R-:W-:-:S07]  /*c590*/  IADD3 R13, PT, PT, R13, R4, RZ ;  /* 0x000000040d0d7210 */ /* 0x000fce0007ffe0ff */
.L_x_949:
[----:B------:R-:W-:Y:S05]  /*c5a0*/  BSYNC.RECONVERGENT B0 ;  /* 0x0000000000007941 */ /* 0x000fea0003800200 */
.L_x_948:
        /* <DEDUP_REMOVED lines=20> */
.L_x_962:
        /* <DEDUP_REMOVED lines=53> */
.L_x_957:
[----:B------:R-:W-:Y:S05]  /*ca40*/  BSYNC.RECONVERGENT B0 ;  /* 0x0000000000007941 */ /* 0x000fea0003800200 */
.L_x_956:
        /* <DEDUP_REMOVED lines=24> */
.L_x_959:
[----:B------:R-:W-:Y:S05]  /*cbd0*/  BSYNC.RECONVERGENT B0 ;  /* 0x0000000000007941 */ /* 0x000fea0003800200 */
.L_x_958:
        /* <DEDUP_REMOVED lines=25> */
.L_x_961:
[----:B------:R-:W-:Y:S05]  /*cd70*/  BSYNC.RECONVERGENT B0 ;  /* 0x0000000000007941 */ /* 0x000fea0003800200 */
.L_x_960:
        /* <DEDUP_REMOVED lines=13> */
.L_x_947:
[----:B------:R-:W-:Y:S05]  /*ce50*/  BSYNC.RECONVERGENT B1 ;  /* 0x0000000000017941 */ /* 0x000fea0003800200 */
.L_x_946:
        /* <DEDUP_REMOVED lines=50> */
.L_x_968:
[----:B------:R-:W-:Y:S05]  /*d180*/  BSYNC.RECONVERGENT B2 ;  /* 0x0000000000027941 */ /* 0x000fea0003800200 */
.L_x_967:
        /* <DEDUP_REMOVED lines=34> */
.L_x_970:
[----:B------:R-:W-:Y:S05]  /*d3b0*/  BSYNC.RECONVERGENT B2 ;  /* 0x0000000000027941 */ /* 0x000fea0003800200 */
.L_x_969:
        /* <DEDUP_REMOVED lines=29> */
.L_x_972:
[----:B------:R-:W-:Y:S05]  /*d590*/  BSYNC.RECONVERGENT B2 ;  /* 0x0000000000027941 */ /* 0x000fea0003800200 */
.L_x_971:
[----:B------:R-:W-:-:S07]  /*d5a0*/  IMAD.IADD R13, R13, 0x1, R4 ;  /* 0x000000010d0d7824 */ /* 0x000fce00078e0204 */
.L_x_966:
[----:B------:R-:W-:Y:S05]  /*d5b0*/  BSYNC.RECONVERGENT B0 ;  /* 0x0000000000007941 */ /* 0x000fea0003800200 */
.L_x_965:
        /* <DEDUP_REMOVED lines=20> */
.L_x_979:
        /* <DEDUP_REMOVED lines=53> */
.L_x_974:
[----:B------:R-:W-:Y:S05]  /*da50*/  BSYNC.RECONVERGENT B0 ;  /* 0x0000000000007941 */ /* 0x000fea0003800200 */
.L_x_973:
        /* <DEDUP_REMOVED lines=24> */
.L_x_976:
[----:B------:R-:W-:Y:S05]  /*dbe0*/  BSYNC.RECONVERGENT B0 ;  /* 0x0000000000007941 */ /* 0x000fea0003800200 */
.L_x_975:
        /* <DEDUP_REMOVED lines=25> */
.L_x_978:
[----:B------:R-:W-:Y:S05]  /*dd80*/  BSYNC.RECONVERGENT B0 ;  /* 0x0000000000007941 */ /* 0x000fea0003800200 */
.L_x_977:
        /* <DEDUP_REMOVED lines=13> */
.L_x_964:
[----:B------:R-:W-:Y:S05]  /*de60*/  BSYNC.RECONVERGENT B1 ;  /* 0x0000000000017941 */ /* 0x000fea0003800200 */
.L_x_963:
        /* <DEDUP_REMOVED lines=51> */
.L_x_985:
[----:B------:R-:W-:Y:S05]  /*e1a0*/  BSYNC.RECONVERGENT B2 ;  /* 0x0000000000027941 */ /* 0x000fea0003800200 */
.L_x_984:
        /* <DEDUP_REMOVED lines=34> */
.L_x_987:
[----:B------:R-:W-:Y:S05]  /*e3d0*/  BSYNC.RECONVERGENT B2 ;  /* 0x0000000000027941 */ /* 0x000fea0003800200 */
.L_x_986:
        /* <DEDUP_REMOVED lines=29> */
.L_x_989:
[----:B------:R-:W-:Y:S05]  /*e5b0*/  BSYNC.RECONVERGENT B2 ;  /* 0x0000000000027941 */ /* 0x000fea0003800200 */
.L_x_988:
[----:B------:R-:W-:-:S07]  /*e5c0*/  IMAD.IADD R13, R13, 0x1, R4 ;  /* 0x000000010d0d7824 */ /* 0x000fce00078e0204 */
.L_x_983:
[----:B------:R-:W-:Y:S05]  /*e5d0*/  BSYNC.RECONVERGENT B0 ;  /* 0x0000000000007941 */ /* 0x000fea0003800200 */
.L_x_982:
        /* <DEDUP_REMOVED lines=20> */
.L_x_996:
        /* <DEDUP_REMOVED lines=53> */
.L_x_991:
[----:B------:R-:W-:Y:S05]  /*ea70*/  BSYNC.RECONVERGENT B0 ;  /* 0x0000000000007941 */ /* 0x000fea0003800200 */
.L_x_990:
        /* <DEDUP_REMOVED lines=24> */
.L_x_993:
[----:B------:R-:W-:Y:S05]  /*ec00*/  BSYNC.RECONVERGENT B0 ;  /* 0x0000000000007941 */ /* 0x000fea0003800200 */
.L_x_992:
        /* <DEDUP_REMOVED lines=25> */
.L_x_995:
[----:B------:R-:W-:Y:S05]  /*eda0*/  BSYNC.RECONVERGENT B0 ;  /* 0x0000000000007941 */ /* 0x000fea0003800200 */
.L_x_994:
        /* <DEDUP_REMOVED lines=13> */
.L_x_981:
[----:B------:R-:W-:Y:S05]  /*ee80*/  BSYNC.RECONVERGENT B1 ;  /* 0x0000000000017941 */ /* 0x000fea0003800200 */
.L_x_980:
        /* <DEDUP_REMOVED lines=52> */
.L_x_1002:
[----:B------:R-:W-:Y:S05]  /*f1d0*/  BSYNC.RECONVERGENT B2 ;  /* 0x0000000000027941 */ /* 0x000fea0003800200 */
.L_x_1001:
        /* <DEDUP_REMOVED lines=34> */
.L_x_1004:
[----:B------:R-:W-:Y:S05]  /*f400*/  BSYNC.RECONVERGENT B2 ;  /* 0x0000000000027941 */ /* 0x000fea0003800200 */
.L_x_1003:
        /* <DEDUP_REMOVED lines=29> */
.L_x_1006:
[----:B------:R-:W-:Y:S05]  /*f5e0*/  BSYNC.RECONVERGENT B2 ;  /* 0x0000000000027941 */ /* 0x000fea0003800200 */
.L_x_1005:
[----:B------:R-:W-:-:S07]  /*f5f0*/  IADD3 R13, PT, PT, R13, R4, RZ ;  /* 0x000000040d0d7210 */ /* 0x000fce0007ffe0ff */
.L_x_1000:
[----:B------:R-:W-:Y:S05]  /*f600*/  BSYNC.RECONVERGENT B0 ;  /* 0x0000000000007941 */ /* 0x000fea0003800200 */
.L_x_999:
        /* <DEDUP_REMOVED lines=20> */
.L_x_1013:
        /* <DEDUP_REMOVED lines=53> */
.L_x_1008:
[----:B------:R-:W-:Y:S05]  /*faa0*/  BSYNC.RECONVERGENT B0 ;  /* 0x0000000000007941 */ /* 0x000fea0003800200 */
.L_x_1007:
        /* <DEDUP_REMOVED lines=24> */
.L_x_1010:
[----:B------:R-:W-:Y:S05]  /*fc30*/  BSYNC.RECONVERGENT B0 ;  /* 0x0000000000007941 */ /* 0x000fea0003800200 */
.L_x_1009:
        /* <DEDUP_REMOVED lines=25> */
.L_x_1012:
[----:B------:R-:W-:Y:S05]  /*fdd0*/  BSYNC.RECONVERGENT B0 ;  /* 0x0000000000007941 */ /* 0x000fea0003800200 */
.L_x_1011:
        /* <DEDUP_REMOVED lines=13> */
.L_x_998:
[----:B------:R-:W-:Y:S05]  /*feb0*/  BSYNC.RECONVERGENT B1 ;  /* 0x0000000000017941 */ /* 0x000fea0003800200 */
.L_x_997:
        /* <DEDUP_REMOVED lines=53> */
.L_x_1019:
[----:B------:R-:W-:Y:S05]  /*10210*/  BSYNC.RECONVERGENT B2 ;  /* 0x0000000000027941 */ /* 0x000fea0003800200 */
.L_x_1018:
        /* <DEDUP_REMOVED lines=34> */
.L_x_1021:
[----:B------:R-:W-:Y:S05]  /*10440*/  BSYNC.RECONVERGENT B2 ;  /* 0x0000000000027941 */ /* 0x000fea0003800200 */
.L_x_1020:
        /* <DEDUP_REMOVED lines=29> */
.L_x_1023:
[----:B------:R-:W-:Y:S05]  /*10620*/  BSYNC.RECONVERGENT B2 ;  /* 0x0000000000027941 */ /* 0x000fea0003800200 */
.L_x_1022:
[----:B------:R-:W-:-:S07]  /*10630*/  IADD3 R13, PT, PT, R13, R4, RZ ;  /* 0x000000040d0d7210 */ /* 0x000fce0007ffe0ff */
.L_x_1017:
[----:B------:R-:W-:Y:S05]  /*10640*/  BSYNC.RECONVERGENT B0 ;  /* 0x0000000000007941 */ /* 0x000fea0003800200 */
.L_x_1016:
        /* <DEDUP_REMOVED lines=20> */
.L_x_1030:
        /* <DEDUP_REMOVED lines=53> */
.L_x_1025:
[----:B------:R-:W-:Y:S05]  /*10ae0*/  BSYNC.RECONVERGENT B0 ;  /* 0x0000000000007941 */ /* 0x000fea0003800200 */
.L_x_1024:
        /* <DEDUP_REMOVED lines=24> */
.L_x_1027:
[----:B------:R-:W-:Y:S05]  /*10c70*/  BSYNC.RECONVERGENT B0 ;  /* 0x0000000000007941 */ /* 0x000fea0003800200 */
.L_x_1026:
        /* <DEDUP_REMOVED lines=25> */
.L_x_1029:
[----:B------:R-:W-:Y:S05]  /*10e10*/  BSYNC.RECONVERGENT B0 ;  /* 0x0000000000007941 */ /* 0x000fea0003800200 */
.L_x_1028:
        /* <DEDUP_REMOVED lines=13> */
.L_x_1015:
[----:B------:R-:W-:Y:S05]  /*10ef0*/  BSYNC.RECONVERGENT B1 ;  /* 0x0000000000017941 */ /* 0x000fea0003800200 */
.L_x_1014:
        /* <DEDUP_REMOVED lines=54> */
.L_x_1036:
[----:B------:R-:W-:Y:S05]  /*11260*/  BSYNC.RECONVERGENT B2 ;  /* 0x0000000000027941 */ /* 0x000fea0003800200 */
.L_x_1035:
        /* <DEDUP_REMOVED lines=34> */
.L_x_1038:
[----:B------:R-:W-:Y:S05]  /*11490*/  BSYNC.RECONVERGENT B2 ;  /* 0x0000000000027941 */ /* 0x000fea0003800200 */
.L_x_1037:
        /* <DEDUP_REMOVED lines=29> */
.L_x_1040:
[----:B------:R-:W-:Y:S05]  /*11670*/  BSYNC.RECONVERGENT B2 ;  /* 0x0000000000027941 */ /* 0x000fea0003800200 */
.L_x_1039:
[----:B------:R-:W-:-:S07]  /*11680*/  IMAD.IADD R13, R13, 0x1, R4 ;  /* 0x000000010d0d7824 */ /* 0x000fce00078e0204 */
.L_x_1034:
[----:B------:R-:W-:Y:S05]  /*11690*/  BSYNC.RECONVERGENT B0 ;  /* 0x0000000000007941 */ /* 0x000fea0003800200 */
.L_x_1033:
        /* <DEDUP_REMOVED lines=20> */
.L_x_1047:
        /* <DEDUP_REMOVED lines=53> */
.L_x_1042:
[----:B------:R-:W-:Y:S05]  /*11b30*/  BSYNC.RECONVERGENT B0 ;  /* 0x0000000000007941 */ /* 0x000fea0003800200 */
.L_x_1041:
        /* <DEDUP_REMOVED lines=24> */
.L_x_1044:
[----:B------:R-:W-:Y:S05]  /*11cc0*/  BSYNC.RECONVERGENT B0 ;  /* 0x0000000000007941 */ /* 0x000fea0003800200 */
.L_x_1043:
        /* <DEDUP_REMOVED lines=25> */
.L_x_1046:
[----:B------:R-:W-:Y:S05]  /*11e60*/  BSYNC.RECONVERGENT B0 ;  /* 0x0000000000007941 */ /* 0x000fea0003800200 */
.L_x_1045:
        /* <DEDUP_REMOVED lines=13> */
.L_x_1032:
[----:B------:R-:W-:Y:S05]  /*11f40*/  BSYNC.RECONVERGENT B1 ;  /* 0x0000000000017941 */ /* 0x000fea0003800200 */
.L_x_1031:
        /* <DEDUP_REMOVED lines=55> */
.L_x_1053:
[----:B------:R-:W-:Y:S05]  /*122c0*/  BSYNC.RECONVERGENT B2 ;  /* 0x0000000000027941 */ /* 0x000fea0003800200 */
.L_x_1052:
        /* <DEDUP_REMOVED lines=34> */
.L_x_1055:
[----:B------:R-:W-:Y:S05]  /*124f0*/  BSYNC.RECONVERGENT B2 ;  /* 0x0000000000027941 */ /* 0x000fea0003800200 */
.L_x_1054:
        /* <DEDUP_REMOVED lines=29> */
.L_x_1057:
[----:B------:R-:W-:Y:S05]  /*126d0*/  BSYNC.RECONVERGENT B2 ;  /* 0x0000000000027941 */ /* 0x000fea0003800200 */
.L_x_1056:
[----:B------:R-:W-:-:S07]  /*126e0*/  IMAD.IADD R13, R13, 0x1, R4 ;  /* 0x000000010d0d7824 */ /* 0x000fce00078e0204 */
.L_x_1051:
[----:B------:R-:W-:Y:S05]  /*126f0*/  BSYNC.RECONVERGENT B0 ;  /* 0x0000000000007941 */ /* 0x000fea0003800200 */
.L_x_1050:
        /* <DEDUP_REMOVED lines=20> */
.L_x_1064:
        /* <DEDUP_REMOVED lines=53> */
.L_x_1059:
[----:B------:R-:W-:Y:S05]  /*12b90*/  BSYNC.RECONVERGENT B0 ;  /* 0x0000000000007941 */ /* 0x000fea0003800200 */
.L_x_1058:
        /* <DEDUP_REMOVED lines=24> */
.L_x_1061:
[----:B------:R-:W-:Y:S05]  /*12d20*/  BSYNC.RECONVERGENT B0 ;  /* 0x0000000000007941 */ /* 0x000fea0003800200 */
.L_x_1060:
        /* <DEDUP_REMOVED lines=25> */
.L_x_1063:
[----:B------:R-:W-:Y:S05]  /*12ec0*/  BSYNC.RECONVERGENT B0 ;  /* 0x0000000000007941 */ /* 0x000fea0003800200 */
.L_x_1062:
        /* <DEDUP_REMOVED lines=13> */
.L_x_1049:
[----:B------:R-:W-:Y:S05]  /*12fa0*/  BSYNC.RECONVERGENT B1 ;  /* 0x0000000000017941 */ /* 0x000fea0003800200 */
.L_x_1048:
        /* <DEDUP_REMOVED lines=56> */
.L_x_1070:
[----:B------:R-:W-:Y:S05]  /*13330*/  BSYNC.RECONVERGENT B2 ;  /* 0x0000000000027941 */ /* 0x000fea0003800200 */
.L_x_1069:
        /* <DEDUP_REMOVED lines=34> */
.L_x_1072:
[----:B------:R-:W-:Y:S05]  /*13560*/  BSYNC.RECONVERGENT B2 ;  /* 0x0000000000027941 */ /* 0x000fea0003800200 */
.L_x_1071:
        /* <DEDUP_REMOVED lines=29> */
.L_x_1074:
[----:B------:R-:W-:Y:S05]  /*13740*/  BSYNC.RECONVERGENT B2 ;  /* 0x0000000000027941 */ /* 0x000fea0003800200 */
.L_x_1073:
[----:B------:R-:W-:-:S07]  /*13750*/  IADD3 R13, PT, PT, R13, R4, RZ ;  /* 0x000000040d0d7210 */ /* 0x000fce0007ffe0ff */
.L_x_1068:
[----:B------:R-:W-:Y:S05]  /*13760*/  BSYNC.RECONVERGENT B0 ;  /* 0x0000000000007941 */ /* 0x000fea0003800200 */
.L_x_1067:
        /* <DEDUP_REMOVED lines=20> */
.L_x_1081:
        /* <DEDUP_REMOVED lines=53> */
.L_x_1076:
[----:B------:R-:W-:Y:S05]  /*13c00*/  BSYNC.RECONVERGENT B0 ;  /* 0x0000000000007941 */ /* 0x000fea0003800200 */
.L_x_1075:
        /* <DEDUP_REMOVED lines=24> */
.L_x_1078:
[----:B------:R-:W-:Y:S05]  /*13d90*/  BSYNC.RECONVERGENT B0 ;  /* 0x0000000000007941 */ /* 0x000fea0003800200 */
.L_x_1077:
        /* <DEDUP_REMOVED lines=25> */
.L_x_1080:
[----:B------:R-:W-:Y:S05]  /*13f30*/  BSYNC.RECONVERGENT B0 ;  /* 0x0000000000007941 */ /* 0x000fea0003800200 */
.L_x_1079:
        /* <DEDUP_REMOVED lines=13> */
.L_x_1066:
[----:B------:R-:W-:Y:S05]  /*14010*/  BSYNC.RECONVERGENT B1 ;  /* 0x0000000000017941 */ /* 0x000fea0003800200 */
.L_x_1065:
        /* <DEDUP_REMOVED lines=57> */
.L_x_1087:
[----:B------:R-:W-:Y:S05]  /*143b0*/  BSYNC.RECONVERGENT B2 ;  /* 0x0000000000027941 */ /* 0x000fea0003800200 */
.L_x_1086:
        /* <DEDUP_REMOVED lines=34> */
.L_x_1089:
[----:B------:R-:W-:Y:S05]  /*145e0*/  BSYNC.RECONVERGENT B2 ;  /* 0x0000000000027941 */ /* 0x000fea0003800200 */
.L_x_1088:
        /* <DEDUP_REMOVED lines=29> */
.L_x_1091:
[----:B------:R-:W-:Y:S05]  /*147c0*/  BSYNC.RECONVERGENT B2 ;  /* 0x0000000000027941 */ /* 0x000fea0003800200 */
.L_x_1090:
[----:B------:R-:W-:-:S07]  /*147d0*/  IADD3 R13, PT, PT, R13, R4, RZ ;  /* 0x000000040d0d7210 */ /* 0x000fce0007ffe0ff */
.L_x_1085:
[----:B------:R-:W-:Y:S05]  /*147e0*/  BSYNC.RECONVERGENT B0 ;  /* 0x0000000000007941 */ /* 0x000fea0003800200 */
.L_x_1084:
        /* <DEDUP_REMOVED lines=20> */
.L_x_1098:
        /* <DEDUP_REMOVED lines=53> */
.L_x_1093:
[----:B------:R-:W-:Y:S05]  /*14c80*/  BSYNC.RECONVERGENT B0 ;  /* 0x0000000000007941 */ /* 0x000fea0003800200 */
.L_x_1092:
        /* <DEDUP_REMOVED lines=24> */
.L_x_1095:
[----:B------:R-:W-:Y:S05]  /*14e10*/  BSYNC.RECONVERGENT B0 ;  /* 0x0000000000007941 */ /* 0x000fea0003800200 */
.L_x_1094:
        /* <DEDUP_REMOVED lines=25> */
.L_x_1097:
[----:B------:R-:W-:Y:S05]  /*14fb0*/  BSYNC.RECONVERGENT B0 ;  /* 0x0000000000007941 */ /* 0x000fea0003800200 */
.L_x_1096:
        /* <DEDUP_REMOVED lines=13> */
.L_x_1083:
[----:B------:R-:W-:Y:S05]  /*15090*/  BSYNC.RECONVERGENT B1 ;  /* 0x0000000000017941 */ /* 0x000fea0003800200 */
.L_x_1082:
        /* <DEDUP_REMOVED lines=58> */
.L_x_1104:
[----:B------:R-:W-:Y:S05]  /*15440*/  BSYNC.RECONVERGENT B2 ;  /* 0x0000000000027941 */ /* 0x000fea0003800200 */
.L_x_1103:
        /* <DEDUP_REMOVED lines=34> */
.L_x_1106:
[----:B------:R-:W-:Y:S05]  /*15670*/  BSYNC.RECONVERGENT B2 ;  /* 0x0000000000027941 */ /* 0x000fea0003800200 */
.L_x_1105:
        /* <DEDUP_REMOVED lines=29> */
.L_x_1108:
[----:B------:R-:W-:Y:S05]  /*15850*/  BSYNC.RECONVERGENT B2 ;  /* 0x0000000000027941 */ /* 0x000fea0003800200 */
.L_x_1107:
[----:B------:R-:W-:-:S07]  /*15860*/  IMAD.IADD R13, R13, 0x1, R4 ;  /* 0x000000010d0d7824 */ /* 0x000fce00078e0204 */
.L_x_1102:
[----:B------:R-:W-:Y:S05]  /*15870*/  BSYNC.RECONVERGENT B0 ;  /* 0x0000000000007941 */ /* 0x000fea0003800200 */
.L_x_1101:
        /* <DEDUP_REMOVED lines=20> */
.L_x_1115:
        /* <DEDUP_REMOVED lines=53> */
.L_x_1110:
[----:B------:R-:W-:Y:S05]  /*15d10*/  BSYNC.RECONVERGENT B0 ;  /* 0x0000000000007941 */ /* 0x000fea0003800200 */
.L_x_1109:
        /* <DEDUP_REMOVED lines=24> */
.L_x_1112:
[----:B------:R-:W-:Y:S05]  /*15ea0*/  BSYNC.RECONVERGENT B0 ;  /* 0x0000000000007941 */ /* 0x000fea0003800200 */
.L_x_1111:
        /* <DEDUP_REMOVED lines=25> */
.L_x_1114:
[----:B------:R-:W-:Y:S05]  /*16040*/  BSYNC.RECONVERGENT B0 ;  /* 0x0000000000007941 */ /* 0x000fea0003800200 */
.L_x_1113:
        /* <DEDUP_REMOVED lines=13> */
.L_x_1100:
[----:B------:R-:W-:Y:S05]  /*16120*/  BSYNC.RECONVERGENT B1 ;  /* 0x0000000000017941 */ /* 0x000fea0003800200 */
.L_x_1099:
        /* <DEDUP_REMOVED lines=59> */
.L_x_1121:
[----:B------:R-:W-:Y:S05]  /*164e0*/  BSYNC.RECONVERGENT B2 ;  /* 0x0000000000027941 */ /* 0x000fea0003800200 */
.L_x_1120:
        /* <DEDUP_REMOVED lines=34> */
.L_x_1123:
[----:B------:R-:W-:Y:S05]  /*16710*/  BSYNC.RECONVERGENT B2 ;  /* 0x0000000000027941 */ /* 0x000fea0003800200 */
.L_x_1122:
        /* <DEDUP_REMOVED lines=29> */
.L_x_1125:
[----:B------:R-:W-:Y:S05]  /*168f0*/  BSYNC.RECONVERGENT B2 ;  /* 0x0000000000027941 */ /* 0x000fea0003800200 */
.L_x_1124:
[----:B------:R-:W-:-:S07]  /*16900*/  IMAD.IADD R13, R13, 0x1, R4 ;  /* 0x000000010d0d7824 */ /* 0x000fce00078e0204 */
.L_x_1119:
[----:B------:R-:W-:Y:S05]  /*16910*/  BSYNC.RECONVERGENT B0 ;  /* 0x0000000000007941 */ /* 0x000fea0003800200 */
.L_x_1118:
        /* <DEDUP_REMOVED lines=20> */
.L_x_1132:
        /* <DEDUP_REMOVED lines=53> */
.L_x_1127:
[----:B------:R-:W-:Y:S05]  /*16db0*/  BSYNC.RECONVERGENT B0 ;  /* 0x0000000000007941 */ /* 0x000fea0003800200 */
.L_x_1126:
        /* <DEDUP_REMOVED lines=24> */
.L_x_1129:
[----:B------:R-:W-:Y:S05]  /*16f40*/  BSYNC.RECONVERGENT B0 ;  /* 0x0000000000007941 */ /* 0x000fea0003800200 */
.L_x_1128:
        /* <DEDUP_REMOVED lines=25> */
.L_x_1131:
[----:B------:R-:W-:Y:S05]  /*170e0*/  BSYNC.RECONVERGENT B0 ;  /* 0x0000000000007941 */ /* 0x000fea0003800200 */
.L_x_1130:
        /* <DEDUP_REMOVED lines=13> */
.L_x_1117:
[----:B------:R-:W-:Y:S05]  /*171c0*/  BSYNC.RECONVERGENT B1 ;  /* 0x0000000000017941 */ /* 0x000fea0003800200 */
.L_x_1116:
        /* <DEDUP_REMOVED lines=25> */
[----:B0123--:R-:W-:Y:S01]  /*17360*/  IADD3 R18, PT, PT, R10, 0x1, RZ ;  /* 0x000000010a127810 */ /* 0x00ffe20007ffe0ff */
        /* <DEDUP_REMOVED lines=34> */
.L_x_1138:
[----:B------:R-:W-:Y:S05]  /*17590*/  BSYNC.RECONVERGENT B2 ;  /* 0x0000000000027941 */ /* 0x000fea0003800200 */
.L_x_1137:
        /* <DEDUP_REMOVED lines=34> */
.L_x_1140:
[----:B------:R-:W-:Y:S05]  /*177c0*/  BSYNC.RECONVERGENT B2 ;  /* 0x0000000000027941 */ /* 0x000fea0003800200 */
.L_x_1139:
        /* <DEDUP_REMOVED lines=29> */
.L_x_1142:
[----:B------:R-:W-:Y:S05]  /*179a0*/  BSYNC.RECONVERGENT B2 ;  /* 0x0000000000027941 */ /* 0x000fea0003800200 */
.L_x_1141:
[----:B------:R-:W-:-:S07]  /*179b0*/  IADD3 R13, PT, PT, R13, R4, RZ ;  /* 0x000000040d0d7210 */ /* 0x000fce0007ffe0ff */
.L_x_1136:
[----:B------:R-:W-:Y:S05]  /*179c0*/  BSYNC.RECONVERGENT B0 ;  /* 0x0000000000007941 */ /* 0x000fea0003800200 */
.L_x_1135:
[----:B------:R-:W-:-:S13]  /*179d0*/  ISETP.GE.U32.AND P0, PT, R10, 0x3, PT ;  /* 0x000000030a00780c */ /* 0x000fda0003f06070 */
[----:B------:R-:W-:Y:S05]  /*179e0*/  @!P0 BRA `(.L_x_1134) ;  /* 0x0000000800208947 */ /* 0x000fea0003800000 */
[----:B------:R-:W2:Y:S01]  /*179f0*/  S2UR UR5, SR_CgaCtaId ;  /* 0x00000000000579c3 */ /* 0x000ea20000008800 */
[----:B------:R-:W3:Y:S01]  /*17a00*/  LDCU.64 UR8, c[0x0][0x390] ;  /* 0x00007200ff0877ac */ /* 0x000ee20008000a00 */
[----:B0-----:R-:W-:Y:S01]  /*17a10*/  IMAD R25, R0, 0x20, R13 ;  /* 0x0000002000197824 */ /* 0x001fe200078e020d */
[----:B------:R-:W-:Y:S01]  /*17a20*/  MOV R27, R13 ;  /* 0x0000000d001b7202 */ /* 0x000fe20000000f00 */
        /* <DEDUP_REMOVED lines=14> */
.L_x_1149:
[----:B0-----:R-:W-:Y:S01]  /*17b10*/  IMAD.MOV.U32 R5, RZ, RZ, R15 ;  /* 0x000000ffff057224 */ /* 0x001fe200078e000f */
[----:B------:R-:W-:-:S04]  /*17b20*/  MOV R6, R14 ;  /* 0x0000000e00067202 */ /* 0x000fc80000000f00 */
[----:B------:R-:W-:-:S04]  /*17b30*/  ISETP.GE.AND P0, PT, R25, R5, PT ;  /* 0x000000051900720c */ /* 0x000fc80003f06270 */
[----:B------:R-:W-:-:S13]  /*17b40*/  ISETP.GE.OR P0, PT, R11, R6, P0 ;  /* 0x000000060b00720c */ /* 0x000fda0000706670 */
[----:B-123--:R-:W0:Y:S01]  /*17b50*/  @!P0 LDC.64 R20, c[0x0][0x3a0] ;  /* 0x0000e800ff148b82 */ /* 0x00ee220000000a00 */
        /* <DEDUP_REMOVED lines=48> */
.L_x_1144:
[----:B------:R-:W-:Y:S05]  /*17e60*/  BSYNC.RECONVERGENT B0 ;  /* 0x0000000000007941 */ /* 0x000fea0003800200 */
.L_x_1143:
        /* <DEDUP_REMOVED lines=24> */
.L_x_1146:
[----:B------:R-:W-:Y:S05]  /*17ff0*/  BSYNC.RECONVERGENT B0 ;  /* 0x0000000000007941 */ /* 0x000fea0003800200 */
.L_x_1145:
        /* <DEDUP_REMOVED lines=25> */
.L_x_1148:
[----:B------:R-:W-:Y:S05]  /*18190*/  BSYNC.RECONVERGENT B0 ;  /* 0x0000000000007941 */ /* 0x000fea0003800200 */
.L_x_1147:
        /* <DEDUP_REMOVED lines=13> */
.L_x_1134:
[----:B------:R-:W-:Y:S05]  /*18270*/  BSYNC.RECONVERGENT B1 ;  /* 0x0000000000017941 */ /* 0x000fea0003800200 */
.L_x_1133:
        /* <DEDUP_REMOVED lines=41> */
.L_x_1155:
[----:B------:R-:W-:Y:S05]  /*18510*/  BSYNC.RECONVERGENT B2 ;  /* 0x0000000000027941 */ /* 0x000fea0003800200 */
.L_x_1154:
        /* <DEDUP_REMOVED lines=34> */
.L_x_1157:
[----:B------:R-:W-:Y:S05]  /*18740*/  BSYNC.RECONVERGENT B2 ;  /* 0x0000000000027941 */ /* 0x000fea0003800200 */
.L_x_1156:
        /* <DEDUP_REMOVED lines=29> */
.L_x_1159:
[----:B------:R-:W-:Y:S05]  /*18920*/  BSYNC.RECONVERGENT B2 ;  /* 0x0000000000027941 */ /* 0x000fea0003800200 */
.L_x_1158:
[----:B------:R-:W-:-:S07]  /*18930*/  IADD3 R13, PT, PT, R13, R4, RZ ;  /* 0x000000040d0d7210 */ /* 0x000fce0007ffe0ff */
.L_x_1153:
[----:B------:R-:W-:Y:S05]  /*18940*/  BSYNC.RECONVERGENT B0 ;  /* 0x0000000000007941 */ /* 0x000fea0003800200 */
.L_x_1152:
        /* <DEDUP_REMOVED lines=20> */
.L_x_1166:
        /* <DEDUP_REMOVED lines=53> */
.L_x_1161:
[----:B------:R-:W-:Y:S05]  /*18de0*/  BSYNC.RECONVERGENT B0 ;  /* 0x0000000000007941 */ /* 0x000fea0003800200 */
.L_x_1160:
        /* <DEDUP_REMOVED lines=24> */
.L_x_1163:
[----:B------:R-:W-:Y:S05]  /*18f70*/  BSYNC.RECONVERGENT B0 ;  /* 0x0000000000007941 */ /* 0x000fea0003800200 */
.L_x_1162:
        /* <DEDUP_REMOVED lines=25> */
.L_x_1165:
[----:B------:R-:W-:Y:S05]  /*19110*/  BSYNC.RECONVERGENT B0 ;  /* 0x0000000000007941 */ /* 0x000fea0003800200 */
.L_x_1164:
        /* <DEDUP_REMOVED lines=13> */
.L_x_1151:
[----:B------:R-:W-:Y:S05]  /*191f0*/  BSYNC.RECONVERGENT B1 ;  /* 0x0000000000017941 */ /* 0x000fea0003800200 */
.L_x_1150:
        /* <DEDUP_REMOVED lines=41> */
.L_x_1172:
[----:B------:R-:W-:Y:S05]  /*19490*/  BSYNC.RECONVERGENT B2 ;  /* 0x0000000000027941 */ /* 0x000fea0003800200 */
.L_x_1171:
        /* <DEDUP_REMOVED lines=34> */
.L_x_1174:
[----:B------:R-:W-:Y:S05]  /*196c0*/  BSYNC.RECONVERGENT B2 ;  /* 0x0000000000027941 */ /* 0x000fea0003800200 */
.L_x_1173:
        /* <DEDUP_REMOVED lines=29> */
.L_x_1176:
[----:B------:R-:W-:Y:S05]  /*198a0*/  BSYNC.RECONVERGENT B2 ;  /* 0x0000000000027941 */ /* 0x000fea0003800200 */
.L_x_1175:
[----:B------:R-:W-:-:S07]  /*198b0*/  IADD3 R13, PT, PT, R13, R4, RZ ;  /* 0x000000040d0d7210 */ /* 0x000fce0007ffe0ff */
.L_x_1170:
[----:B------:R-:W-:Y:S05]  /*198c0*/  BSYNC.RECONVERGENT B0 ;  /* 0x0000000000007941 */ /* 0x000fea0003800200 */
.L_x_1169:
        /* <DEDUP_REMOVED lines=20> */
.L_x_1183:
        /* <DEDUP_REMOVED lines=53> */
.L_x_1178:
[----:B------:R-:W-:Y:S05]  /*19d60*/  BSYNC.RECONVERGENT B0 ;  /* 0x0000000000007941 */ /* 0x000fea0003800200 */
.L_x_1177:
        /* <DEDUP_REMOVED lines=24> */
.L_x_1180:
[----:B------:R-:W-:Y:S05]  /*19ef0*/  BSYNC.RECONVERGENT B0 ;  /* 0x0000000000007941 */ /* 0x000fea0003800200 */
.L_x_1179:
        /* <DEDUP_REMOVED lines=25> */
.L_x_1182:
[----:B------:R-:W-:Y:S05]  /*1a090*/  BSYNC.RECONVERGENT B0 ;  /* 0x0000000000007941 */ /* 0x000fea0003800200 */
.L_x_1181:
        /* <DEDUP_REMOVED lines=13> */
.L_x_1168:
[----:B------:R-:W-:Y:S05]  /*1a170*/  BSYNC.RECONVERGENT B1 ;  /* 0x0000000000017941 */ /* 0x000fea0003800200 */
.L_x_1167:
        /* <DEDUP_REMOVED lines=41> */
.L_x_1189:
[----:B------:R-:W-:Y:S05]  /*1a410*/  BSYNC.RECONVERGENT B2 ;  /* 0x0000000000027941 */ /* 0x000fea0003800200 */
.L_x_1188:
        /* <DEDUP_REMOVED lines=34> */
.L_x_1191:
[----:B------:R-:W-:Y:S05]  /*1a640*/  BSYNC.RECONVERGENT B2 ;  /* 0x0000000000027941 */ /* 0x000fea0003800200 */
.L_x_1190:
        /* <DEDUP_REMOVED lines=29> */
.L_x_1193:
[----:B------:R-:W-:Y:S05]  /*1a820*/  BSYNC.RECONVERGENT B2 ;  /* 0x0000000000027941 */ /* 0x000fea0003800200 */
.L_x_1192:
[----:B------:R-:W-:-:S07]  /*1a830*/  IADD3 R13, PT, PT, R13, R4, RZ ;  /* 0x000000040d0d7210 */ /* 0x000fce0007ffe0ff */
.L_x_1187:
[----:B------:R-:W-:Y:S05]  /*1a840*/  BSYNC.RECONVERGENT B0 ;  /* 0x0000000000007941 */ /* 0x000fea0003800200 */
.L_x_1186:
        /* <DEDUP_REMOVED lines=20> */
.L_x_1200:
        /* <DEDUP_REMOVED lines=53> */
.L_x_1195:
[----:B------:R-:W-:Y:S05]  /*1ace0*/  BSYNC.RECONVERGENT B0 ;  /* 0x0000000000007941 */ /* 0x000fea0003800200 */
.L_x_1194:
        /* <DEDUP_REMOVED lines=24> */
.L_x_1197:
[----:B------:R-:W-:Y:S05]  /*1ae70*/  BSYNC.RECONVERGENT B0 ;  /* 0x0000000000007941 */ /* 0x000fea0003800200 */
.L_x_1196:
        /* <DEDUP_REMOVED lines=25> */
.L_x_1199:
[----:B------:R-:W-:Y:S05]  /*1b010*/  BSYNC.RECONVERGENT B0 ;  /* 0x0000000000007941 */ /* 0x000fea0003800200 */
.L_x_1198:
        /* <DEDUP_REMOVED lines=13> */
.L_x_1185:
[----:B------:R-:W-:Y:S05]  /*1b0f0*/  BSYNC.RECONVERGENT B1 ;  /* 0x0000000000017941 */ /* 0x000fea0003800200 */
.L_x_1184:
        /* <DEDUP_REMOVED lines=41> */
.L_x_1206:
[----:B------:R-:W-:Y:S05]  /*1b390*/  BSYNC.RECONVERGENT B2 ;  /* 0x0000000000027941 */ /* 0x000fea0003800200 */
.L_x_1205:
        /* <DEDUP_REMOVED lines=34> */
.L_x_1208:
[----:B------:R-:W-:Y:S05]  /*1b5c0*/  BSYNC.RECONVERGENT B2 ;  /* 0x0000000000027941 */ /* 0x000fea0003800200 */
.L_x_1207:
        /* <DEDUP_REMOVED lines=29> */
.L_x_1210:
[----:B------:R-:W-:Y:S05]  /*1b7a0*/  BSYNC.RECONVERGENT B2 ;  /* 0x0000000000027941 */ /* 0x000fea0003800200 */
.L_x_1209:
[----:B------:R-:W-:-:S07]  /*1b7b0*/  IADD3 R13, PT, PT, R13, R4, RZ ;  /* 0x000000040d0d7210 */ /* 0x000fce0007ffe0ff */
.L_x_1204:
[----:B------:R-:W-:Y:S05]  /*1b7c0*/  BSYNC.RECONVERGENT B0 ;  /* 0x0000000000007941 */ /* 0x000fea0003800200 */
.L_x_1203:
        /* <DEDUP_REMOVED lines=20> */
.L_x_1217:
        /* <DEDUP_REMOVED lines=53> */
.L_x_1212:
[----:B------:R-:W-:Y:S05]  /*1bc60*/  BSYNC.RECONVERGENT B0 ;  /* 0x0000000000007941 */ /* 0x000fea0003800200 */
.L_x_1211:
        /* <DEDUP_REMOVED lines=24> */
.L_x_1214:
[----:B------:R-:W-:Y:S05]  /*1bdf0*/  BSYNC.RECONVERGENT B0 ;  /* 0x0000000000007941 */ /* 0x000fea0003800200 */
.L_x_1213:
        /* <DEDUP_REMOVED lines=25> */
.L_x_1216:
[----:B------:R-:W-:Y:S05]  /*1bf90*/  BSYNC.RECONVERGENT B0 ;  /* 0x0000000000007941 */ /* 0x000fea0003800200 */
.L_x_1215:
        /* <DEDUP_REMOVED lines=13> */
.L_x_1202:
[----:B------:R-:W-:Y:S05]  /*1c070*/  BSYNC.RECONVERGENT B1 ;  /* 0x0000000000017941 */ /* 0x000fea0003800200 */
.L_x_1201:
        /* <DEDUP_REMOVED lines=41> */
.L_x_1223:
[----:B------:R-:W-:Y:S05]  /*1c310*/  BSYNC.RECONVERGENT B2 ;  /* 0x0000000000027941 */ /* 0x000fea0003800200 */
.L_x_1222:
        /* <DEDUP_REMOVED lines=34> */
.L_x_1225:
[----:B------:R-:W-:Y:S05]  /*1c540*/  BSYNC.RECONVERGENT B2 ;  /* 0x0000000000027941 */ /* 0x000fea0003800200 */
.L_x_1224:
        /* <DEDUP_REMOVED lines=29> */
.L_x_1227:
[----:B------:R-:W-:Y:S05]  /*1c720*/  BSYNC.RECONVERGENT B2 ;  /* 0x0000000000027941 */ /* 0x000fea0003800200 */
.L_x_1226:
[----:B------:R-:W-:-:S07]  /*1c730*/  IADD3 R13, PT, PT, R13, R4, RZ ;  /* 0x000000040d0d7210 */ /* 0x000fce0007ffe0ff */
.L_x_1221:
[----:B------:R-:W-:Y:S05]  /*1c740*/  BSYNC.RECONVERGENT B0 ;  /* 0x0000000000007941 */ /* 0x000fea0003800200 */
.L_x_1220:
        /* <DEDUP_REMOVED lines=20> */
.L_x_1234:
        /* <DEDUP_REMOVED lines=53> */
.L_x_1229:
[----:B------:R-:W-:Y:S05]  /*1cbe0*/  BSYNC.RECONVERGENT B0 ;  /* 0x0000000000007941 */ /* 0x000fea0003800200 */
.L_x_1228:
        /* <DEDUP_REMOVED lines=24> */
.L_x_1231:
[----:B------:R-:W-:Y:S05]  /*1cd70*/  BSYNC.RECONVERGENT B0 ;  /* 0x0000000000007941 */ /* 0x000fea0003800200 */
.L_x_1230:
        /* <DEDUP_REMOVED lines=25> */
.L_x_1233:
[----:B------:R-:W-:Y:S05]  /*1cf10*/  BSYNC.RECONVERGENT B0 ;  /* 0x0000000000007941 */ /* 0x000fea0003800200 */
.L_x_1232:
        /* <DEDUP_REMOVED lines=13> */
.L_x_1219:
[----:B------:R-:W-:Y:S05]  /*1cff0*/  BSYNC.RECONVERGENT B1 ;  /* 0x0000000000017941 */ /* 0x000fea0003800200 */
.L_x_1218:
        /* <DEDUP_REMOVED lines=41> */
.L_x_1240:
[----:B------:R-:W-:Y:S05]  /*1d290*/  BSYNC.RECONVERGENT B2 ;  /* 0x0000000000027941 */ /* 0x000fea0003800200 */
.L_x_1239:
        /* <DEDUP_REMOVED lines=34> */
.L_x_1242:
[----:B------:R-:W-:Y:S05]  /*1d4c0*/  BSYNC.RECONVERGENT B2 ;  /* 0x0000000000027941 */ /* 0x000fea0003800200 */
.L_x_1241:
        /* <DEDUP_REMOVED lines=29> */
.L_x_1244:
[----:B------:R-:W-:Y:S05]  /*1d6a0*/  BSYNC.RECONVERGENT B2 ;  /* 0x0000000000027941 */ /* 0x000fea0003800200 */
.L_x_1243:
[----:B------:R-:W-:-:S07]  /*1d6b0*/  IADD3 R13, PT, PT, R13, R4, RZ ;  /* 0x000000040d0d7210 */ /* 0x000fce0007ffe0ff */
.L_x_1238:
[----:B------:R-:W-:Y:S05]  /*1d6c0*/  BSYNC.RECONVERGENT B0 ;  /* 0x0000000000007941 */ /* 0x000fea0003800200 */
.L_x_1237:
        /* <DEDUP_REMOVED lines=20> */
.L_x_1251:
        /* <DEDUP_REMOVED lines=53> */
.L_x_1246:
[----:B------:R-:W-:Y:S05]  /*1db60*/  BSYNC.RECONVERGENT B0 ;  /* 0x0000000000007941 */ /* 0x000fea0003800200 */
.L_x_1245:
        /* <DEDUP_REMOVED lines=24> */
.L_x_1248:
[----:B------:R-:W-:Y:S05]  /*1dcf0*/  BSYNC.RECONVERGENT B0 ;  /* 0x0000000000007941 */ /* 0x000fea0003800200 */
.L_x_1247:
        /* <DEDUP_REMOVED lines=25> */
.L_x_1250:
[----:B------:R-:W-:Y:S05]  /*1de90*/  BSYNC.RECONVERGENT B0 ;  /* 0x0000000000007941 */ /* 0x000fea0003800200 */
.L_x_1249:
        /* <DEDUP_REMOVED lines=13> */
.L_x_1236:
[----:B------:R-:W-:Y:S05]  /*1df70*/  BSYNC.RECONVERGENT B1 ;  /* 0x0000000000017941 */ /* 0x000fea0003800200 */
.L_x_1235:
        /* <DEDUP_REMOVED lines=41> */
.L_x_1257:
[----:B------:R-:W-:Y:S05]  /*1e210*/  BSYNC.RECONVERGENT B2 ;  /* 0x0000000000027941 */ /* 0x000fea0003800200 */
.L_x_1256:
        /* <DEDUP_REMOVED lines=34> */
.L_x_1259:
[----:B------:R-:W-:Y:S05]  /*1e440*/  BSYNC.RECONVERGENT B2 ;  /* 0x0000000000027941 */ /* 0x000fea0003800200 */
.L_x_1258:
        /* <DEDUP_REMOVED lines=29> */
.L_x_1261:
[----:B------:R-:W-:Y:S05]  /*1e620*/  BSYNC.RECONVERGENT B2 ;  /* 0x0000000000027941 */ /* 0x000fea0003800200 */
.L_x_1260:
[----:B------:R-:W-:-:S07]  /*1e630*/  IADD3 R13, PT, PT, R13, R4, RZ ;  /* 0x000000040d0d7210 */ /* 0x000fce0007ffe0ff */
.L_x_1255:
[----:B------:R-:W-:Y:S05]  /*1e640*/  BSYNC.RECONVERGENT B0 ;  /* 0x0000000000007941 */ /* 0x000fea0003800200 */
.L_x_1254:
        /* <DEDUP_REMOVED lines=20> */
.L_x_1268:
        /* <DEDUP_REMOVED lines=53> */
.L_x_1263:
[----:B------:R-:W-:Y:S05]  /*1eae0*/  BSYNC.RECONVERGENT B0 ;  /* 0x0000000000007941 */ /* 0x000fea0003800200 */
.L_x_1262:
        /* <DEDUP_REMOVED lines=24> */
.L_x_1265:
[----:B------:R-:W-:Y:S05]  /*1ec70*/  BSYNC.RECONVERGENT B0 ;  /* 0x0000000000007941 */ /* 0x000fea0003800200 */
.L_x_1264:
        /* <DEDUP_REMOVED lines=25> */
.L_x_1267:
[----:B------:R-:W-:Y:S05]  /*1ee10*/  BSYNC.RECONVERGENT B0 ;  /* 0x0000000000007941 */ /* 0x000fea0003800200 */
.L_x_1266:
        /* <DEDUP_REMOVED lines=13> */
.L_x_1253:
[----:B------:R-:W-:Y:S05]  /*1eef0*/  BSYNC.RECONVERGENT B1 ;  /* 0x0000000000017941 */ /* 0x000fea0003800200 */
.L_x_1252:
        /* <DEDUP_REMOVED lines=41> */
.L_x_1274:
[----:B------:R-:W-:Y:S05]  /*1f190*/  BSYNC.RECONVERGENT B2 ;  /* 0x0000000000027941 */ /* 0x000fea0003800200 */
.L_x_1273:
        /* <DEDUP_REMOVED lines=34> */
.L_x_1276:
[----:B------:R-:W-:Y:S05]  /*1f3c0*/  BSYNC.RECONVERGENT B2 ;  /* 0x0000000000027941 */ /* 0x000fea0003800200 */
.L_x_1275:
        /* <DEDUP_REMOVED lines=29> */
.L_x_1278:
[----:B------:R-:W-:Y:S05]  /*1f5a0*/  BSYNC.RECONVERGENT B2 ;  /* 0x0000000000027941 */ /* 0x000fea0003800200 */
.L_x_1277:
[----:B------:R-:W-:-:S07]  /*1f5b0*/  IADD3 R13, PT, PT, R13, R4, RZ ;  /* 0x000000040d0d7210 */ /* 0x000fce0007ffe0ff */
.L_x_1272:
[----:B------:R-:W-:Y:S05]  /*1f5c0*/  BSYNC.RECONVERGENT B0 ;  /* 0x0000000000007941 */ /* 0x000fea0003800200 */
.L_x_1271:
        /* <DEDUP_REMOVED lines=20> */
.L_x_1285:
        /* <DEDUP_REMOVED lines=53> */
.L_x_1280:
[----:B------:R-:W-:Y:S05]  /*1fa60*/  BSYNC.RECONVERGENT B0 ;  /* 0x0000000000007941 */ /* 0x000fea0003800200 */
.L_x_1279:
        /* <DEDUP_REMOVED lines=24> */
.L_x_1282:
[----:B------:R-:W-:Y:S05]  /*1fbf0*/  BSYNC.RECONVERGENT B0 ;  /* 0x0000000000007941 */ /* 0x000fea0003800200 */
.L_x_1281:
        /* <DEDUP_REMOVED lines=25> */
.L_x_1284:
[----:B------:R-:W-:Y:S05]  /*1fd90*/  BSYNC.RECONVERGENT B0 ;  /* 0x0000000000007941 */ /* 0x000fea0003800200 */
.L_x_1283:
        /* <DEDUP_REMOVED lines=13> */
.L_x_1270:
[----:B------:R-:W-:Y:S05]  /*1fe70*/  BSYNC.RECONVERGENT B1 ;  /* 0x0000000000017941 */ /* 0x000fea0003800200 */
.L_x_1269:
        /* <DEDUP_REMOVED lines=41> */
.L_x_1291:
[----:B------:R-:W-:Y:S05]  /*20110*/  BSYNC.RECONVERGENT B2 ;  /* 0x0000000000027941 */ /* 0x000fea0003800200 */
.L_x_1290:
[----:B0-----:R-:W-:Y:S01]  /*20120*/  IMAD.MOV.U32 R13, RZ, RZ, R7 ;  /* 0x000000ffff0d7224 */ /* 0x001fe200078e0007 */
[----:B------:R-:W-:Y:S06]  /*20130*/  @!P1 BRA `(.L_x_1289) ;  /* 0x0000000400009947 */ /* 0x000fec0003800000 */
[----:B------:R-:W0:Y:S01]  /*20140*/  LDC.64 R14, c[0x0][0x390] ;  /* 0x0000e400ff0e7b82 */ /* 0x000e220000000a00 */
        /* <DEDUP_REMOVED lines=31> */
.L_x_1293:
[----:B------:R-:W-:Y:S05]  /*20340*/  BSYNC.RECONVERGENT B2 ;  /* 0x0000000000027941 */ /* 0x000fea0003800200 */
.L_x_1292:
        /* <DEDUP_REMOVED lines=29> */
.L_x_1295:
[----:B------:R-:W-:Y:S05]  /*20520*/  BSYNC.RECONVERGENT B2 ;  /* 0x0000000000027941 */ /* 0x000fea0003800200 */
.L_x_1294:
[----:B------:R-:W-:-:S07]  /*20530*/  IMAD.IADD R13, R13, 0x1, R4 ;  /* 0x000000010d0d7824 */ /* 0x000fce00078e0204 */
.L_x_1289:
[----:B------:R-:W-:Y:S05]  /*20540*/  BSYNC.RECONVERGENT B0 ;  /* 0x0000000000007941 */ /* 0x000fea0003800200 */
.L_x_1288:
[----:B------:R-:W-:-:S13]  /*20550*/  ISETP.GE.U32.AND P0, PT, R10, 0x3, PT ;  /* 0x000000030a00780c */ /* 0x000fda0003f06070 */
[----:B------:R-:W-:Y:S05]  /*20560*/  @!P0 BRA `(.L_x_1287) ;  /* 0x0000000800208947 */ /* 0x000fea0003800000 */
[----:B------:R-:W2:Y:S01]  /*20570*/  S2UR UR5, SR_CgaCtaId ;  /* 0x00000000000579c3 */ /* 0x000ea20000008800 */
[----:B------:R-:W3:Y:S01]  /*20580*/  LDCU.64 UR8, c[0x0][0x390] ;  /* 0x00007200ff0877ac */ /* 0x000ee20008000a00 */
[-C--:B0-----:R-:W-:Y:S02]  /*20590*/  LEA R25, R0, R13.reuse, 0x5 ;  /* 0x0000000d00197211 */ /* 0x081fe400078e28ff */
[----:B------:R-:W-:Y:S01]  /*205a0*/  MOV R27, R13 ;  /* 0x0000000d001b7202 */ /* 0x000fe20000000f00 */
[----:B------:R-:W-:Y:S01]  /*205b0*/  UMOV UR4, 0x400 ;  /* 0x0000040000047882 */ /* 0x000fe20000000000 */
[----:B------:R-:W-:Y:S01]  /*205c0*/  LEA R26, R4, R25, 0x1 ;  /* 0x00000019041a7211 */ /* 0x000fe200078e08ff */
[----:B------:R-:W-:Y:S01]  /*205d0*/  UIADD3 UR4, UPT, UPT, UR4, 0x1800, URZ ;  /* 0x0000180004047890 */ /* 0x000fe2000fffe0ff */
[----:B-1----:R-:W0:Y:S01]  /*205e0*/  LDC.64 R14, c[0x0][0x3a8] ;  /* 0x0000ea00ff0e7b82 */ /* 0x002e220000000a00 */
[----:B------:R-:W-:Y:S02]  /*205f0*/  IMAD R29, R11, R5, R25 ;  /* 0x000000050b1d7224 */ /* 0x000fe400078e0219 */
[----:B------:R-:W-:-:S02]  /*20600*/  IMAD.IADD R24, R25, 0x1, R4 ;  /* 0x0000000119187824 */ /* 0x000fc400078e0204 */
[C---:B------:R-:W-:Y:S01]  /*20610*/  IMAD R28, R4.reuse, 0x3, R25 ;  /* 0x00000003041c7824 */ /* 0x040fe200078e0219 */
[C---:B------:R-:W-:Y:S01]  /*20620*/  LEA R35, R4.reuse, R29, 0x1 ;  /* 0x0000001d04237211 */ /* 0x040fe200078e08ff */
[----:B------:R-:W-:Y:S02]  /*20630*/  IMAD R33, R11, R5, R24 ;  /* 0x000000050b217224 */ /* 0x000fe400078e0218 */
[----:B------:R-:W-:Y:S01]  /*20640*/  IMAD R37, R4, 0x3, R29 ;  /* 0x0000000304257824 */ /* 0x000fe200078e021d */
[----:B---3--:R-:W-:Y:S01]  /*20650*/  MOV R16, UR8 ;  /* 0x0000000800107c02 */ /* 0x008fe20008000f00 */
[----:B------:R-:W-:Y:S01]  /*20660*/  IMAD.U32 R17, RZ, RZ, UR9 ;  /* 0x00000009ff117e24 */ /* 0x000fe2000f8e00ff */
[----:B--2---:R-:W-:-:S06]  /*20670*/  ULEA UR4, UR5, UR4, 0x18 ;  /* 0x0000000405047291 */ /* 0x004fcc000f8ec0ff */
[----:B------:R-:W-:-:S07]  /*20680*/  MOV R32, UR4 ;  /* 0x0000000400207c02 */ /* 0x000fce0008000f00 */
.L_x_1302:
[----:B0-----:R-:W-:Y:S01]  /*20690*/  IMAD.MOV.U32 R5, RZ, RZ, R15 ;  /* 0x000000ffff057224 */ /* 0x001fe200078e000f */
[----:B------:R-:W-:-:S04]  /*206a0*/  MOV R6, R14 ;  /* 0x0000000e00067202 */ /* 0x000fc80000000f00 */
        /* <DEDUP_REMOVED lines=38> */
[----:B------:R-:W-:-:S04]  /*20910*/  LEA R18, R2, R18, 0x5 ;  /* 0x0000001202127211 */ /* 0x000fc800078e28ff */
        /* <DEDUP_REMOVED lines=12> */
.L_x_1297:
[----:B------:R-:W-:Y:S05]  /*209e0*/  BSYNC.RECONVERGENT B0 ;  /* 0x0000000000007941 */ /* 0x000fea0003800200 */
.L_x_1296:
[----:B------:R-:W-:Y:S04]  /*209f0*/  BSSY.RECONVERGENT B0, `(.L_x_1298) ;  /* 0x0000018000007945 */ /* 0x000fe80003800200 */
[----:B------:R-:W-:Y:S05]  /*20a00*/  @P3 BRA `(.L_x_1299) ;  /* 0x0000000000583947 */ /* 0x000fea0003800000 */
[----:B01----:R-:W0:Y:S02]  /*20a10*/  LDC.64 R18, c[0x0][0x3a0] ;  /* 0x0000e800ff127b82 */ /* 0x003e240000000a00 */
[----:B0-----:R-:W-:-:S05]  /*20a20*/  IMAD.WIDE R18, R35, 0x4, R18 ;  /* 0x0000000423127825 */ /* 0x001fca00078e0212 */
[----:B------:R-:W2:Y:S01]  /*20a30*/  LDG.E R20, desc[UR10][R18.64] ;  /* 0x0000000a12147981 */ /* 0x000ea2000c1e1900 */
[--C-:B------:R-:W-:Y:S02]  /*20a40*/  IMAD R21, R9, 0x3c0, R13.reuse ;  /* 0x000003c009157824 */ /* 0x100fe400078e020d */
[----:B------:R-:W-:Y:S02]  /*20a50*/  IMAD R23, R0, 0x20, R13 ;  /* 0x0000002000177824 */ /* 0x000fe400078e020d */
[----:B------:R-:W-:-:S03]  /*20a60*/  IMAD R21, R2, 0x20, R21 ;  /* 0x0000002002157824 */ /* 0x000fc600078e0215 */
[C---:B------:R-:W-:Y:S02]  /*20a70*/  LEA R23, R4.reuse, R23, 0x1 ;  /* 0x0000001704177211 */ /* 0x040fe400078e08ff */
        /* <DEDUP_REMOVED lines=15> */
.L_x_1299:
[----:B------:R-:W-:Y:S05]  /*20b70*/  BSYNC.RECONVERGENT B0 ;  /* 0x0000000000007941 */ /* 0x000fea0003800200 */
.L_x_1298:
        /* <DEDUP_REMOVED lines=25> */
.L_x_1301:
[----:B------:R-:W-:Y:S05]  /*20d10*/  BSYNC.RECONVERGENT B0 ;  /* 0x0000000000007941 */ /* 0x000fea0003800200 */
.L_x_1300:
        /* <DEDUP_REMOVED lines=9> */
[----:B------:R-:W-:-:S02]  /*20db0*/  LEA R28, R4, R28, 0x2 ;  /* 0x0000001c041c7211 */ /* 0x000fc400078e10ff */
[C---:B------:R-:W-:Y:S02]  /*20dc0*/  LEA R37, R4.reuse, R37, 0x2 ;  /* 0x0000002504257211 */ /* 0x040fe400078e10ff */
[----:B------:R-:W-:-:S03]  /*20dd0*/  LEA R25, R4, R25, 0x2 ;  /* 0x0000001904197211 */ /* 0x000fc600078e10ff */
[----:B------:R-:W-:Y:S05]  /*20de0*/  @!P0 BRA `(.L_x_1302) ;  /* 0xfffffff800288947 */ /* 0x000fea000383ffff */
.L_x_1287:
[----:B------:R-:W-:Y:S05]  /*20df0*/  BSYNC.RECONVERGENT B1 ;  /* 0x0000000000017941 */ /* 0x000fea0003800200 */
.L_x_1286:
[----:B------:R-:W-:-:S04]  /*20e00*/  IADD3 R12, PT, PT, R12, R9, RZ ;  /* 0x000000090c0c7210 */ /* 0x000fc80007ffe0ff */
[----:B------:R-:W-:-:S13]  /*20e10*/  ISETP.GT.U32.AND P0, PT, R12, 0x3f, PT ;  /* 0x0000003f0c00780c */ /* 0x000fda0003f04070 */
[----:B------:R-:W-:Y:S05]  /*20e20*/  @P0 EXIT ;  /* 0x000000000000094d */ /* 0x000fea0003800000 */
[----:B------:R-:W-:Y:S01]  /*20e30*/  ISETP.GT.U32.AND P0, PT, R3, 0x1f, PT ;  /* 0x0000001f0300780c */ /* 0x000fe20003f04070 */
[----:B------:R-:W-:-:S12]  /*20e40*/  BSSY.RECONVERGENT B1, `(.L_x_1303) ;  /* 0x00000f3000017945 */ /* 0x000fd80003800200 */
[----:B------:R-:W-:Y:S05]  /*20e50*/  @P0 BRA `(.L_x_1304) ;  /* 0x0000000c00c40947 */ /* 0x000fea0003800000 */
[----:B0123--:R-:W-:Y:S01]  /*20e60*/  VIADD R18, R10, 0x1 ;  /* 0x000000010a127836 */ /* 0x00ffe20000000000 */
        /* <DEDUP_REMOVED lines=34> */
.L_x_1308:
[----:B------:R-:W-:Y:S05]  /*21090*/  BSYNC.RECONVERGENT B2 ;  /* 0x0000000000027941 */ /* 0x000fea0003800200 */
.L_x_1307:
[----:B0-----:R-:W-:Y:S01]  /*210a0*/  MOV R13, R7 ;  /* 0x00000007000d7202 */ /* 0x001fe20000000f00 */
        /* <DEDUP_REMOVED lines=33> */
.L_x_1310:
[----:B------:R-:W-:Y:S05]  /*212c0*/  BSYNC.RECONVERGENT B2 ;  /* 0x0000000000027941 */ /* 0x000fea0003800200 */
.L_x_1309:
        /* <DEDUP_REMOVED lines=29> */
.L_x_1312:
[----:B------:R-:W-:Y:S05]  /*214a0*/  BSYNC.RECONVERGENT B2 ;  /* 0x0000000000027941 */ /* 0x000fea0003800200 */
.L_x_1311:
[----:B------:R-:W-:-:S07]  /*214b0*/  IADD3 R13, PT, PT, R13, R4, RZ ;  /* 0x000000040d0d7210 */ /* 0x000fce0007ffe0ff */
.L_x_1306:
[----:B------:R-:W-:Y:S05]  /*214c0*/  BSYNC.RECONVERGENT B0 ;  /* 0x0000000000007941 */ /* 0x000fea0003800200 */
.L_x_1305:
[----:B------:R-:W-:-:S13]  /*214d0*/  ISETP.GE.U32.AND P0, PT, R10, 0x3, PT ;  /* 0x000000030a00780c */ /* 0x000fda0003f06070 */
[----:B------:R-:W-:Y:S05]  /*214e0*/  @!P0 BRA `(.L_x_1304) ;  /* 0x0000000800208947 */ /* 0x000fea0003800000 */
[----:B------:R-:W2:Y:S01]  /*214f0*/  S2UR UR5, SR_CgaCtaId ;  /* 0x00000000000579c3 */ /* 0x000ea20000008800 */
[----:B------:R-:W3:Y:S01]  /*21500*/  LDCU.64 UR8, c[0x0][0x390] ;  /* 0x00007200ff0877ac */ /* 0x000ee20008000a00 */
[----:B0-----:R-:W-:Y:S01]  /*21510*/  LEA R25, R0, R13, 0x5 ;  /* 0x0000000d00197211 */ /* 0x001fe200078e28ff */
[----:B------:R-:W-:Y:S01]  /*21520*/  IMAD.MOV.U32 R27, RZ, RZ, R13 ;  /* 0x000000ffff1b7224 */ /* 0x000fe200078e000d */
[----:B------:R-:W-:Y:S02]  /*21530*/  UMOV UR4, 0x400 ;  /* 0x0000040000047882 */ /* 0x000fe40000000000 */
[----:B------:R-:W-:Y:S01]  /*21540*/  IADD3 R24, PT, PT, R25, R4, RZ ;  /* 0x0000000419187210 */ /* 0x000fe20007ffe0ff */
[----:B------:R-:W-:Y:S01]  /*21550*/  UIADD3 UR4, UPT, UPT, UR4, 0x1800, URZ ;  /* 0x0000180004047890 */ /* 0x000fe2000fffe0ff */
[----:B-1----:R-:W0:Y:S01]  /*21560*/  LDC.64 R14, c[0x0][0x3a8] ;  /* 0x0000ea00ff0e7b82 */ /* 0x002e220000000a00 */
[--C-:B------:R-:W-:Y:S01]  /*21570*/  IMAD R29, R11, R5, R25.reuse ;  /* 0x000000050b1d7224 */ /* 0x100fe200078e0219 */
[C---:B------:R-:W-:Y:S01]  /*21580*/  LEA R26, R4.reuse, R25, 0x1 ;  /* 0x00000019041a7211 */ /* 0x040fe200078e08ff */
[----:B------:R-:W-:-:S02]  /*21590*/  IMAD R28, R4, 0x3, R25 ;  /* 0x00000003041c7824 */ /* 0x000fc400078e0219 */
[----:B------:R-:W-:Y:S01]  /*215a0*/  IMAD R33, R11, R5, R24 ;  /* 0x000000050b217224 */ /* 0x000fe200078e0218 */
[C---:B------:R-:W-:Y:S01]  /*215b0*/  LEA R35, R4.reuse, R29, 0x1 ;  /* 0x0000001d04237211 */ /* 0x040fe200078e08ff */
[----:B------:R-:W-:Y:S02]  /*215c0*/  IMAD R37, R4, 0x3, R29 ;  /* 0x0000000304257824 */ /* 0x000fe400078e021d */
[----:B---3--:R-:W-:Y:S01]  /*215d0*/  IMAD.U32 R16, RZ, RZ, UR8 ;  /* 0x00000008ff107e24 */ /* 0x008fe2000f8e00ff */
[----:B------:R-:W-:Y:S01]  /*215e0*/  MOV R17, UR9 ;  /* 0x0000000900117c02 */ /* 0x000fe20008000f00 */
[----:B--2---:R-:W-:-:S06]  /*215f0*/  ULEA UR4, UR5, UR4, 0x18 ;  /* 0x0000000405047291 */ /* 0x004fcc000f8ec0ff */
[----:B------:R-:W-:-:S07]  /*21600*/  IMAD.U32 R32, RZ, RZ, UR4 ;  /* 0x00000004ff207e24 */ /* 0x000fce000f8e00ff */
.L_x_1319:
[----:B0-----:R-:W-:Y:S02]  /*21610*/  MOV R5, R15 ;  /* 0x0000000f00057202 */ /* 0x001fe40000000f00 */
[----:B------:R-:W-:Y:S02]  /*21620*/  MOV R6, R14 ;  /* 0x0000000e00067202 */ /* 0x000fe40000000f00 */
        /* <DEDUP_REMOVED lines=51> */
.L_x_1314:
[----:B------:R-:W-:Y:S05]  /*21960*/  BSYNC.RECONVERGENT B0 ;  /* 0x0000000000007941 */ /* 0x000fea0003800200 */
.L_x_1313:
[----:B------:R-:W-:Y:S04]  /*21970*/  BSSY.RECONVERGENT B0, `(.L_x_1315) ;  /* 0x0000018000007945 */ /* 0x000fe80003800200 */
[----:B------:R-:W-:Y:S05]  /*21980*/  @P3 BRA `(.L_x_1316) ;  /* 0x0000000000583947 */ /* 0x000fea0003800000 */
[----:B01----:R-:W0:Y:S02]  /*21990*/  LDC.64 R18, c[0x0][0x3a0] ;  /* 0x0000e800ff127b82 */ /* 0x003e240000000a00 */
[----:B0-----:R-:W-:-:S05]  /*219a0*/  IMAD.WIDE R18, R35, 0x4, R18 ;  /* 0x0000000423127825 */ /* 0x001fca00078e0212 */
[----:B------:R-:W2:Y:S01]  /*219b0*/  LDG.E R20, desc[UR10][R18.64] ;  /* 0x0000000a12147981 */ /* 0x000ea2000c1e1900 */
[----:B------:R-:W-:Y:S01]  /*219c0*/  IMAD R21, R9, 0x3e0, R13 ;  /* 0x000003e009157824 */ /* 0x000fe200078e020d */
[----:B------:R-:W-:-:S04]  /*219d0*/  LEA R23, R0, R13, 0x5 ;  /* 0x0000000d00177211 */ /* 0x000fc800078e28ff */
[----:B------:R-:W-:Y:S02]  /*219e0*/  LEA R21, R2, R21, 0x5 ;  /* 0x0000001502157211 */ /* 0x000fe400078e28ff */
[C---:B------:R-:W-:Y:S02]  /*219f0*/  LEA R23, R4.reuse, R23, 0x1 ;  /* 0x0000001704177211 */ /* 0x040fe400078e08ff */
        /* <DEDUP_REMOVED lines=15> */
.L_x_1316:
[----:B------:R-:W-:Y:S05]  /*21af0*/  BSYNC.RECONVERGENT B0 ;  /* 0x0000000000007941 */ /* 0x000fea0003800200 */
.L_x_1315:
        /* <DEDUP_REMOVED lines=25> */
.L_x_1318:
[----:B------:R-:W-:Y:S05]  /*21c90*/  BSYNC.RECONVERGENT B0 ;  /* 0x0000000000007941 */ /* 0x000fea0003800200 */
.L_x_1317:
        /* <DEDUP_REMOVED lines=13> */
.L_x_1304:
[----:B------:R-:W-:Y:S05]  /*21d70*/  BSYNC.RECONVERGENT B1 ;  /* 0x0000000000017941 */ /* 0x000fea0003800200 */
.L_x_1303:
        /* <DEDUP_REMOVED lines=41> */
.L_x_1325:
[----:B------:R-:W-:Y:S05]  /*22010*/  BSYNC.RECONVERGENT B2 ;  /* 0x0000000000027941 */ /* 0x000fea0003800200 */
.L_x_1324:
        /* <DEDUP_REMOVED lines=34> */
.L_x_1327:
[----:B------:R-:W-:Y:S05]  /*22240*/  BSYNC.RECONVERGENT B2 ;  /* 0x0000000000027941 */ /* 0x000fea0003800200 */
.L_x_1326:
        /* <DEDUP_REMOVED lines=29> */
.L_x_1329:
[----:B------:R-:W-:Y:S05]  /*22420*/  BSYNC.RECONVERGENT B2 ;  /* 0x0000000000027941 */ /* 0x000fea0003800200 */
.L_x_1328:
[----:B------:R-:W-:-:S07]  /*22430*/  IADD3 R13, PT, PT, R13, R4, RZ ;  /* 0x000000040d0d7210 */ /* 0x000fce0007ffe0ff */
.L_x_1323:
[----:B------:R-:W-:Y:S05]  /*22440*/  BSYNC.RECONVERGENT B0 ;  /* 0x0000000000007941 */ /* 0x000fea0003800200 */
.L_x_1322:
        /* <DEDUP_REMOVED lines=10> */
[----:B------:R-:W-:Y:S01]  /*224f0*/  IADD3 R24, PT, PT, R25, R4, RZ ;  /* 0x0000000419187210 */ /* 0x000fe20007ffe0ff */
[----:B------:R-:W-:-:S02]  /*22500*/  IMAD R26, R4, 0x2, R25 ;  /* 0x00000002041a7824 */ /* 0x000fc400078e0219 */
[C---:B------:R-:W-:Y:S02]  /*22510*/  IMAD R28, R4.reuse, 0x3, R25 ;  /* 0x00000003041c7824 */ /* 0x040fe400078e0219 */
[----:B------:R-:W-:Y:S02]  /*22520*/  IMAD R33, R11, R5, R24 ;  /* 0x000000050b217224 */ /* 0x000fe400078e0218 */
[C-C-:B------:R-:W-:Y:S02]  /*22530*/  IMAD R35, R4.reuse, 0x2, R29.reuse ;  /* 0x0000000204237824 */ /* 0x140fe400078e021d */
[----:B------:R-:W-:Y:S01]  /*22540*/  IMAD R37, R4, 0x3, R29 ;  /* 0x0000000304257824 */ /* 0x000fe200078e021d */
[----:B---3--:R-:W-:Y:S02]  /*22550*/  MOV R16, UR8 ;  /* 0x0000000800107c02 */ /* 0x008fe40008000f00 */
[----:B------:R-:W-:Y:S01]  /*22560*/  MOV R17, UR9 ;  /* 0x0000000900117c02 */ /* 0x000fe20008000f00 */
[----:B--2---:R-:W-:-:S06]  /*22570*/  ULEA UR4, UR5, UR4, 0x18 ;  /* 0x0000000405047291 */ /* 0x004fcc000f8ec0ff */
[----:B------:R-:W-:-:S07]  /*22580*/  MOV R32, UR4 ;  /* 0x0000000400207c02 */ /* 0x000fce0008000f00 */
.L_x_1336:
        /* <DEDUP_REMOVED lines=10> */
[----:B------:R-:W-:-:S04]  /*22630*/  @!P0 LEA R19, R9, R13, 0xa ;  /* 0x0000000d09138211 */ /* 0x000fc800078e50ff */
        /* <DEDUP_REMOVED lines=28> */
[----:B------:R-:W-:-:S04]  /*22800*/  LEA R18, R9, R18, 0xa ;  /* 0x0000001209127211 */ /* 0x000fc800078e50ff */
        /* <DEDUP_REMOVED lines=13> */
.L_x_1331:
[----:B------:R-:W-:Y:S05]  /*228e0*/  BSYNC.RECONVERGENT B0 ;  /* 0x0000000000007941 */ /* 0x000fea0003800200 */
.L_x_1330:
[----:B------:R-:W-:Y:S04]  /*228f0*/  BSSY.RECONVERGENT B0, `(.L_x_1332) ;  /* 0x0000018000007945 */ /* 0x000fe80003800200 */
[----:B------:R-:W-:Y:S05]  /*22900*/  @P3 BRA `(.L_x_1333) ;  /* 0x0000000000583947 */ /* 0x000fea0003800000 */
[----:B01----:R-:W0:Y:S02]  /*22910*/  LDC.64 R18, c[0x0][0x3a0] ;  /* 0x0000e800ff127b82 */ /* 0x003e240000000a00 */
[----:B0-----:R-:W-:-:S05]  /*22920*/  IMAD.WIDE R18, R35, 0x4, R18 ;  /* 0x0000000423127825 */ /* 0x001fca00078e0212 */
[----:B------:R-:W2:Y:S01]  /*22930*/  LDG.E R20, desc[UR10][R18.64] ;  /* 0x0000000a12147981 */ /* 0x000ea2000c1e1900 */
[-C--:B------:R-:W-:Y:S02]  /*22940*/  LEA R21, R9, R13.reuse, 0xa ;  /* 0x0000000d09157211 */ /* 0x080fe400078e50ff */
[----:B------:R-:W-:Y:S02]  /*22950*/  LEA R23, R0, R13, 0x5 ;  /* 0x0000000d00177211 */ /* 0x000fe400078e28ff */
[----:B------:R-:W-:-:S03]  /*22960*/  LEA R21, R2, R21, 0x5 ;  /* 0x0000001502157211 */ /* 0x000fc600078e28ff */
[C---:B------:R-:W-:Y:S02]  /*22970*/  IMAD R23, R4.reuse, 0x2, R23 ;  /* 0x0000000204177824 */ /* 0x040fe400078e0217 */
        /* <DEDUP_REMOVED lines=15> */
.L_x_1333:
[----:B------:R-:W-:Y:S05]  /*22a70*/  BSYNC.RECONVERGENT B0 ;  /* 0x0000000000007941 */ /* 0x000fea0003800200 */
.L_x_1332:
        /* <DEDUP_REMOVED lines=10> */
[----:B------:R-:W-:-:S04]  /*22b20*/  LEA R19, R9, R13, 0xa ;  /* 0x0000000d09137211 */ /* 0x000fc800078e50ff */
        /* <DEDUP_REMOVED lines=14> */
.L_x_1335:
[----:B------:R-:W-:Y:S05]  /*22c10*/  BSYNC.RECONVERGENT B0 ;  /* 0x0000000000007941 */ /* 0x000fea0003800200 */
.L_x_1334:
        /* <DEDUP_REMOVED lines=13> */
.L_x_1321:
[----:B------:R-:W-:Y:S05]  /*22cf0*/  BSYNC.RECONVERGENT B1 ;  /* 0x0000000000017941 */ /* 0x000fea0003800200 */
.L_x_1320:
        /* <DEDUP_REMOVED lines=41> */
.L_x_1342:
[----:B------:R-:W-:Y:S05]  /*22f90*/  BSYNC.RECONVERGENT B2 ;  /* 0x0000000000027941 */ /* 0x000fea0003800200 */
.L_x_1341:
        /* <DEDUP_REMOVED lines=34> */
.L_x_1344:
[----:B------:R-:W-:Y:S05]  /*231c0*/  BSYNC.RECONVERGENT B2 ;  /* 0x0000000000027941 */ /* 0x000fea0003800200 */
.L_x_1343:
        /* <DEDUP_REMOVED lines=29> */
.L_x_1346:
[----:B------:R-:W-:Y:S05]  /*233a0*/  BSYNC.RECONVERGENT B2 ;  /* 0x0000000000027941 */ /* 0x000fea0003800200 */
.L_x_1345:
[----:B------:R-:W-:-:S07]  /*233b0*/  IADD3 R13, PT, PT, R13, R4, RZ ;  /* 0x000000040d0d7210 */ /* 0x000fce0007ffe0ff */
.L_x_1340:
[----:B------:R-:W-:Y:S05]  /*233c0*/  BSYNC.RECONVERGENT B0 ;  /* 0x0000000000007941 */ /* 0x000fea0003800200 */
.L_x_1339:
        /* <DEDUP_REMOVED lines=20> */
.L_x_1353:
        /* <DEDUP_REMOVED lines=53> */
.L_x_1348:
[----:B------:R-:W-:Y:S05]  /*23860*/  BSYNC.RECONVERGENT B0 ;  /* 0x0000000000007941 */ /* 0x000fea0003800200 */
.L_x_1347:
        /* <DEDUP_REMOVED lines=24> */
.L_x_1350:
[----:B------:R-:W-:Y:S05]  /*239f0*/  BSYNC.RECONVERGENT B0 ;  /* 0x0000000000007941 */ /* 0x000fea0003800200 */
.L_x_1349:
        /* <DEDUP_REMOVED lines=25> */
.L_x_1352:
[----:B------:R-:W-:Y:S05]  /*23b90*/  BSYNC.RECONVERGENT B0 ;  /* 0x0000000000007941 */ /* 0x000fea0003800200 */
.L_x_1351:
        /* <DEDUP_REMOVED lines=13> */
.L_x_1338:
[----:B------:R-:W-:Y:S05]  /*23c70*/  BSYNC.RECONVERGENT B1 ;  /* 0x0000000000017941 */ /* 0x000fea0003800200 */
.L_x_1337:
        /* <DEDUP_REMOVED lines=41> */
.L_x_1359:
[----:B------:R-:W-:Y:S05]  /*23f10*/  BSYNC.RECONVERGENT B2 ;  /* 0x0000000000027941 */ /* 0x000fea0003800200 */
.L_x_1358:
        /* <DEDUP_REMOVED lines=34> */
.L_x_1361:
[----:B------:R-:W-:Y:S05]  /*24140*/  BSYNC.RECONVERGENT B2 ;  /* 0x0000000000027941 */ /* 0x000fea0003800200 */
.L_x_1360:
        /* <DEDUP_REMOVED lines=29> */
.L_x_1363:
[----:B------:R-:W-:Y:S05]  /*24320*/  BSYNC.RECONVERGENT B2 ;  /* 0x0000000000027941 */ /* 0x000fea0003800200 */
.L_x_1362:
[----:B------:R-:W-:-:S07]  /*24330*/  IADD3 R13, PT, PT, R13, R4, RZ ;  /* 0x000000040d0d7210 */ /* 0x000fce0007ffe0ff */
.L_x_1357:
[----:B------:R-:W-:Y:S05]  /*24340*/  BSYNC.RECONVERGENT B0 ;  /* 0x0000000000007941 */ /* 0x000fea0003800200 */
.L_x_1356:
        /* <DEDUP_REMOVED lines=20> */
.L_x_1370:
[----:B0-----:R-:W-:Y:S01]  /*24490*/  MOV R5, R15 ;  /* 0x0000000f00057202 */ /* 0x001fe20000000f00 */
[----:B------:R-:W-:-:S03]  /*244a0*/  IMAD.MOV.U32 R6, RZ, RZ, R14 ;  /* 0x000000ffff067224 */ /* 0x000fc600078e000e */
        /* <DEDUP_REMOVED lines=8> */
[----:B------:R-:W-:-:S05]  /*24530*/  @!P0 IMAD R19, R9, 0x440, R13 ;  /* 0x0000044009138824 */ /* 0x000fca00078e020d */
[----:B------:R-:W-:-:S04]  /*24540*/  @!P0 LEA R19, R2, R19, 0x5 ;  /* 0x0000001302138211 */ /* 0x000fc800078e28ff */
        /* <DEDUP_REMOVED lines=21> */
[----:B------:R-:W-:-:S04]  /*246a0*/  IADD3 R18, PT, PT, R4, R13, RZ ;  /* 0x0000000d04127210 */ /* 0x000fc80007ffe0ff */
        /* <DEDUP_REMOVED lines=19> */
.L_x_1365:
[----:B------:R-:W-:Y:S05]  /*247e0*/  BSYNC.RECONVERGENT B0 ;  /* 0x0000000000007941 */ /* 0x000fea0003800200 */
.L_x_1364:
[----:B------:R-:W-:Y:S04]  /*247f0*/  BSSY.RECONVERGENT B0, `(.L_x_1366) ;  /* 0x0000018000007945 */ /* 0x000fe80003800200 */
[----:B------:R-:W-:Y:S05]  /*24800*/  @P3 BRA `(.L_x_1367) ;  /* 0x0000000000583947 */ /* 0x000fea0003800000 */
[----:B01----:R-:W0:Y:S02]  /*24810*/  LDC.64 R18, c[0x0][0x3a0] ;  /* 0x0000e800ff127b82 */ /* 0x003e240000000a00 */
[----:B0-----:R-:W-:-:S05]  /*24820*/  IMAD.WIDE R18, R35, 0x4, R18 ;  /* 0x0000000423127825 */ /* 0x001fca00078e0212 */
[----:B------:R-:W2:Y:S01]  /*24830*/  LDG.E R20, desc[UR10][R18.64] ;  /* 0x0000000a12147981 */ /* 0x000ea2000c1e1900 */
[----:B------:R-:W-:Y:S01]  /*24840*/  IMAD R21, R9, 0x440, R13 ;  /* 0x0000044009157824 */ /* 0x000fe200078e020d */
[----:B------:R-:W-:-:S04]  /*24850*/  LEA R23, R0, R13, 0x5 ;  /* 0x0000000d00177211 */ /* 0x000fc800078e28ff */
[----:B------:R-:W-:Y:S01]  /*24860*/  LEA R21, R2, R21, 0x5 ;  /* 0x0000001502157211 */ /* 0x000fe200078e28ff */
[----:B------:R-:W-:-:S04]  /*24870*/  IMAD R23, R4, 0x2, R23 ;  /* 0x0000000204177824 */ /* 0x000fc800078e0217 */
        /* <DEDUP_REMOVED lines=15> */
.L_x_1367:
[----:B------:R-:W-:Y:S05]  /*24970*/  BSYNC.RECONVERGENT B0 ;  /* 0x0000000000007941 */ /* 0x000fea0003800200 */
.L_x_1366:
        /* <DEDUP_REMOVED lines=10> */
[----:B------:R-:W-:-:S05]  /*24a20*/  IMAD R19, R9, 0x440, R13 ;  /* 0x0000044009137824 */ /* 0x000fca00078e020d */
        /* <DEDUP_REMOVED lines=14> */
.L_x_1369:
[----:B------:R-:W-:Y:S05]  /*24b10*/  BSYNC.RECONVERGENT B0 ;  /* 0x0000000000007941 */ /* 0x000fea0003800200 */
.L_x_1368:
        /* <DEDUP_REMOVED lines=13> */
.L_x_1355:
[----:B------:R-:W-:Y:S05]  /*24bf0*/  BSYNC.RECONVERGENT B1 ;  /* 0x0000000000017941 */ /* 0x000fea0003800200 */
.L_x_1354:
[----:B------:R-:W-:-:S04]  /*24c00*/  IADD3 R12, PT, PT, R12, R9, RZ ;  /* 0x000000090c0c7210 */ /* 0x000fc80007ffe0ff */
        /* <DEDUP_REMOVED lines=40> */
.L_x_1376:
[----:B------:R-:W-:Y:S05]  /*24e90*/  BSYNC.RECONVERGENT B2 ;  /* 0x0000000000027941 */ /* 0x000fea0003800200 */
.L_x_1375:
        /* <DEDUP_REMOVED lines=34> */
.L_x_1378:
[----:B------:R-:W-:Y:S05]  /*250c0*/  BSYNC.RECONVERGENT B2 ;  /* 0x0000000000027941 */ /* 0x000fea0003800200 */
.L_x_1377:
        /* <DEDUP_REMOVED lines=29> */
.L_x_1380:
[----:B------:R-:W-:Y:S05]  /*252a0*/  BSYNC.RECONVERGENT B2 ;  /* 0x0000000000027941 */ /* 0x000fea0003800200 */
.L_x_1379:
[----:B------:R-:W-:-:S07]  /*252b0*/  IMAD.IADD R13, R13, 0x1, R4 ;  /* 0x000000010d0d7824 */ /* 0x000fce00078e0204 */
.L_x_1374:
[----:B------:R-:W-:Y:S05]  /*252c0*/  BSYNC.RECONVERGENT B0 ;  /* 0x0000000000007941 */ /* 0x000fea0003800200 */
.L_x_1373:
        /* <DEDUP_REMOVED lines=20> */
.L_x_1387:
        /* <DEDUP_REMOVED lines=53> */
.L_x_1382:
[----:B------:R-:W-:Y:S05]  /*25760*/  BSYNC.RECONVERGENT B0 ;  /* 0x0000000000007941 */ /* 0x000fea0003800200 */
.L_x_1381:
        /* <DEDUP_REMOVED lines=24> */
.L_x_1384:
[----:B------:R-:W-:Y:S05]  /*258f0*/  BSYNC.RECONVERGENT B0 ;  /* 0x0000000000007941 */ /* 0x000fea0003800200 */
.L_x_1383:
        /* <DEDUP_REMOVED lines=25> */
.L_x_1386:
[----:B------:R-:W-:Y:S05]  /*25a90*/  BSYNC.RECONVERGENT B0 ;  /* 0x0000000000007941 */ /* 0x000fea0003800200 */
.L_x_1385:
        /* <DEDUP_REMOVED lines=13> */
.L_x_1372:
[----:B------:R-:W-:Y:S05]  /*25b70*/  BSYNC.RECONVERGENT B1 ;  /* 0x0000000000017941 */ /* 0x000fea0003800200 */
.L_x_1371:
        /* <DEDUP_REMOVED lines=41> */
.L_x_1393:
[----:B------:R-:W-:Y:S05]  /*25e10*/  BSYNC.RECONVERGENT B2 ;  /* 0x0000000000027941 */ /* 0x000fea0003800200 */
.L_x_1392:
        /* <DEDUP_REMOVED lines=34> */
.L_x_1395:
[----:B------:R-:W-:Y:S05]  /*26040*/  BSYNC.RECONVERGENT B2 ;  /* 0x0000000000027941 */ /* 0x000fea0003800200 */
.L_x_1394:
        /* <DEDUP_REMOVED lines=29> */
.L_x_1397:
[----:B------:R-:W-:Y:S05]  /*26220*/  BSYNC.RECONVERGENT B2 ;  /* 0x0000000000027941 */ /* 0x000fea0003800200 */
.L_x_1396:
[----:B------:R-:W-:-:S07]  /*26230*/  IADD3 R13, PT, PT, R13, R4, RZ ;  /* 0x000000040d0d7210 */ /* 0x000fce0007ffe0ff */
.L_x_1391:
[----:B------:R-:W-:Y:S05]  /*26240*/  BSYNC.RECONVERGENT B0 ;  /* 0x0000000000007941 */ /* 0x000fea0003800200 */
.L_x_1390:
        /* <DEDUP_REMOVED lines=20> */
.L_x_1404:
        /* <DEDUP_REMOVED lines=53> */
.L_x_1399:
[----:B------:R-:W-:Y:S05]  /*266e0*/  BSYNC.RECONVERGENT B0 ;  /* 0x0000000000007941 */ /* 0x000fea0003800200 */
.L_x_1398:
        /* <DEDUP_REMOVED lines=24> */
.L_x_1401:
[----:B------:R-:W-:Y:S05]  /*26870*/  BSYNC.RECONVERGENT B0 ;  /* 0x0000000000007941 */ /* 0x000fea0003800200 */
.L_x_1400:
        /* <DEDUP_REMOVED lines=25> */
.L_x_1403:
[----:B------:R-:W-:Y:S05]  /*26a10*/  BSYNC.RECONVERGENT B0 ;  /* 0x0000000000007941 */ /* 0x000fea0003800200 */
.L_x_1402:
        /* <DEDUP_REMOVED lines=13> */
.L_x_1389:
[----:B------:R-:W-:Y:S05]  /*26af0*/  BSYNC.RECONVERGENT B1 ;  /* 0x0000000000017941 */ /* 0x000fea0003800200 */
.L_x_1388:
        /* <DEDUP_REMOVED lines=41> */
.L_x_1410:
[----:B------:R-:W-:Y:S05]  /*26d90*/  BSYNC.RECONVERGENT B2 ;  /* 0x0000000000027941 */ /* 0x000fea0003800200 */
.L_x_1409:
        /* <DEDUP_REMOVED lines=34> */
.L_x_1412:
[----:B------:R-:W-:Y:S05]  /*26fc0*/  BSYNC.RECONVERGENT B2 ;  /* 0x0000000000027941 */ /* 0x000fea0003800200 */
.L_x_1411:
        /* <DEDUP_REMOVED lines=29> */
.L_x_1414:
[----:B------:R-:W-:Y:S05]  /*271a0*/  BSYNC.RECONVERGENT B2 ;  /* 0x0000000000027941 */ /* 0x000fea0003800200 */
.L_x_1413:
[----:B------:R-:W-:-:S07]  /*271b0*/  IADD3 R13, PT, PT, R13, R4, RZ ;  /* 0x000000040d0d7210 */ /* 0x000fce0007ffe0ff */
.L_x_1408:
[----:B------:R-:W-:Y:S05]  /*271c0*/  BSYNC.RECONVERGENT B0 ;  /* 0x0000000000007941 */ /* 0x000fea0003800200 */
.L_x_1407:
        /* <DEDUP_REMOVED lines=20> */
.L_x_1421:
        /* <DEDUP_REMOVED lines=53> */
.L_x_1416:
[----:B------:R-:W-:Y:S05]  /*27660*/  BSYNC.RECONVERGENT B0 ;  /* 0x0000000000007941 */ /* 0x000fea0003800200 */
.L_x_1415:
        /* <DEDUP_REMOVED lines=24> */
.L_x_1418:
[----:B------:R-:W-:Y:S05]  /*277f0*/  BSYNC.RECONVERGENT B0 ;  /* 0x0000000000007941 */ /* 0x000fea0003800200 */
.L_x_1417:
        /* <DEDUP_REMOVED lines=25> */
.L_x_1420:
[----:B------:R-:W-:Y:S05]  /*27990*/  BSYNC.RECONVERGENT B0 ;  /* 0x0000000000007941 */ /* 0x000fea0003800200 */
.L_x_1419:
        /* <DEDUP_REMOVED lines=13> */
.L_x_1406:
[----:B------:R-:W-:Y:S05]  /*27a70*/  BSYNC.RECONVERGENT B1 ;  /* 0x0000000000017941 */ /* 0x000fea0003800200 */
.L_x_1405:
        /* <DEDUP_REMOVED lines=41> */
.L_x_1427:
[----:B------:R-:W-:Y:S05]  /*27d10*/  BSYNC.RECONVERGENT B2 ;  /* 0x0000000000027941 */ /* 0x000fea0003800200 */
.L_x_1426:
        /* <DEDUP_REMOVED lines=34> */
.L_x_1429:
[----:B------:R-:W-:Y:S05]  /*27f40*/  BSYNC.RECONVERGENT B2 ;  /* 0x0000000000027941 */ /* 0x000fea0003800200 */
.L_x_1428:
        /* <DEDUP_REMOVED lines=29> */
.L_x_1431:
[----:B------:R-:W-:Y:S05]  /*28120*/  BSYNC.RECONVERGENT B2 ;  /* 0x0000000000027941 */ /* 0x000fea0003800200 */
.L_x_1430:
[----:B------:R-:W-:-:S07]  /*28130*/  IMAD.IADD R13, R13, 0x1, R4 ;  /* 0x000000010d0d7824 */ /* 0x000fce00078e0204 */
.L_x_1425:
[----:B------:R-:W-:Y:S05]  /*28140*/  BSYNC.RECONVERGENT B0 ;  /* 0x0000000000007941 */ /* 0x000fea0003800200 */
.L_x_1424:
        /* <DEDUP_REMOVED lines=20> */
.L_x_1438:
        /* <DEDUP_REMOVED lines=53> */
.L_x_1433:
[----:B------:R-:W-:Y:S05]  /*285e0*/  BSYNC.RECONVERGENT B0 ;  /* 0x0000000000007941 */ /* 0x000fea0003800200 */
.L_x_1432:
        /* <DEDUP_REMOVED lines=24> */
.L_x_1435:
[----:B------:R-:W-:Y:S05]  /*28770*/  BSYNC.RECONVERGENT B0 ;  /* 0x0000000000007941 */ /* 0x000fea0003800200 */
.L_x_1434:
        /* <DEDUP_REMOVED lines=25> */
.L_x_1437:
[----:B------:R-:W-:Y:S05]  /*28910*/  BSYNC.RECONVERGENT B0 ;  /* 0x0000000000007941 */ /* 0x000fea0003800200 */
.L_x_1436:
        /* <DEDUP_REMOVED lines=13> */
.L_x_1423:
[----:B------:R-:W-:Y:S05]  /*289f0*/  BSYNC.RECONVERGENT B1 ;  /* 0x0000000000017941 */ /* 0x000fea0003800200 */
.L_x_1422:
        /* <DEDUP_REMOVED lines=41> */
.L_x_1444:
[----:B------:R-:W-:Y:S05]  /*28c90*/  BSYNC.RECONVERGENT B2 ;  /* 0x0000000000027941 */ /* 0x000fea0003800200 */
.L_x_1443:
        /* <DEDUP_REMOVED lines=34> */
.L_x_1446:
[----:B------:R-:W-:Y:S05]  /*28ec0*/  BSYNC.RECONVERGENT B2 ;  /* 0x0000000000027941 */ /* 0x000fea0003800200 */
.L_x_1445:
        /* <DEDUP_REMOVED lines=29> */
.L_x_1448:
[----:B------:R-:W-:Y:S05]  /*290a0*/  BSYNC.RECONVERGENT B2 ;  /* 0x0000000000027941 */ /* 0x000fea0003800200 */
.L_x_1447:
[----:B------:R-:W-:-:S07]  /*290b0*/  IADD3 R13, PT, PT, R13, R4, RZ ;  /* 0x000000040d0d7210 */ /* 0x000fce0007ffe0ff */
.L_x_1442:
[----:B------:R-:W-:Y:S05]  /*290c0*/  BSYNC.RECONVERGENT B0 ;  /* 0x0000000000007941 */ /* 0x000fea0003800200 */
.L_x_1441:
        /* <DEDUP_REMOVED lines=20> */
.L_x_1455:
        /* <DEDUP_REMOVED lines=53> */
.L_x_1450:
[----:B------:R-:W-:Y:S05]  /*29560*/  BSYNC.RECONVERGENT B0 ;  /* 0x0000000000007941 */ /* 0x000fea0003800200 */
.L_x_1449:
        /* <DEDUP_REMOVED lines=24> */
.L_x_1452:
[----:B------:R-:W-:Y:S05]  /*296f0*/  BSYNC.RECONVERGENT B0 ;  /* 0x0000000000007941 */ /* 0x000fea0003800200 */
.L_x_1451:
        /* <DEDUP_REMOVED lines=25> */
.L_x_1454:
[----:B------:R-:W-:Y:S05]  /*29890*/  BSYNC.RECONVERGENT B0 ;  /* 0x0000000000007941 */ /* 0x000fea0003800200 */
.L_x_1453:
        /* <DEDUP_REMOVED lines=13> */
.L_x_1440:
[----:B------:R-:W-:Y:S05]  /*29970*/  BSYNC.RECONVERGENT B1 ;  /* 0x0000000000017941 */ /* 0x000fea0003800200 */
.L_x_1439:
        /* <DEDUP_REMOVED lines=41> */
.L_x_1461:
[----:B------:R-:W-:Y:S05]  /*29c10*/  BSYNC.RECONVERGENT B2 ;  /* 0x0000000000027941 */ /* 0x000fea0003800200 */
.L_x_1460:
        /* <DEDUP_REMOVED lines=34> */
.L_x_1463:
[----:B------:R-:W-:Y:S05]  /*29e40*/  BSYNC.RECONVERGENT B2 ;  /* 0x0000000000027941 */ /* 0x000fea0003800200 */
.L_x_1462:
        /* <DEDUP_REMOVED lines=29> */
.L_x_1465:
[----:B------:R-:W-:Y:S05]  /*2a020*/  BSYNC.RECONVERGENT B2 ;  /* 0x0000000000027941 */ /* 0x000fea0003800200 */
.L_x_1464:
[----:B------:R-:W-:-:S07]  /*2a030*/  IADD3 R13, PT, PT, R13, R4, RZ ;  /* 0x000000040d0d7210 */ /* 0x000fce0007ffe0ff */
.L_x_1459:
[----:B------:R-:W-:Y:S05]  /*2a040*/  BSYNC.RECONVERGENT B0 ;  /* 0x0000000000007941 */ /* 0x000fea0003800200 */
.L_x_1458:
        /* <DEDUP_REMOVED lines=20> */
.L_x_1472:
        /* <DEDUP_REMOVED lines=53> */
.L_x_1467:
[----:B------:R-:W-:Y:S05]  /*2a4e0*/  BSYNC.RECONVERGENT B0 ;  /* 0x0000000000007941 */ /* 0x000fea0003800200 */
.L_x_1466:
        /* <DEDUP_REMOVED lines=24> */
.L_x_1469:
[----:B------:R-:W-:Y:S05]  /*2a670*/  BSYNC.RECONVERGENT B0 ;  /* 0x0000000000007941 */ /* 0x000fea0003800200 */
.L_x_1468:
        /* <DEDUP_REMOVED lines=25> */
.L_x_1471:
[----:B------:R-:W-:Y:S05]  /*2a810*/  BSYNC.RECONVERGENT B0 ;  /* 0x0000000000007941 */ /* 0x000fea0003800200 */
.L_x_1470:
        /* <DEDUP_REMOVED lines=13> */
.L_x_1457:
[----:B------:R-:W-:Y:S05]  /*2a8f0*/  BSYNC.RECONVERGENT B1 ;  /* 0x0000000000017941 */ /* 0x000fea0003800200 */
.L_x_1456:
        /* <DEDUP_REMOVED lines=41> */
.L_x_1478:
[----:B------:R-:W-:Y:S05]  /*2ab90*/  BSYNC.RECONVERGENT B2 ;  /* 0x0000000000027941 */ /* 0x000fea0003800200 */
.L_x_1477:
        /* <DEDUP_REMOVED lines=34> */
.L_x_1480:
[----:B------:R-:W-:Y:S05]  /*2adc0*/  BSYNC.RECONVERGENT B2 ;  /* 0x0000000000027941 */ /* 0x000fea0003800200 */
.L_x_1479:
        /* <DEDUP_REMOVED lines=29> */
.L_x_1482:
[----:B------:R-:W-:Y:S05]  /*2afa0*/  BSYNC.RECONVERGENT B2 ;  /* 0x0000000000027941 */ /* 0x000fea0003800200 */
.L_x_1481:
[----:B------:R-:W-:-:S07]  /*2afb0*/  IMAD.IADD R13, R13, 0x1, R4 ;  /* 0x000000010d0d7824 */ /* 0x000fce00078e0204 */
.L_x_1476:
[----:B------:R-:W-:Y:S05]  /*2afc0*/  BSYNC.RECONVERGENT B0 ;  /* 0x0000000000007941 */ /* 0x000fea0003800200 */
.L_x_1475:
        /* <DEDUP_REMOVED lines=20> */
.L_x_1489:
        /* <DEDUP_REMOVED lines=53> */
.L_x_1484:
[----:B------:R-:W-:Y:S05]  /*2b460*/  BSYNC.RECONVERGENT B0 ;  /* 0x0000000000007941 */ /* 0x000fea0003800200 */
.L_x_1483:
        /* <DEDUP_REMOVED lines=24> */
.L_x_1486:
[----:B------:R-:W-:Y:S05]  /*2b5f0*/  BSYNC.RECONVERGENT B0 ;  /* 0x0000000000007941 */ /* 0x000fea0003800200 */
.L_x_1485:
        /* <DEDUP_REMOVED lines=25> */
.L_x_1488:
[----:B------:R-:W-:Y:S05]  /*2b790*/  BSYNC.RECONVERGENT B0 ;  /* 0x0000000000007941 */ /* 0x000fea0003800200 */
.L_x_1487:
        /* <DEDUP_REMOVED lines=13> */
.L_x_1474:
[----:B------:R-:W-:Y:S05]  /*2b870*/  BSYNC.RECONVERGENT B1 ;  /* 0x0000000000017941 */ /* 0x000fea0003800200 */
.L_x_1473:
        /* <DEDUP_REMOVED lines=41> */
.L_x_1495:
[----:B------:R-:W-:Y:S05]  /*2bb10*/  BSYNC.RECONVERGENT B2 ;  /* 0x0000000000027941 */ /* 0x000fea0003800200 */
.L_x_1494:
        /* <DEDUP_REMOVED lines=34> */
.L_x_1497:
[----:B------:R-:W-:Y:S05]  /*2bd40*/  BSYNC.RECONVERGENT B2 ;  /* 0x0000000000027941 */ /* 0x000fea0003800200 */
.L_x_1496:
        /* <DEDUP_REMOVED lines=29> */
.L_x_1499:
[----:B------:R-:W-:Y:S05]  /*2bf20*/  BSYNC.RECONVERGENT B2 ;  /* 0x0000000000027941 */ /* 0x000fea0003800200 */
.L_x_1498:
[----:B------:R-:W-:-:S07]  /*2bf30*/  IADD3 R13, PT, PT, R13, R4, RZ ;  /* 0x000000040d0d7210 */ /* 0x000fce0007ffe0ff */
.L_x_1493:
[----:B------:R-:W-:Y:S05]  /*2bf40*/  BSYNC.RECONVERGENT B0 ;  /* 0x0000000000007941 */ /* 0x000fea0003800200 */
.L_x_1492:
        /* <DEDUP_REMOVED lines=20> */
.L_x_1506:
        /* <DEDUP_REMOVED lines=53> */
.L_x_1501:
[----:B------:R-:W-:Y:S05]  /*2c3e0*/  BSYNC.RECONVERGENT B0 ;  /* 0x0000000000007941 */ /* 0x000fea0003800200 */
.L_x_1500:
        /* <DEDUP_REMOVED lines=24> */
.L_x_1503:
[----:B------:R-:W-:Y:S05]  /*2c570*/  BSYNC.RECONVERGENT B0 ;  /* 0x0000000000007941 */ /* 0x000fea0003800200 */
.L_x_1502:
        /* <DEDUP_REMOVED lines=25> */
.L_x_1505:
[----:B------:R-:W-:Y:S05]  /*2c710*/  BSYNC.RECONVERGENT B0 ;  /* 0x0000000000007941 */ /* 0x000fea0003800200 */
.L_x_1504:
        /* <DEDUP_REMOVED lines=13> */
.L_x_1491:
[----:B------:R-:W-:Y:S05]  /*2c7f0*/  BSYNC.RECONVERGENT B1 ;  /* 0x0000000000017941 */ /* 0x000fea0003800200 */
.L_x_1490:
        /* <DEDUP_REMOVED lines=41> */
.L_x_1512:
[----:B------:R-:W-:Y:S05]  /*2ca90*/  BSYNC.RECONVERGENT B2 ;  /* 0x0000000000027941 */ /* 0x000fea0003800200 */
.L_x_1511:
        /* <DEDUP_REMOVED lines=34> */
.L_x_1514:
[----:B------:R-:W-:Y:S05]  /*2ccc0*/  BSYNC.RECONVERGENT B2 ;  /* 0x0000000000027941 */ /* 0x000fea0003800200 */
.L_x_1513:
        /* <DEDUP_REMOVED lines=29> */
.L_x_1516:
[----:B------:R-:W-:Y:S05]  /*2cea0*/  BSYNC.RECONVERGENT B2 ;  /* 0x0000000000027941 */ /* 0x000fea0003800200 */
.L_x_1515:
[----:B------:R-:W-:-:S07]  /*2ceb0*/  IADD3 R13, PT, PT, R13, R4, RZ ;  /* 0x000000040d0d7210 */ /* 0x000fce0007ffe0ff */
.L_x_1510:
[----:B------:R-:W-:Y:S05]  /*2cec0*/  BSYNC.RECONVERGENT B0 ;  /* 0x0000000000007941 */ /* 0x000fea0003800200 */
.L_x_1509:
        /* <DEDUP_REMOVED lines=20> */
.L_x_1523:
        /* <DEDUP_REMOVED lines=53> */
.L_x_1518:
[----:B------:R-:W-:Y:S05]  /*2d360*/  BSYNC.RECONVERGENT B0 ;  /* 0x0000000000007941 */ /* 0x000fea0003800200 */
.L_x_1517:
        /* <DEDUP_REMOVED lines=24> */
.L_x_1520:
[----:B------:R-:W-:Y:S05]  /*2d4f0*/  BSYNC.RECONVERGENT B0 ;  /* 0x0000000000007941 */ /* 0x000fea0003800200 */
.L_x_1519:
        /* <DEDUP_REMOVED lines=25> */
.L_x_1522:
[----:B------:R-:W-:Y:S05]  /*2d690*/  BSYNC.RECONVERGENT B0 ;  /* 0x0000000000007941 */ /* 0x000fea0003800200 */
.L_x_1521:
        /* <DEDUP_REMOVED lines=13> */
.L_x_1508:
[----:B------:R-:W-:Y:S05]  /*2d770*/  BSYNC.RECONVERGENT B1 ;  /* 0x0000000000017941 */ /* 0x000fea0003800200 */
.L_x_1507:
        /* <DEDUP_REMOVED lines=41> */
.L_x_1529:
[----:B------:R-:W-:Y:S05]  /*2da10*/  BSYNC.RECONVERGENT B2 ;  /* 0x0000000000027941 */ /* 0x000fea0003800200 */
.L_x_1528:
        /* <DEDUP_REMOVED lines=34> */
.L_x_1531:
[----:B------:R-:W-:Y:S05]  /*2dc40*/  BSYNC.RECONVERGENT B2 ;  /* 0x0000000000027941 */ /* 0x000fea0003800200 */
.L_x_1530:
        /* <DEDUP_REMOVED lines=29> */
.L_x_1533:
[----:B------:R-:W-:Y:S05]  /*2de20*/  BSYNC.RECONVERGENT B2 ;  /* 0x0000000000027941 */ /* 0x000fea0003800200 */
.L_x_1532:
[----:B------:R-:W-:-:S07]  /*2de30*/  IMAD.IADD R13, R13, 0x1, R4 ;  /* 0x000000010d0d7824 */ /* 0x000fce00078e0204 */
.L_x_1527:
[----:B------:R-:W-:Y:S05]  /*2de40*/  BSYNC.RECONVERGENT B0 ;  /* 0x0000000000007941 */ /* 0x000fea0003800200 */
.L_x_1526:
        /* <DEDUP_REMOVED lines=20> */
.L_x_1540:
        /* <DEDUP_REMOVED lines=53> */
.L_x_1535:
[----:B------:R-:W-:Y:S05]  /*2e2e0*/  BSYNC.RECONVERGENT B0 ;  /* 0x0000000000007941 */ /* 0x000fea0003800200 */
.L_x_1534:
        /* <DEDUP_REMOVED lines=24> */
.L_x_1537:
[----:B------:R-:W-:Y:S05]  /*2e470*/  BSYNC.RECONVERGENT B0 ;  /* 0x0000000000007941 */ /* 0x000fea0003800200 */
.L_x_1536:
        /* <DEDUP_REMOVED lines=25> */
.L_x_1539:
[----:B------:R-:W-:Y:S05]  /*2e610*/  BSYNC.RECONVERGENT B0 ;  /* 0x0000000000007941 */ /* 0x000fea0003800200 */
.L_x_1538:
        /* <DEDUP_REMOVED lines=13> */
.L_x_1525:
[----:B------:R-:W-:Y:S05]  /*2e6f0*/  BSYNC.RECONVERGENT B1 ;  /* 0x0000000000017941 */ /* 0x000fea0003800200 */
.L_x_1524:
        /* <DEDUP_REMOVED lines=41> */
.L_x_1546:
[----:B------:R-:W-:Y:S05]  /*2e990*/  BSYNC.RECONVERGENT B2 ;  /* 0x0000000000027941 */ /* 0x000fea0003800200 */
.L_x_1545:
        /* <DEDUP_REMOVED lines=34> */
.L_x_1548:
[----:B------:R-:W-:Y:S05]  /*2ebc0*/  BSYNC.RECONVERGENT B2 ;  /* 0x0000000000027941 */ /* 0x000fea0003800200 */
.L_x_1547:
        /* <DEDUP_REMOVED lines=29> */
.L_x_1550:
[----:B------:R-:W-:Y:S05]  /*2eda0*/  BSYNC.RECONVERGENT B2 ;  /* 0x0000000000027941 */ /* 0x000fea0003800200 */
.L_x_1549:
[----:B------:R-:W-:-:S07]  /*2edb0*/  IADD3 R13, PT, PT, R13, R4, RZ ;  /* 0x000000040d0d7210 */ /* 0x000fce0007ffe0ff */
.L_x_1544:
[----:B------:R-:W-:Y:S05]  /*2edc0*/  BSYNC.RECONVERGENT B0 ;  /* 0x0000000000007941 */ /* 0x000fea0003800200 */
.L_x_1543:
        /* <DEDUP_REMOVED lines=20> */
.L_x_1557:
        /* <DEDUP_REMOVED lines=53> */
.L_x_1552:
[----:B------:R-:W-:Y:S05]  /*2f260*/  BSYNC.RECONVERGENT B0 ;  /* 0x0000000000007941 */ /* 0x000fea0003800200 */
.L_x_1551:
        /* <DEDUP_REMOVED lines=24> */
.L_x_1554:
[----:B------:R-:W-:Y:S05]  /*2f3f0*/  BSYNC.RECONVERGENT B0 ;  /* 0x0000000000007941 */ /* 0x000fea0003800200 */
.L_x_1553:
        /* <DEDUP_REMOVED lines=25> */
.L_x_1556:
[----:B------:R-:W-:Y:S05]  /*2f590*/  BSYNC.RECONVERGENT B0 ;  /* 0x0000000000007941 */ /* 0x000fea0003800200 */
.L_x_1555:
        /* <DEDUP_REMOVED lines=13> */
.L_x_1542:
[----:B------:R-:W-:Y:S05]  /*2f670*/  BSYNC.RECONVERGENT B1 ;  /* 0x0000000000017941 */ /* 0x000fea0003800200 */
.L_x_1541:
        /* <DEDUP_REMOVED lines=41> */
.L_x_1563:
[----:B------:R-:W-:Y:S05]  /*2f910*/  BSYNC.RECONVERGENT B2 ;  /* 0x0000000000027941 */ /* 0x000fea0003800200 */
.L_x_1562:
        /* <DEDUP_REMOVED lines=34> */
.L_x_1565:
[----:B------:R-:W-:Y:S05]  /*2fb40*/  BSYNC.RECONVERGENT B2 ;  /* 0x0000000000027941 */ /* 0x000fea0003800200 */
.L_x_1564:
        /* <DEDUP_REMOVED lines=29> */
.L_x_1567:
[----:B------:R-:W-:Y:S05]  /*2fd20*/  BSYNC.RECONVERGENT B2 ;  /* 0x0000000000027941 */ /* 0x000fea0003800200 */
.L_x_1566:
[----:B------:R-:W-:-:S07]  /*2fd30*/  IADD3 R13, PT, PT, R13, R4, RZ ;  /* 0x000000040d0d7210 */ /* 0x000fce0007ffe0ff */
.L_x_1561:
[----:B------:R-:W-:Y:S05]  /*2fd40*/  BSYNC.RECONVERGENT B0 ;  /* 0x0000000000007941 */ /* 0x000fea0003800200 */
.L_x_1560:
        /* <DEDUP_REMOVED lines=20> */
.L_x_1574:
        /* <DEDUP_REMOVED lines=53> */
.L_x_1569:
[----:B------:R-:W-:Y:S05]  /*301e0*/  BSYNC.RECONVERGENT B0 ;  /* 0x0000000000007941 */ /* 0x000fea0003800200 */
.L_x_1568:
        /* <DEDUP_REMOVED lines=24> */
.L_x_1571:
[----:B------:R-:W-:Y:S05]  /*30370*/  BSYNC.RECONVERGENT B0 ;  /* 0x0000000000007941 */ /* 0x000fea0003800200 */
.L_x_1570:
        /* <DEDUP_REMOVED lines=25> */
.L_x_1573:
[----:B------:R-:W-:Y:S05]  /*30510*/  BSYNC.RECONVERGENT B0 ;  /* 0x0000000000007941 */ /* 0x000fea0003800200 */
.L_x_1572:
        /* <DEDUP_REMOVED lines=13> */
.L_x_1559:
[----:B------:R-:W-:Y:S05]  /*305f0*/  BSYNC.RECONVERGENT B1 ;  /* 0x0000000000017941 */ /* 0x000fea0003800200 */
.L_x_1558:
        /* <DEDUP_REMOVED lines=41> */
.L_x_1580:
[----:B------:R-:W-:Y:S05]  /*30890*/  BSYNC.RECONVERGENT B2 ;  /* 0x0000000000027941 */ /* 0x000fea0003800200 */
.L_x_1579:
        /* <DEDUP_REMOVED lines=34> */
.L_x_1582:
[----:B------:R-:W-:Y:S05]  /*30ac0*/  BSYNC.RECONVERGENT B2 ;  /* 0x0000000000027941 */ /* 0x000fea0003800200 */
.L_x_1581:
        /* <DEDUP_REMOVED lines=29> */
.L_x_1584:
[----:B------:R-:W-:Y:S05]  /*30ca0*/  BSYNC.RECONVERGENT B2 ;  /* 0x0000000000027941 */ /* 0x000fea0003800200 */
.L_x_1583:
[----:B------:R-:W-:-:S07]  /*30cb0*/  IMAD.IADD R13, R13, 0x1, R4 ;  /* 0x000000010d0d7824 */ /* 0x000fce00078e0204 */
.L_x_1578:
[----:B------:R-:W-:Y:S05]  /*30cc0*/  BSYNC.RECONVERGENT B0 ;  /* 0x0000000000007941 */ /* 0x000fea0003800200 */
.L_x_1577:
        /* <DEDUP_REMOVED lines=20> */
.L_x_1591:
        /* <DEDUP_REMOVED lines=53> */
.L_x_1586:
[----:B------:R-:W-:Y:S05]  /*31160*/  BSYNC.RECONVERGENT B0 ;  /* 0x0000000000007941 */ /* 0x000fea0003800200 */
.L_x_1585:
        /* <DEDUP_REMOVED lines=24> */
.L_x_1588:
[----:B------:R-:W-:Y:S05]  /*312f0*/  BSYNC.RECONVERGENT B0 ;  /* 0x0000000000007941 */ /* 0x000fea0003800200 */
.L_x_1587:
        /* <DEDUP_REMOVED lines=25> */
.L_x_1590:
[----:B------:R-:W-:Y:S05]  /*31490*/  BSYNC.RECONVERGENT B0 ;  /* 0x0000000000007941 */ /* 0x000fea0003800200 */
.L_x_1589:
        /* <DEDUP_REMOVED lines=13> */
.L_x_1576:
[----:B------:R-:W-:Y:S05]  /*31570*/  BSYNC.RECONVERGENT B1 ;  /* 0x0000000000017941 */ /* 0x000fea0003800200 */
.L_x_1575:
        /* <DEDUP_REMOVED lines=41> */
.L_x_1597:
[----:B------:R-:W-:Y:S05]  /*31810*/  BSYNC.RECONVERGENT B2 ;  /* 0x0000000000027941 */ /* 0x000fea0003800200 */
.L_x_1596:
        /* <DEDUP_REMOVED lines=34> */
.L_x_1599:
[----:B------:R-:W-:Y:S05]  /*31a40*/  BSYNC.RECONVERGENT B2 ;  /* 0x0000000000027941 */ /* 0x000fea0003800200 */
.L_x_1598:
        /* <DEDUP_REMOVED lines=29> */
.L_x_1601:
[----:B------:R-:W-:Y:S05]  /*31c20*/  BSYNC.RECONVERGENT B2 ;  /* 0x0000000000027941 */ /* 0x000fea0003800200 */
.L_x_1600:
[----:B------:R-:W-:-:S07]  /*31c30*/  IADD3 R13, PT, PT, R13, R4, RZ ;  /* 0x000000040d0d7210 */ /* 0x000fce0007ffe0ff */
.L_x_1595:
[----:B------:R-:W-:Y:S05]  /*31c40*/  BSYNC.RECONVERGENT B0 ;  /* 0x0000000000007941 */ /* 0x000fea0003800200 */
.L_x_1594:
        /* <DEDUP_REMOVED lines=20> */
.L_x_1608:
        /* <DEDUP_REMOVED lines=53> */
.L_x_1603:
[----:B------:R-:W-:Y:S05]  /*320e0*/  BSYNC.RECONVERGENT B0 ;  /* 0x0000000000007941 */ /* 0x000fea0003800200 */
.L_x_1602:
        /* <DEDUP_REMOVED lines=24> */
.L_x_1605:
[----:B------:R-:W-:Y:S05]  /*32270*/  BSYNC.RECONVERGENT B0 ;  /* 0x0000000000007941 */ /* 0x000fea0003800200 */
.L_x_1604:
        /* <DEDUP_REMOVED lines=25> */
.L_x_1607:
[----:B------:R-:W-:Y:S05]  /*32410*/  BSYNC.RECONVERGENT B0 ;  /* 0x0000000000007941 */ /* 0x000fea0003800200 */
.L_x_1606:
        /* <DEDUP_REMOVED lines=13> */
.L_x_1593:
[----:B------:R-:W-:Y:S05]  /*324f0*/  BSYNC.RECONVERGENT B1 ;  /* 0x0000000000017941 */ /* 0x000fea0003800200 */
.L_x_1592:
        /* <DEDUP_REMOVED lines=41> */
.L_x_1614:
[----:B------:R-:W-:Y:S05]  /*32790*/  BSYNC.RECONVERGENT B2 ;  /* 0x0000000000027941 */ /* 0x000fea0003800200 */
.L_x_1613:
        /* <DEDUP_REMOVED lines=34> */
.L_x_1616:
[----:B------:R-:W-:Y:S05]  /*329c0*/  BSYNC.RECONVERGENT B2 ;  /* 0x0000000000027941 */ /* 0x000fea0003800200 */
.L_x_1615:
        /* <DEDUP_REMOVED lines=29> */
.L_x_1618:
[----:B------:R-:W-:Y:S05]  /*32ba0*/  BSYNC.RECONVERGENT B2 ;  /* 0x0000000000027941 */ /* 0x000fea0003800200 */
.L_x_1617:
[----:B------:R-:W-:-:S07]  /*32bb0*/  IADD3 R13, PT, PT, R13, R4, RZ ;  /* 0x000000040d0d7210 */ /* 0x000fce0007ffe0ff */
.L_x_1612:
[----:B------:R-:W-:Y:S05]  /*32bc0*/  BSYNC.RECONVERGENT B0 ;  /* 0x0000000000007941 */ /* 0x000fea0003800200 */
.L_x_1611:
        /* <DEDUP_REMOVED lines=20> */
.L_x_1625:
        /* <DEDUP_REMOVED lines=53> */
.L_x_1620:
[----:B------:R-:W-:Y:S05]  /*33060*/  BSYNC.RECONVERGENT B0 ;  /* 0x0000000000007941 */ /* 0x000fea0003800200 */
.L_x_1619:
        /* <DEDUP_REMOVED lines=24> */
.L_x_1622:
[----:B------:R-:W-:Y:S05]  /*331f0*/  BSYNC.RECONVERGENT B0 ;  /* 0x0000000000007941 */ /* 0x000fea0003800200 */
.L_x_1621:
        /* <DEDUP_REMOVED lines=25> */
.L_x_1624:
[----:B------:R-:W-:Y:S05]  /*33390*/  BSYNC.RECONVERGENT B0 ;  /* 0x0000000000007941 */ /* 0x000fea0003800200 */
.L_x_1623:
        /* <DEDUP_REMOVED lines=13> */
.L_x_1610:
[----:B------:R-:W-:Y:S05]  /*33470*/  BSYNC.RECONVERGENT B1 ;  /* 0x0000000000017941 */ /* 0x000fea0003800200 */
.L_x_1609:
        /* <DEDUP_REMOVED lines=41> */
.L_x_1631:
[----:B------:R-:W-:Y:S05]  /*33710*/  BSYNC.RECONVERGENT B2 ;  /* 0x0000000000027941 */ /* 0x000fea0003800200 */
.L_x_1630:
        /* <DEDUP_REMOVED lines=34> */
.L_x_1633:
[----:B------:R-:W-:Y:S05]  /*33940*/  BSYNC.RECONVERGENT B2 ;  /* 0x0000000000027941 */ /* 0x000fea0003800200 */
.L_x_1632:
        /* <DEDUP_REMOVED lines=29> */
.L_x_1635:
[----:B------:R-:W-:Y:S05]  /*33b20*/  BSYNC.RECONVERGENT B2 ;  /* 0x0000000000027941 */ /* 0x000fea0003800200 */
.L_x_1634:
[----:B------:R-:W-:-:S07]  /*33b30*/  IMAD.IADD R13, R13, 0x1, R4 ;  /* 0x000000010d0d7824 */ /* 0x000fce00078e0204 */
.L_x_1629:
[----:B------:R-:W-:Y:S05]  /*33b40*/  BSYNC.RECONVERGENT B0 ;  /* 0x0000000000007941 */ /* 0x000fea0003800200 */
.L_x_1628:
        /* <DEDUP_REMOVED lines=20> */
.L_x_1642:
        /* <DEDUP_REMOVED lines=53> */
.L_x_1637:
[----:B------:R-:W-:Y:S05]  /*33fe0*/  BSYNC.RECONVERGENT B0 ;  /* 0x0000000000007941 */ /* 0x000fea0003800200 */
.L_x_1636:
        /* <DEDUP_REMOVED lines=24> */
.L_x_1639:
[----:B------:R-:W-:Y:S05]  /*34170*/  BSYNC.RECONVERGENT B0 ;  /* 0x0000000000007941 */ /* 0x000fea0003800200 */
.L_x_1638:
        /* <DEDUP_REMOVED lines=25> */
.L_x_1641:
[----:B------:R-:W-:Y:S05]  /*34310*/  BSYNC.RECONVERGENT B0 ;  /* 0x0000000000007941 */ /* 0x000fea0003800200 */
.L_x_1640:
        /* <DEDUP_REMOVED lines=13> */
.L_x_1627:
[----:B------:R-:W-:Y:S05]  /*343f0*/  BSYNC.RECONVERGENT B1 ;  /* 0x0000000000017941 */ /* 0x000fea0003800200 */
.L_x_1626:
        /* <DEDUP_REMOVED lines=41> */
.L_x_1648:
[----:B------:R-:W-:Y:S05]  /*34690*/  BSYNC.RECONVERGENT B2 ;  /* 0x0000000000027941 */ /* 0x000fea0003800200 */
.L_x_1647:
        /* <DEDUP_REMOVED lines=34> */
.L_x_1650:
[----:B------:R-:W-:Y:S05]  /*348c0*/  BSYNC.RECONVERGENT B2 ;  /* 0x0000000000027941 */ /* 0x000fea0003800200 */
.L_x_1649:
        /* <DEDUP_REMOVED lines=29> */
.L_x_1652:
[----:B------:R-:W-:Y:S05]  /*34aa0*/  BSYNC.RECONVERGENT B2 ;  /* 0x0000000000027941 */ /* 0x000fea0003800200 */
.L_x_1651:
[----:B------:R-:W-:-:S07]  /*34ab0*/  IADD3 R13, PT, PT, R13, R4, RZ ;  /* 0x000000040d0d7210 */ /* 0x000fce0007ffe0ff */
.L_x_1646:
[----:B------:R-:W-:Y:S05]  /*34ac0*/  BSYNC.RECONVERGENT B0 ;  /* 0x0000000000007941 */ /* 0x000fea0003800200 */
.L_x_1645:
        /* <DEDUP_REMOVED lines=20> */
.L_x_1659:
        /* <DEDUP_REMOVED lines=53> */
.L_x_1654:
[----:B------:R-:W-:Y:S05]  /*34f60*/  BSYNC.RECONVERGENT B0 ;  /* 0x0000000000007941 */ /* 0x000fea0003800200 */
.L_x_1653:
        /* <DEDUP_REMOVED lines=24> */
.L_x_1656:
[----:B------:R-:W-:Y:S05]  /*350f0*/  BSYNC.RECONVERGENT B0 ;  /* 0x0000000000007941 */ /* 0x000fea0003800200 */
.L_x_1655:
        /* <DEDUP_REMOVED lines=25> */
.L_x_1658:
[----:B------:R-:W-:Y:S05]  /*35290*/  BSYNC.RECONVERGENT B0 ;  /* 0x0000000000007941 */ /* 0x000fea0003800200 */
.L_x_1657:
        /* <DEDUP_REMOVED lines=13> */
.L_x_1644:
[----:B------:R-:W-:Y:S05]  /*35370*/  BSYNC.RECONVERGENT B1 ;  /* 0x0000000000017941 */ /* 0x000fea0003800200 */
.L_x_1643:
        /* <DEDUP_REMOVED lines=41> */
.L_x_1665:
[----:B------:R-:W-:Y:S05]  /*35610*/  BSYNC.RECONVERGENT B2 ;  /* 0x0000000000027941 */ /* 0x000fea0003800200 */
.L_x_1664:
        /* <DEDUP_REMOVED lines=34> */
.L_x_1667:
[----:B------:R-:W-:Y:S05]  /*35840*/  BSYNC.RECONVERGENT B2 ;  /* 0x0000000000027941 */ /* 0x000fea0003800200 */
.L_x_1666:
        /* <DEDUP_REMOVED lines=29> */
.L_x_1669:
[----:B------:R-:W-:Y:S05]  /*35a20*/  BSYNC.RECONVERGENT B2 ;  /* 0x0000000000027941 */ /* 0x000fea0003800200 */
.L_x_1668:
[----:B------:R-:W-:-:S07]  /*35a30*/  IADD3 R13, PT, PT, R13, R4, RZ ;  /* 0x000000040d0d7210 */ /* 0x000fce0007ffe0ff */
.L_x_1663:
[----:B------:R-:W-:Y:S05]  /*35a40*/  BSYNC.RECONVERGENT B0 ;  /* 0x0000000000007941 */ /* 0x000fea0003800200 */
.L_x_1662:
        /* <DEDUP_REMOVED lines=20> */
.L_x_1676:
        /* <DEDUP_REMOVED lines=53> */
.L_x_1671:
[----:B------:R-:W-:Y:S05]  /*35ee0*/  BSYNC.RECONVERGENT B0 ;  /* 0x0000000000007941 */ /* 0x000fea0003800200 */
.L_x_1670:
        /* <DEDUP_REMOVED lines=24> */
.L_x_1673:
[----:B------:R-:W-:Y:S05]  /*36070*/  BSYNC.RECONVERGENT B0 ;  /* 0x0000000000007941 */ /* 0x000fea0003800200 */
.L_x_1672:
        /* <DEDUP_REMOVED lines=25> */
.L_x_1675:
[----:B------:R-:W-:Y:S05]  /*36210*/  BSYNC.RECONVERGENT B0 ;  /* 0x0000000000007941 */ /* 0x000fea0003800200 */
.L_x_1674:
        /* <DEDUP_REMOVED lines=13> */
.L_x_1661:
[----:B------:R-:W-:Y:S05]  /*362f0*/  BSYNC.RECONVERGENT B1 ;  /* 0x0000000000017941 */ /* 0x000fea0003800200 */
.L_x_1660:
        /* <DEDUP_REMOVED lines=41> */
.L_x_1682:
[----:B------:R-:W-:Y:S05]  /*36590*/  BSYNC.RECONVERGENT B2 ;  /* 0x0000000000027941 */ /* 0x000fea0003800200 */
.L_x_1681:
        /* <DEDUP_REMOVED lines=34> */
.L_x_1684:
[----:B------:R-:W-:Y:S05]  /*367c0*/  BSYNC.RECONVERGENT B2 ;  /* 0x0000000000027941 */ /* 0x000fea0003800200 */
.L_x_1683:
        /* <DEDUP_REMOVED lines=29> */
.L_x_1686:
[----:B------:R-:W-:Y:S05]  /*369a0*/  BSYNC.RECONVERGENT B2 ;  /* 0x0000000000027941 */ /* 0x000fea0003800200 */
.L_x_1685:
[----:B------:R-:W-:-:S07]  /*369b0*/  IMAD.IADD R13, R13, 0x1, R4 ;  /* 0x000000010d0d7824 */ /* 0x000fce00078e0204 */
.L_x_1680:
[----:B------:R-:W-:Y:S05]  /*369c0*/  BSYNC.RECONVERGENT B0 ;  /* 0x0000000000007941 */ /* 0x000fea0003800200 */
.L_x_1679:
        /* <DEDUP_REMOVED lines=20> */
.L_x_1693:
        /* <DEDUP_REMOVED lines=53> */
.L_x_1688:
[----:B------:R-:W-:Y:S05]  /*36e60*/  BSYNC.RECONVERGENT B0 ;  /* 0x0000000000007941 */ /* 0x000fea0003800200 */
.L_x_1687:
        /* <DEDUP_REMOVED lines=24> */
.L_x_1690:
[----:B------:R-:W-:Y:S05]  /*36ff0*/  BSYNC.RECONVERGENT B0 ;  /* 0x0000000000007941 */ /* 0x000fea0003800200 */
.L_x_1689:
        /* <DEDUP_REMOVED lines=25> */
.L_x_1692:
[----:B------:R-:W-:Y:S05]  /*37190*/  BSYNC.RECONVERGENT B0 ;  /* 0x0000000000007941 */ /* 0x000fea0003800200 */
.L_x_1691:
        /* <DEDUP_REMOVED lines=13> */
.L_x_1678:
[----:B------:R-:W-:Y:S05]  /*37270*/  BSYNC.RECONVERGENT B1 ;  /* 0x0000000000017941 */ /* 0x000fea0003800200 */
.L_x_1677:
        /* <DEDUP_REMOVED lines=41> */
.L_x_1699:
[----:B------:R-:W-:Y:S05]  /*37510*/  BSYNC.RECONVERGENT B2 ;  /* 0x0000000000027941 */ /* 0x000fea0003800200 */
.L_x_1698:
        /* <DEDUP_REMOVED lines=34> */
.L_x_1701:
[----:B------:R-:W-:Y:S05]  /*37740*/  BSYNC.RECONVERGENT B2 ;  /* 0x0000000000027941 */ /* 0x000fea0003800200 */
.L_x_1700:
        /* <DEDUP_REMOVED lines=29> */
.L_x_1703:
[----:B------:R-:W-:Y:S05]  /*37920*/  BSYNC.RECONVERGENT B2 ;  /* 0x0000000000027941 */ /* 0x000fea0003800200 */
.L_x_1702:
[----:B------:R-:W-:-:S07]  /*37930*/  IADD3 R13, PT, PT, R13, R4, RZ ;  /* 0x000000040d0d7210 */ /* 0x000fce0007ffe0ff */
.L_x_1697:
[----:B------:R-:W-:Y:S05]  /*37940*/  BSYNC.RECONVERGENT B0 ;  /* 0x0000000000007941 */ /* 0x000fea0003800200 */
.L_x_1696:
        /* <DEDUP_REMOVED lines=20> */
.L_x_1710:
        /* <DEDUP_REMOVED lines=53> */
.L_x_1705:
[----:B------:R-:W-:Y:S05]  /*37de0*/  BSYNC.RECONVERGENT B0 ;  /* 0x0000000000007941 */ /* 0x000fea0003800200 */
.L_x_1704:
        /* <DEDUP_REMOVED lines=24> */
.L_x_1707:
[----:B------:R-:W-:Y:S05]  /*37f70*/  BSYNC.RECONVERGENT B0 ;  /* 0x0000000000007941 */ /* 0x000fea0003800200 */
.L_x_1706:
        /* <DEDUP_REMOVED lines=25> */
.L_x_1709:
[----:B------:R-:W-:Y:S05]  /*38110*/  BSYNC.RECONVERGENT B0 ;  /* 0x0000000000007941 */ /* 0x000fea0003800200 */
.L_x_1708:
        /* <DEDUP_REMOVED lines=13> */
.L_x_1695:
[----:B------:R-:W-:Y:S05]  /*381f0*/  BSYNC.RECONVERGENT B1 ;  /* 0x0000000000017941 */ /* 0x000fea0003800200 */
.L_x_1694:
        /* <DEDUP_REMOVED lines=41> */
.L_x_1716:
[----:B------:R-:W-:Y:S05]  /*38490*/  BSYNC.RECONVERGENT B2 ;  /* 0x0000000000027941 */ /* 0x000fea0003800200 */
.L_x_1715:
        /* <DEDUP_REMOVED lines=34> */
.L_x_1718:
[----:B------:R-:W-:Y:S05]  /*386c0*/  BSYNC.RECONVERGENT B2 ;  /* 0x0000000000027941 */ /* 0x000fea0003800200 */
.L_x_1717:
        /* <DEDUP_REMOVED lines=29> */
.L_x_1720:
[----:B------:R-:W-:Y:S05]  /*388a0*/  BSYNC.RECONVERGENT B2 ;  /* 0x0000000000027941 */ /* 0x000fea0003800200 */
.L_x_1719:
[----:B------:R-:W-:-:S07]  /*388b0*/  IADD3 R13, PT, PT, R13, R4, RZ ;  /* 0x000000040d0d7210 */ /* 0x000fce0007ffe0ff */
.L_x_1714:
[----:B------:R-:W-:Y:S05]  /*388c0*/  BSYNC.RECONVERGENT B0 ;  /* 0x0000000000007941 */ /* 0x000fea0003800200 */
.L_x_1713:
        /* <DEDUP_REMOVED lines=20> */
.L_x_1727:
        /* <DEDUP_REMOVED lines=53> */
.L_x_1722:
[----:B------:R-:W-:Y:S05]  /*38d60*/  BSYNC.RECONVERGENT B0 ;  /* 0x0000000000007941 */ /* 0x000fea0003800200 */
.L_x_1721:
        /* <DEDUP_REMOVED lines=24> */
.L_x_1724:
[----:B------:R-:W-:Y:S05]  /*38ef0*/  BSYNC.RECONVERGENT B0 ;  /* 0x0000000000007941 */ /* 0x000fea0003800200 */
.L_x_1723:
        /* <DEDUP_REMOVED lines=25> */
.L_x_1726:
[----:B------:R-:W-:Y:S05]  /*39090*/  BSYNC.RECONVERGENT B0 ;  /* 0x0000000000007941 */ /* 0x000fea0003800200 */
.L_x_1725:
        /* <DEDUP_REMOVED lines=13> */
.L_x_1712:
[----:B------:R-:W-:Y:S05]  /*39170*/  BSYNC.RECONVERGENT B1 ;  /* 0x0000000000017941 */ /* 0x000fea0003800200 */
.L_x_1711:
        /* <DEDUP_REMOVED lines=41> */
.L_x_1733:
[----:B------:R-:W-:Y:S05]  /*39410*/  BSYNC.RECONVERGENT B2 ;  /* 0x0000000000027941 */ /* 0x000fea0003800200 */
.L_x_1732:
        /* <DEDUP_REMOVED lines=34> */
.L_x_1735:
[----:B------:R-:W-:Y:S05]  /*39640*/  BSYNC.RECONVERGENT B2 ;  /* 0x0000000000027941 */ /* 0x000fea0003800200 */
.L_x_1734:
        /* <DEDUP_REMOVED lines=29> */
.L_x_1737:
[----:B------:R-:W-:Y:S05]  /*39820*/  BSYNC.RECONVERGENT B2 ;  /* 0x0000000000027941 */ /* 0x000fea0003800200 */
.L_x_1736:
[----:B------:R-:W-:-:S07]  /*39830*/  IMAD.IADD R13, R13, 0x1, R4 ;  /* 0x000000010d0d7824 */ /* 0x000fce00078e0204 */
.L_x_1731:
[----:B------:R-:W-:Y:S05]  /*39840*/  BSYNC.RECONVERGENT B0 ;  /* 0x0000000000007941 */ /* 0x000fea0003800200 */
.L_x_1730:
        /* <DEDUP_REMOVED lines=20> */
.L_x_1744:
        /* <DEDUP_REMOVED lines=53> */
.L_x_1739:
[----:B------:R-:W-:Y:S05]  /*39ce0*/  BSYNC.RECONVERGENT B0 ;  /* 0x0000000000007941 */ /* 0x000fea0003800200 */
.L_x_1738:
        /* <DEDUP_REMOVED lines=24> */
.L_x_1741:
[----:B------:R-:W-:Y:S05]  /*39e70*/  BSYNC.RECONVERGENT B0 ;  /* 0x0000000000007941 */ /* 0x000fea0003800200 */
.L_x_1740:
        /* <DEDUP_REMOVED lines=25> */
.L_x_1743:
[----:B------:R-:W-:Y:S05]  /*3a010*/  BSYNC.RECONVERGENT B0 ;  /* 0x0000000000007941 */ /* 0x000fea0003800200 */
.L_x_1742:
        /* <DEDUP_REMOVED lines=13> */
.L_x_1729:
[----:B------:R-:W-:Y:S05]  /*3a0f0*/  BSYNC.RECONVERGENT B1 ;  /* 0x0000000000017941 */ /* 0x000fea0003800200 */
.L_x_1728:
        /* <DEDUP_REMOVED lines=41> */
.L_x_1750:
[----:B------:R-:W-:Y:S05]  /*3a390*/  BSYNC.RECONVERGENT B2 ;  /* 0x0000000000027941 */ /* 0x000fea0003800200 */
.L_x_1749:
        /* <DEDUP_REMOVED lines=34> */
.L_x_1752:
[----:B------:R-:W-:Y:S05]  /*3a5c0*/  BSYNC.RECONVERGENT B2 ;  /* 0x0000000000027941 */ /* 0x000fea0003800200 */
.L_x_1751:
        /* <DEDUP_REMOVED lines=29> */
.L_x_1754:
[----:B------:R-:W-:Y:S05]  /*3a7a0*/  BSYNC.RECONVERGENT B2 ;  /* 0x0000000000027941 */ /* 0x000fea0003800200 */
.L_x_1753:
[----:B------:R-:W-:-:S07]  /*3a7b0*/  IADD3 R13, PT, PT, R13, R4, RZ ;  /* 0x000000040d0d7210 */ /* 0x000fce0007ffe0ff */
.L_x_1748:
[----:B------:R-:W-:Y:S05]  /*3a7c0*/  BSYNC.RECONVERGENT B0 ;  /* 0x0000000000007941 */ /* 0x000fea0003800200 */
.L_x_1747:
        /* <DEDUP_REMOVED lines=20> */
.L_x_1761:
        /* <DEDUP_REMOVED lines=53> */
.L_x_1756:
[----:B------:R-:W-:Y:S05]  /*3ac60*/  BSYNC.RECONVERGENT B0 ;  /* 0x0000000000007941 */ /* 0x000fea0003800200 */
.L_x_1755:
        /* <DEDUP_REMOVED lines=24> */
.L_x_1758:
[----:B------:R-:W-:Y:S05]  /*3adf0*/  BSYNC.RECONVERGENT B0 ;  /* 0x0000000000007941 */ /* 0x000fea0003800200 */
.L_x_1757:
        /* <DEDUP_REMOVED lines=25> */
.L_x_1760:
[----:B------:R-:W-:Y:S05]  /*3af90*/  BSYNC.RECONVERGENT B0 ;  /* 0x0000000000007941 */ /* 0x000fea0003800200 */
.L_x_1759:
        /* <DEDUP_REMOVED lines=13> */
.L_x_1746:
[----:B------:R-:W-:Y:S05]  /*3b070*/  BSYNC.RECONVERGENT B1 ;  /* 0x0000000000017941 */ /* 0x000fea0003800200 */
.L_x_1745:
        /* <DEDUP_REMOVED lines=41> */
.L_x_1767:
[----:B------:R-:W-:Y:S05]  /*3b310*/  BSYNC.RECONVERGENT B2 ;  /* 0x0000000000027941 */ /* 0x000fea0003800200 */
.L_x_1766:
        /* <DEDUP_REMOVED lines=34> */
.L_x_1769:
[----:B------:R-:W-:Y:S05]  /*3b540*/  BSYNC.RECONVERGENT B2 ;  /* 0x0000000000027941 */ /* 0x000fea0003800200 */
.L_x_1768:
        /* <DEDUP_REMOVED lines=29> */
.L_x_1771:
[----:B------:R-:W-:Y:S05]  /*3b720*/  BSYNC.RECONVERGENT B2 ;  /* 0x0000000000027941 */ /* 0x000fea0003800200 */
.L_x_1770:
[----:B------:R-:W-:-:S07]  /*3b730*/  IADD3 R13, PT, PT, R13, R4, RZ ;  /* 0x000000040d0d7210 */ /* 0x000fce0007ffe0ff */
.L_x_1765:
[----:B------:R-:W-:Y:S05]  /*3b740*/  BSYNC.RECONVERGENT B0 ;  /* 0x0000000000007941 */ /* 0x000fea0003800200 */
.L_x_1764:
        /* <DEDUP_REMOVED lines=20> */
.L_x_1778:
        /* <DEDUP_REMOVED lines=53> */
.L_x_1773:
[----:B------:R-:W-:Y:S05]  /*3bbe0*/  BSYNC.RECONVERGENT B0 ;  /* 0x0000000000007941 */ /* 0x000fea0003800200 */
.L_x_1772:
        /* <DEDUP_REMOVED lines=24> */
.L_x_1775:
[----:B------:R-:W-:Y:S05]  /*3bd70*/  BSYNC.RECONVERGENT B0 ;  /* 0x0000000000007941 */ /* 0x000fea0003800200 */
.L_x_1774:
        /* <DEDUP_REMOVED lines=25> */
.L_x_1777:
[----:B------:R-:W-:Y:S05]  /*3bf10*/  BSYNC.RECONVERGENT B0 ;  /* 0x0000000000007941 */ /* 0x000fea0003800200 */
.L_x_1776:
        /* <DEDUP_REMOVED lines=13> */
.L_x_1763:
[----:B------:R-:W-:Y:S05]  /*3bff0*/  BSYNC.RECONVERGENT B1 ;  /* 0x0000000000017941 */ /* 0x000fea0003800200 */
.L_x_1762:
        /* <DEDUP_REMOVED lines=41> */
.L_x_1784:
[----:B------:R-:W-:Y:S05]  /*3c290*/  BSYNC.RECONVERGENT B2 ;  /* 0x0000000000027941 */ /* 0x000fea0003800200 */
.L_x_1783:
        /* <DEDUP_REMOVED lines=34> */
.L_x_1786:
[----:B------:R-:W-:Y:S05]  /*3c4c0*/  BSYNC.RECONVERGENT B2 ;  /* 0x0000000000027941 */ /* 0x000fea0003800200 */
.L_x_1785:
        /* <DEDUP_REMOVED lines=29> */
.L_x_1788:
[----:B------:R-:W-:Y:S05]  /*3c6a0*/  BSYNC.RECONVERGENT B2 ;  /* 0x0000000000027941 */ /* 0x000fea0003800200 */
.L_x_1787:
[----:B------:R-:W-:-:S07]  /*3c6b0*/  IMAD.IADD R13, R13, 0x1, R4 ;  /* 0x000000010d0d7824 */ /* 0x000fce00078e0204 */
.L_x_1782:
[----:B------:R-:W-:Y:S05]  /*3c6c0*/  BSYNC.RECONVERGENT B0 ;  /* 0x0000000000007941 */ /* 0x000fea0003800200 */
.L_x_1781:
        /* <DEDUP_REMOVED lines=20> */
.L_x_1795:
        /* <DEDUP_REMOVED lines=53> */
.L_x_1790:
[----:B------:R-:W-:Y:S05]  /*3cb60*/  BSYNC.RECONVERGENT B0 ;  /* 0x0000000000007941 */ /* 0x000fea0003800200 */
.L_x_1789:
        /* <DEDUP_REMOVED lines=24> */
.L_x_1792:
[----:B------:R-:W-:Y:S05]  /*3ccf0*/  BSYNC.RECONVERGENT B0 ;  /* 0x0000000000007941 */ /* 0x000fea0003800200 */
.L_x_1791:
        /* <DEDUP_REMOVED lines=25> */
.L_x_1794:
[----:B------:R-:W-:Y:S05]  /*3ce90*/  BSYNC.RECONVERGENT B0 ;  /* 0x0000000000007941 */ /* 0x000fea0003800200 */
.L_x_1793:
        /* <DEDUP_REMOVED lines=13> */
.L_x_1780:
[----:B------:R-:W-:Y:S05]  /*3cf70*/  BSYNC.RECONVERGENT B1 ;  /* 0x0000000000017941 */ /* 0x000fea0003800200 */
.L_x_1779:
        /* <DEDUP_REMOVED lines=41> */
.L_x_1801:
[----:B------:R-:W-:Y:S05]  /*3d210*/  BSYNC.RECONVERGENT B2 ;  /* 0x0000000000027941 */ /* 0x000fea0003800200 */
.L_x_1800:
        /* <DEDUP_REMOVED lines=34> */
.L_x_1803:
[----:B------:R-:W-:Y:S05]  /*3d440*/  BSYNC.RECONVERGENT B2 ;  /* 0x0000000000027941 */ /* 0x000fea0003800200 */
.L_x_1802:
        /* <DEDUP_REMOVED lines=29> */
.L_x_1805:
[----:B------:R-:W-:Y:S05]  /*3d620*/  BSYNC.RECONVERGENT B2 ;  /* 0x0000000000027941 */ /* 0x000fea0003800200 */
.L_x_1804:
[----:B------:R-:W-:-:S07]  /*3d630*/  IADD3 R13, PT, PT, R13, R4, RZ ;  /* 0x000000040d0d7210 */ /* 0x000fce0007ffe0ff */
.L_x_1799:
[----:B------:R-:W-:Y:S05]  /*3d640*/  BSYNC.RECONVERGENT B0 ;  /* 0x0000000000007941 */ /* 0x000fea0003800200 */
.L_x_1798:
        /* <DEDUP_REMOVED lines=20> */
.L_x_1812:
        /* <DEDUP_REMOVED lines=53> */
.L_x_1807:
[----:B------:R-:W-:Y:S05]  /*3dae0*/  BSYNC.RECONVERGENT B0 ;  /* 0x0000000000007941 */ /* 0x000fea0003800200 */
.L_x_1806:
        /* <DEDUP_REMOVED lines=24> */
.L_x_1809:
[----:B------:R-:W-:Y:S05]  /*3dc70*/  BSYNC.RECONVERGENT B0 ;  /* 0x0000000000007941 */ /* 0x000fea0003800200 */
.L_x_1808:
        /* <DEDUP_REMOVED lines=25> */
.L_x_1811:
[----:B------:R-:W-:Y:S05]  /*3de10*/  BSYNC.RECONVERGENT B0 ;  /* 0x0000000000007941 */ /* 0x000fea0003800200 */
.L_x_1810:
        /* <DEDUP_REMOVED lines=13> */
.L_x_1797:
[----:B------:R-:W-:Y:S05]  /*3def0*/  BSYNC.RECONVERGENT B1 ;  /* 0x0000000000017941 */ /* 0x000fea0003800200 */
.L_x_1796:
        /* <DEDUP_REMOVED lines=41> */
.L_x_1818:
[----:B------:R-:W-:Y:S05]  /*3e190*/  BSYNC.RECONVERGENT B2 ;  /* 0x0000000000027941 */ /* 0x000fea0003800200 */
.L_x_1817:
        /* <DEDUP_REMOVED lines=34> */
.L_x_1820:
[----:B------:R-:W-:Y:S05]  /*3e3c0*/  BSYNC.RECONVERGENT B2 ;  /* 0x0000000000027941 */ /* 0x000fea0003800200 */
.L_x_1819:
        /* <DEDUP_REMOVED lines=29> */
.L_x_1822:
[----:B------:R-:W-:Y:S05]  /*3e5a0*/  BSYNC.RECONVERGENT B2 ;  /* 0x0000000000027941 */ /* 0x000fea0003800200 */
.L_x_1821:
[----:B------:R-:W-:-:S07]  /*3e5b0*/  IADD3 R13, PT, PT, R13, R4, RZ ;  /* 0x000000040d0d7210 */ /* 0x000fce0007ffe0ff */
.L_x_1816:
[----:B------:R-:W-:Y:S05]  /*3e5c0*/  BSYNC.RECONVERGENT B0 ;  /* 0x0000000000007941 */ /* 0x000fea0003800200 */
.L_x_1815:
        /* <DEDUP_REMOVED lines=20> */
.L_x_1829:
        /* <DEDUP_REMOVED lines=53> */
.L_x_1824:
[----:B------:R-:W-:Y:S05]  /*3ea60*/  BSYNC.RECONVERGENT B0 ;  /* 0x0000000000007941 */ /* 0x000fea0003800200 */
.L_x_1823:
        /* <DEDUP_REMOVED lines=24> */
.L_x_1826:
[----:B------:R-:W-:Y:S05]  /*3ebf0*/  BSYNC.RECONVERGENT B0 ;  /* 0x0000000000007941 */ /* 0x000fea0003800200 */
.L_x_1825:
        /* <DEDUP_REMOVED lines=25> */
.L_x_1828:
[----:B------:R-:W-:Y:S05]  /*3ed90*/  BSYNC.RECONVERGENT B0 ;  /* 0x0000000000007941 */ /* 0x000fea0003800200 */
.L_x_1827:
        /* <DEDUP_REMOVED lines=13> */
.L_x_1814:
[----:B------:R-:W-:Y:S05]  /*3ee70*/  BSYNC.RECONVERGENT B1 ;  /* 0x0000000000017941 */ /* 0x000fea0003800200 */
.L_x_1813:
        /* <DEDUP_REMOVED lines=41> */
.L_x_1835:
[----:B------:R-:W-:Y:S05]  /*3f110*/  BSYNC.RECONVERGENT B2 ;  /* 0x0000000000027941 */ /* 0x000fea0003800200 */
.L_x_1834:
        /* <DEDUP_REMOVED lines=34> */
.L_x_1837:
[----:B------:R-:W-:Y:S05]  /*3f340*/  BSYNC.RECONVERGENT B2 ;  /* 0x0000000000027941 */ /* 0x000fea0003800200 */
.L_x_1836:
        /* <DEDUP_REMOVED lines=29> */
.L_x_1839:
[----:B------:R-:W-:Y:S05]  /*3f520*/  BSYNC.RECONVERGENT B2 ;  /* 0x0000000000027941 */ /* 0x000fea0003800200 */
.L_x_1838:
[----:B------:R-:W-:-:S07]  /*3f530*/  IMAD.IADD R13, R13, 0x1, R4 ;  /* 0x000000010d0d7824 */ /* 0x000fce00078e0204 */
.L_x_1833:
[----:B------:R-:W-:Y:S05]  /*3f540*/  BSYNC.RECONVERGENT B0 ;  /* 0x0000000000007941 */ /* 0x000fea0003800200 */
.L_x_1832:
        /* <DEDUP_REMOVED lines=20> */
.L_x_1846:
        /* <DEDUP_REMOVED lines=53> */
.L_x_1841:
[----:B------:R-:W-:Y:S05]  /*3f9e0*/  BSYNC.RECONVERGENT B0 ;  /* 0x0000000000007941 */ /* 0x000fea0003800200 */
.L_x_1840:
        /* <DEDUP_REMOVED lines=24> */
.L_x_1843:
[----:B------:R-:W-:Y:S05]  /*3fb70*/  BSYNC.RECONVERGENT B0 ;  /* 0x0000000000007941 */ /* 0x000fea0003800200 */
.L_x_1842:
        /* <DEDUP_REMOVED lines=25> */
.L_x_1845:
[----:B------:R-:W-:Y:S05]  /*3fd10*/  BSYNC.RECONVERGENT B0 ;  /* 0x0000000000007941 */ /* 0x000fea0003800200 */
.L_x_1844:
        /* <DEDUP_REMOVED lines=13> */
.L_x_1831:
[----:B------:R-:W-:Y:S05]  /*3fdf0*/  BSYNC.RECONVERGENT B1 ;  /* 0x0000000000017941 */ /* 0x000fea0003800200 */
.L_x_1830:
[----:B------:R-:W-:Y:S02]  /*3fe00*/  ISETP.GT.U32.AND P0, PT, R3, 0x1f, PT ;  /* 0x0000001f0300780c */ /* 0x000fe40003f04070 */
[----:B-1----:R-:W-:-:S04]  /*3fe10*/  IADD3 R14, PT, PT, R12, R9, RZ ;  /* 0x000000090c0e7210 */ /* 0x002fc80007ffe0ff */
        /* <DEDUP_REMOVED lines=12> */
[----:B0-----:R-:W0:Y:S01]  /*3fee0*/  LDC.64 R16, c[0x0][0x3a0] ;  /* 0x0000e800ff107b82 */ /* 0x001e220000000a00 */
[----:B------:R-:W-:-:S07]  /*3fef0*/  IMAD R13, R12, R5, R8 ;  /* 0x000000050c0d7224 */ /* 0x000fce00078e0208 */
[----:B--23--:R-:W1:Y:S01]  /*3ff00*/  LDC.64 R18, c[0x0][0x390] ;  /* 0x0000e400ff127b82 */ /* 0x00ce620000000a00 */
[----:B0-----:R-:W-:-:S05]  /*3ff10*/  IMAD.WIDE R16, R13, 0x4, R16 ;  /* 0x000000040d107825 */ /* 0x001fca00078e0210 */
[----:B------:R-:W2:Y:S01]  /*3ff20*/  LDG.E R15, desc[UR10][R16.64] ;  /* 0x0000000a100f7981 */ /* 0x000ea2000c1e1900 */
[----:B-1----:R-:W-:Y:S01]  /*3ff30*/  IMAD.WIDE.U32 R20, R8, 0x4, R18 ;  /* 0x0000000408147825 */ /* 0x002fe200078e0012 */
[----:B------:R-:W0:Y:S05]  /*3ff40*/  S2UR UR5, SR_CgaCtaId ;  /* 0x00000000000579c3 */ /* 0x000e2a0000008800 */
[----:B------:R-:W3:Y:S01]  /*3ff50*/  LDG.E R20, desc[UR10][R20.64] ;  /* 0x0000000a14147981 */ /* 0x000ee2000c1e1900 */
[----:B------:R-:W-:Y:S02]  /*3ff60*/  UMOV UR4, 0x400 ;  /* 0x0000040000047882 */ /* 0x000fe40000000000 */
[----:B------:R-:W-:Y:S01]  /*3ff70*/  UIADD3 UR4, UPT, UPT, UR4, 0x1800, URZ ;  /* 0x0000180004047890 */ /* 0x000fe2000fffe0ff */
[----:B------:R-:W-:Y:S01]  /*3ff80*/  LEA R3, R14, R3, 0x5 ;  /* 0x000000030e037211 */ /* 0x000fe200078e28ff */
[----:B------:R-:W1:Y:S02]  /*3ff90*/  LDC.64 R18, c[0x0][0x398] ;  /* 0x0000e600ff127b82 */ /* 0x000e640000000a00 */
[----:B0-----:R-:W-:-:S06]  /*3ffa0*/  ULEA UR4, UR5, UR4, 0x18 ;  /* 0x0000000405047291 */ /* 0x001fcc000f8ec0ff */
[----:B------:R-:W-:-:S06]  /*3ffb0*/  LEA R3, R3, UR4, 0x1 ;  /* 0x0000000403037c11 */ /* 0x000fcc000f8e08ff */
[----:B------:R-:W0:Y:S01]  /*3ffc0*/  LDS.U16 R3, [R3] ;  /* 0x0000000003037984 */ /* 0x000e220000000400 */
[----:B-1----:R-:W-:-:S04]  /*3ffd0*/  IMAD.WIDE R18, R13, 0x4, R18 ;  /* 0x000000040d127825 */ /* 0x002fc800078e0212 */
[----:B0-----:R-:W-:-:S05]  /*3ffe0*/  HADD2.F32 R22, -RZ, R3.H0_H0 ;  /* 0x20000003ff167230 */ /* 0x001fca0000004100 */
[----:B--2---:R-:W-:-:S04]  /*3fff0*/  FADD R15, R15, R22 ;  /* 0x000000160f0f7221 */ /* 0x004fc80000000000 */
[----:B---3--:R-:W-:-:S05]  /*40000*/  FADD R15, R15, R20 ;  /* 0x000000140f0f7221 */ /* 0x008fca0000000000 */
[C---:B------:R-:W-:Y:S02]  /*40010*/  FSETP.GE.AND P0, PT, R15.reuse, 1, PT ;  /* 0x3f8000000f00780b */ /* 0x040fe40003f06000 */
[C---:B------:R-:W-:Y:S02]  /*40020*/  FSET.BF.GE.AND R13, R15.reuse, 1, PT ;  /* 0x3f8000000f0d780a */ /* 0x040fe40003806000 */
[----:B------:R-:W-:-:S03]  /*40030*/  FSEL R15, R15, RZ, !P0 ;  /* 0x000000ff0f0f7208 */ /* 0x000fc60004000000 */
[----:B------:R1:W-:Y:S04]  /*40040*/  STG.E desc[UR10][R18.64], R13 ;  /* 0x0000000d12007986 */ /* 0x0003e8000c10190a */
[----:B------:R1:W-:Y:S02]  /*40050*/  STG.E desc[UR10][R16.64], R15 ;  /* 0x0000000f10007986 */ /* 0x0003e4000c10190a */
.L_x_1850:
[----:B------:R-:W-:Y:S05]  /*40060*/  BSYNC.RECONVERGENT B1 ;  /* 0x0000000000017941 */ /* 0x000fea0003800200 */
.L_x_1849:
[----:B------:R-:W-:Y:S01]  /*40070*/  IMAD.MOV.U32 R3, RZ, RZ, R7 ;  /* 0x000000ffff037224 */ /* 0x000fe200078e0007 */
[----:B------:R-:W-:Y:S06]  /*40080*/  @!P1 BRA `(.L_x_1848) ;  /* 0x0000000400149947 */ /* 0x000fec0003800000 */
[-C--:B0--3--:R-:W-:Y:S01]  /*40090*/  IADD3 R20, PT, PT, R8, R4.reuse, RZ ;  /* 0x0000000408147210 */ /* 0x089fe20007ffe0ff */
[----:B------:R-:W-:Y:S01]  /*400a0*/  BSSY.RECONVERGENT B1, `(.L_x_1851) ;  /* 0x000001f000017945 */ /* 0x000fe20003800200 */
[----:B------:R-:W-:Y:S02]  /*400b0*/  ISETP.NE.AND P1, PT, R11, 0x2, PT ;  /* 0x000000020b00780c */ /* 0x000fe40003f25270 */
[----:B------:R-:W-:Y:S02]  /*400c0*/  ISETP.GE.AND P0, PT, R20, R5, PT ;  /* 0x000000051400720c */ /* 0x000fe40003f06270 */
[----:B------:R-:W-:Y:S02]  /*400d0*/  IADD3 R3, PT, PT, R7, R4, RZ ;  /* 0x0000000407037210 */ /* 0x000fe40007ffe0ff */
[----:B------:R-:W-:-:S13]  /*400e0*/  ISETP.GE.OR P0, PT, R12, R6, P0 ;  /* 0x000000060c00720c */ /* 0x000fda0000706670 */
[----:B------:R-:W-:Y:S05]  /*400f0*/  @P0 BRA `(.L_x_1852) ;  /* 0x0000000000640947 */ /* 0x000fea0003800000 */
[----:B-12---:R-:W0:Y:S01]  /*40100*/  LDC.64 R18, c[0x0][0x390] ;  /* 0x0000e400ff127b82 */ /* 0x006e220000000a00 */
[----:B------:R-:W-:-:S07]  /*40110*/  IMAD R11, R12, R5, R20 ;  /* 0x000000050c0b7224 */ /* 0x000fce00078e0214 */
[----:B------:R-:W1:Y:S01]  /*40120*/  LDC.64 R16, c[0x0][0x3a0] ;  /* 0x0000e800ff107b82 */ /* 0x000e620000000a00 */
[----:B0-----:R-:W-:-:S04]  /*40130*/  IMAD.WIDE.U32 R18, R8, 0x4, R18 ;  /* 0x0000000408127825 */ /* 0x001fc800078e0012 */
[----:B------:R-:W-:-:S03]  /*40140*/  IMAD.WIDE R20, R4, 0x4, R18 ;  /* 0x0000000404147825 */ /* 0x000fc600078e0212 */
[----:B------:R-:W0:Y:S01]  /*40150*/  S2UR UR5, SR_CgaCtaId ;  /* 0x00000000000579c3 */ /* 0x000e220000008800 */
[----:B-1----:R-:W-:Y:S02]  /*40160*/  IMAD.WIDE R16, R11, 0x4, R16 ;  /* 0x000000040b107825 */ /* 0x002fe400078e0210 */
[----:B------:R-:W2:Y:S01]  /*40170*/  LDG.E R21, desc[UR10][R20.64] ;  /* 0x0000000a14157981 */ /* 0x000ea2000c1e1900 */
[----:B------:R-:W-:Y:S01]  /*40180*/  UMOV UR4, 0x400 ;  /* 0x0000040000047882 */ /* 0x000fe20000000000 */
[----:B------:R-:W-:-:S03]  /*40190*/  IMAD R7, R14, 0x20, R7 ;  /* 0x000000200e077824 */ /* 0x000fc600078e0207 */
[----:B------:R-:W1:Y:S01]  /*401a0*/  LDC.64 R18, c[0x0][0x398] ;  /* 0x0000e600ff127b82 */ /* 0x000e620000000a00 */
[----:B------:R-:W3:Y:S01]  /*401b0*/  LDG.E R8, desc[UR10][R16.64] ;  /* 0x0000000a10087981 */ /* 0x000ee2000c1e1900 */
[----:B------:R-:W-:-:S04]  /*401c0*/  UIADD3 UR4, UPT, UPT, UR4, 0x1800, URZ ;  /* 0x0000180004047890 */ /* 0x000fc8000fffe0ff */
[----:B0-----:R-:W-:-:S06]  /*401d0*/  ULEA UR4, UR5, UR4, 0x18 ;  /* 0x0000000405047291 */ /* 0x001fcc000f8ec0ff */
[----:B------:R-:W-:-:S06]  /*401e0*/  LEA R7, R7, UR4, 0x1 ;  /* 0x0000000407077c11 */ /* 0x000fcc000f8e08ff */
[----:B------:R-:W0:Y:S01]  /*401f0*/  LDS.U16 R7, [R7] ;  /* 0x0000000007077984 */ /* 0x000e220000000400 */
[----:B-1----:R-:W-:-:S04]  /*40200*/  IMAD.WIDE R18, R11, 0x4, R18 ;  /* 0x000000040b127825 */ /* 0x002fc800078e0212 */
[----:B0-----:R-:W-:-:S05]  /*40210*/  HADD2.F32 R13, -RZ, R7.H0_H0 ;  /* 0x20000007ff0d7230 */ /* 0x001fca0000004100 */
[----:B---3--:R-:W-:-:S04]  /*40220*/  FADD R8, R8, R13 ;  /* 0x0000000d08087221 */ /* 0x008fc80000000000 */
[----:B--2---:R-:W-:-:S05]  /*40230*/  FADD R8, R8, R21 ;  /* 0x0000001508087221 */ /* 0x004fca0000000000 */
[C---:B------:R-:W-:Y:S02]  /*40240*/  FSETP.GE.AND P0, PT, R8.reuse, 1, PT ;  /* 0x3f8000000800780b */ /* 0x040fe40003f06000 */
[C---:B------:R-:W-:Y:S02]  /*40250*/  FSET.BF.GE.AND R11, R8.reuse, 1, PT ;  /* 0x3f800000080b780a */ /* 0x040fe40003806000 */
[----:B------:R-:W-:-:S03]  /*40260*/  FSEL R13, R8, RZ, !P0 ;  /* 0x000000ff080d7208 */ /* 0x000fc60004000000 */
[----:B------:R0:W-:Y:S04]  /*40270*/  STG.E desc[UR10][R18.64], R11 ;  /* 0x0000000b12007986 */ /* 0x0001e8000c10190a */
[----:B------:R0:W-:Y:S02]  /*40280*/  STG.E desc[UR10][R16.64], R13 ;  /* 0x0000000d10007986 */ /* 0x0001e4000c10190a */
.L_x_1852:
[----:B------:R-:W-:Y:S05]  /*40290*/  BSYNC.RECONVERGENT B1 ;  /* 0x0000000000017941 */ /* 0x000fea0003800200 */
.L_x_1851:
        /* <DEDUP_REMOVED lines=8> */
[----:B------:R-:W0:Y:S08]  /*40320*/  LDC.64 R6, c[0x0][0x390] ;  /* 0x0000e400ff067b82 */ /* 0x000e300000000a00 */
[----:B-12---:R-:W1:Y:S01]  /*40330*/  LDC.64 R18, c[0x0][0x3a0] ;  /* 0x0000e800ff127b82 */ /* 0x006e620000000a00 */
[----:B0-----:R-:W-:-:S04]  /*40340*/  IMAD.WIDE.U32 R6, R11, 0x4, R6 ;  /* 0x000000040b067825 */ /* 0x001fc800078e0006 */
[----:B------:R-:W-:Y:S02]  /*40350*/  IMAD R11, R12, R5, R8 ;  /* 0x000000050c0b7224 */ /* 0x000fe400078e0208 */
[----:B------:R-:W-:-:S04]  /*40360*/  IMAD.WIDE R16, R4, 0x4, R6 ;  /* 0x0000000404107825 */ /* 0x000fc800078e0206 */
[----:B-1----:R-:W-:-:S04]  /*40370*/  IMAD.WIDE R6, R11, 0x4, R18 ;  /* 0x000000040b067825 */ /* 0x002fc800078e0212 */
[----:B------:R-:W-:Y:S01]  /*40380*/  IMAD.WIDE R16, R4, 0x4, R16 ;  /* 0x0000000404107825 */ /* 0x000fe200078e0210 */
[----:B------:R-:W2:Y:S05]  /*40390*/  LDG.E R8, desc[UR10][R6.64] ;  /* 0x0000000a06087981 */ /* 0x000eaa000c1e1900 */
[----:B------:R-:W3:Y:S01]  /*403a0*/  LDG.E R17, desc[UR10][R16.64] ;  /* 0x0000000a10117981 */ /* 0x000ee2000c1e1900 */
[----:B------:R-:W0:Y:S01]  /*403b0*/  S2UR UR5, SR_CgaCtaId ;  /* 0x00000000000579c3 */ /* 0x000e220000008800 */
[----:B------:R-:W-:Y:S01]  /*403c0*/  UMOV UR4, 0x400 ;  /* 0x0000040000047882 */ /* 0x000fe20000000000 */
[----:B------:R-:W-:Y:S01]  /*403d0*/  LEA R14, R14, R3, 0x5 ;  /* 0x000000030e0e7211 */ /* 0x000fe200078e28ff */
[----:B------:R-:W-:-:S04]  /*403e0*/  UIADD3 UR4, UPT, UPT, UR4, 0x1800, URZ ;  /* 0x0000180004047890 */ /* 0x000fc8000fffe0ff */
        /* <DEDUP_REMOVED lines=13> */
.L_x_1854:
[----:B------:R-:W-:Y:S05]  /*404c0*/  BSYNC.RECONVERGENT B1 ;  /* 0x0000000000017941 */ /* 0x000fea0003800200 */
.L_x_1853:
[----:B------:R-:W-:-:S07]  /*404d0*/  IMAD.IADD R3, R3, 0x1, R4 ;  /* 0x0000000103037824 */ /* 0x000fce00078e0204 */
.L_x_1848:
[----:B------:R-:W-:Y:S05]  /*404e0*/  BSYNC.RECONVERGENT B0 ;  /* 0x0000000000007941 */ /* 0x000fea0003800200 */
.L_x_1847:
[----:B------:R-:W-:-:S13]  /*404f0*/  ISETP.GE.U32.AND P0, PT, R10, 0x3, PT ;  /* 0x000000030a00780c */ /* 0x000fda0003f06070 */
[----:B------:R-:W-:Y:S05]  /*40500*/  @!P0 EXIT ;  /* 0x000000000000894d */ /* 0x000fea0003800000 */
[----:B------:R-:W5:Y:S01]  /*40510*/  S2UR UR5, SR_CgaCtaId ;  /* 0x00000000000579c3 */ /* 0x000f620000008800 */
[----:B------:R-:W-:Y:S01]  /*40520*/  UMOV UR4, 0x400 ;  /* 0x0000040000047882 */ /* 0x000fe20000000000 */
[----:B0-----:R-:W-:Y:S01]  /*40530*/  IADD3 R7, PT, PT, R3, R4, RZ ;  /* 0x0000000403077210 */ /* 0x001fe20007ffe0ff */
[C-C-:B-1----:R-:W-:Y:S01]  /*40540*/  IMAD R13, R9.reuse, 0x7e0, R3.reuse ;  /* 0x000007e0090d7824 */ /* 0x142fe200078e0203 */
[----:B------:R-:W-:Y:S01]  /*40550*/  UIADD3 UR4, UPT, UPT, UR4, 0x1800, URZ ;  /* 0x0000180004047890 */ /* 0x000fe2000fffe0ff */
[C---:B------:R-:W-:Y:S02]  /*40560*/  IMAD R11, R0.reuse, 0x20, R3 ;  /* 0x00000020000b7824 */ /* 0x040fe400078e0203 */
[----:B------:R-:W-:Y:S01]  /*40570*/  IMAD R15, R9, 0x7e0, R7 ;  /* 0x000007e0090f7824 */ /* 0x000fe200078e0207 */
[----:B------:R-:W-:Y:S01]  /*40580*/  LEA R7, R0, R7, 0x5 ;  /* 0x0000000700077211 */ /* 0x000fe200078e28ff */
[--C-:B------:R-:W-:Y:S01]  /*40590*/  IMAD R17, R4, 0x2, R11.reuse ;  /* 0x0000000204117824 */ /* 0x100fe200078e020b */
[----:B------:R-:W-:Y:S01]  /*405a0*/  LEA R9, R2, R13, 0x5 ;  /* 0x0000000d02097211 */ /* 0x000fe200078e28ff */
[--C-:B------:R-:W-:Y:S01]  /*405b0*/  IMAD R13, R12, R5, R11.reuse ;  /* 0x000000050c0d7224 */ /* 0x100fe200078e020b */
[----:B------:R-:W-:Y:S01]  /*405c0*/  LEA R2, R2, R15, 0x5 ;  /* 0x0000000f02027211 */ /* 0x000fe200078e28ff */
[----:B--23--:R-:W-:Y:S01]  /*405d0*/  IMAD R19, R4, 0x3, R11 ;  /* 0x0000000304137824 */ /* 0x00cfe200078e020b */
[----:B------:R-:W-:Y:S01]  /*405e0*/  MOV R15, R11 ;  /* 0x0000000b000f7202 */ /* 0x000fe20000000f00 */
[----:B------:R-:W-:Y:S01]  /*405f0*/  IMAD R5, R12, R5, R7 ;  /* 0x000000050c057224 */ /* 0x000fe200078e0207 */
[C---:B------:R-:W-:Y:S01]  /*40600*/  LEA R0, R4.reuse, R9, 0x1 ;  /* 0x0000000904007211 */ /* 0x040fe200078e08ff */
[C---:B------:R-:W-:Y:S01]  /*40610*/  IMAD R6, R4.reuse, 0x3, R9 ;  /* 0x0000000304067824 */ /* 0x040fe200078e0209 */
[----:B------:R-:W-:Y:S01]  /*40620*/  MOV R21, R7 ;  /* 0x0000000700157202 */ /* 0x000fe20000000f00 */
[C-C-:B------:R-:W-:Y:S01]  /*40630*/  IMAD R23, R4.reuse, 0x2, R13.reuse ;  /* 0x0000000204177824 */ /* 0x140fe200078e020d */
[----:B------:R-:W-:Y:S01]  /*40640*/  MOV R8, R17 ;  /* 0x0000001100087202 */ /* 0x000fe20000000f00 */
[----:B------:R-:W-:-:S02]  /*40650*/  IMAD R37, R4, 0x3, R13 ;  /* 0x0000000304257824 */ /* 0x000fc400078e020d */
[----:B------:R-:W-:Y:S01]  /*40660*/  IMAD.MOV.U32 R10, RZ, RZ, R19 ;  /* 0x000000ffff0a7224 */ /* 0x000fe200078e0013 */
[----:B-----5:R-:W-:-:S06]  /*40670*/  ULEA UR4, UR5, UR4, 0x18 ;  /* 0x0000000405047291 */ /* 0x020fcc000f8ec0ff */
[----:B------:R-:W-:-:S07]  /*40680*/  MOV R14, UR4 ;  /* 0x00000004000e7c02 */ /* 0x000fce0008000f00 */
.L_x_1855:
[----:B------:R-:W0:Y:S02]  /*40690*/  LDCU.64 UR4, c[0x0][0x3a8] ;  /* 0x00007500ff0477ac */ /* 0x000e240008000a00 */
[----:B0-----:R-:W-:-:S04]  /*406a0*/  ISETP.GE.AND P0, PT, R15, UR5, PT ;  /* 0x000000050f007c0c */ /* 0x001fc8000bf06270 */
[----:B------:R-:W-:-:S13]  /*406b0*/  ISETP.GE.OR P1, PT, R12, UR4, P0 ;  /* 0x000000040c007c0c */ /* 0x000fda0008726670 */
[----:B------:R-:W0:Y:S01]  /*406c0*/  @!P1 LDC.64 R34, c[0x0][0x3a0] ;  /* 0x0000e800ff229b82 */ /* 0x000e220000000a00 */
[----:B------:R-:W-:-:S06]  /*406d0*/  @!P1 IMAD.WIDE.U32 R26, R11, 0x4, R30 ;  /* 0x000000040b1a9825 */ /* 0x000fcc00078e001e */
[----:B------:R-:W2:Y:S01]  /*406e0*/  @!P1 LDG.E R27, desc[UR10][R26.64] ;  /* 0x0000000a1a1b9981 */ /* 0x000ea2000c1e1900 */
[----:B------:R-:W-:Y:S01]  /*406f0*/  ISETP.GE.AND P0, PT, R21, UR5, PT ;  /* 0x0000000515007c0c */ /* 0x000fe2000bf06270 */
[----:B------:R-:W1:Y:S01]  /*40700*/  @!P1 LDC.64 R32, c[0x0][0x398] ;  /* 0x0000e600ff209b82 */ /* 0x000e620000000a00 */
[----:B0-----:R-:W-:-:S05]  /*40710*/  @!P1 IMAD.WIDE R34, R13, 0x4, R34 ;  /* 0x000000040d229825 */ /* 0x001fca00078e0222 */
[----:B------:R-:W3:Y:S01]  /*40720*/  @!P1 LDG.E R16, desc[UR10][R34.64] ;  /* 0x0000000a22109981 */ /* 0x000ee2000c1e1900 */
[----:B------:R-:W-:-:S06]  /*40730*/  @!P1 LEA R18, R9, R14, 0x1 ;  /* 0x0000000e09129211 */ /* 0x000fcc00078e08ff */
[----:B------:R-:W0:Y:S01]  /*40740*/  @!P1 LDS.U16 R18, [R18] ;  /* 0x0000000012129984 */ /* 0x000e220000000400 */
[----:B------:R-:W-:-:S13]  /*40750*/  ISETP.GE.OR P0, PT, R12, UR4, P0 ;  /* 0x000000040c007c0c */ /* 0x000fda0008706670 */
[----:B------:R-:W5:Y:S01]  /*40760*/  @!P0 LDC.64 R24, c[0x0][0x3a0] ;  /* 0x0000e800ff188b82 */ /* 0x000f620000000a00 */
[----:B-1----:R-:W-:-:S04]  /*40770*/  @!P1 IMAD.WIDE R32, R13, 0x4, R32 ;  /* 0x000000040d209825 */ /* 0x002fc800078e0220 */
[----:B0-----:R-:W-:Y:S02]  /*40780*/  @!P1 HADD2.F32 R29, -RZ, R18.H0_H0 ;  /* 0x20000012ff1d9230 */ /* 0x001fe40000004100 */
[----:B-----5:R-:W-:-:S04]  /*40790*/  @!P0 IMAD.WIDE R24, R5, 0x4, R24 ;  /* 0x0000000405188825 */ /* 0x020fc800078e0218 */
[----:B---3--:R-:W-:-:S04]  /*407a0*/  @!P1 FADD R16, R16, R29 ;  /* 0x0000001d10109221 */ /* 0x008fc80000000000 */
[----:B--2---:R-:W-:-:S05]  /*407b0*/  @!P1 FADD R16, R16, R27 ;  /* 0x0000001b10109221 */ /* 0x004fca0000000000 */
[C---:B------:R-:W-:Y:S02]  /*407c0*/  @!P1 FSETP.GE.AND P2, PT, R16.reuse, 1, PT ;  /* 0x3f8000001000980b */ /* 0x040fe40003f46000 */
[C---:B------:R-:W-:Y:S02]  /*407d0*/  @!P1 FSET.BF.GE.AND R20, R16.reuse, 1, PT ;  /* 0x3f8000001014980a */ /* 0x040fe40003806000 */
[----:B------:R-:W-:Y:S01]  /*407e0*/  @!P1 FSEL R16, R16, RZ, !P2 ;  /* 0x000000ff10109208 */ /* 0x000fe20005000000 */
[----:B------:R-:W-:Y:S02]  /*407f0*/  @!P0 IMAD.WIDE.U32 R26, R7, 0x4, R30 ;  /* 0x00000004071a8825 */ /* 0x000fe400078e001e */
[----:B------:R-:W-:Y:S04]  /*40800*/  @!P1 STG.E desc[UR10][R32.64], R20 ;  /* 0x0000001420009986 */ /* 0x000fe8000c10190a */
[----:B------:R-:W-:Y:S04]  /*40810*/  @!P1 STG.E desc[UR10][R34.64], R16 ;  /* 0x0000001022009986 */ /* 0x000fe8000c10190a */
[----:B------:R-:W2:Y:S04]  /*40820*/  @!P0 LDG.E R18, desc[UR10][R24.64] ;  /* 0x0000000a18128981 */ /* 0x000ea8000c1e1900 */
[----:B------:R0:W3:Y:S01]  /*40830*/  @!P0 LDG.E R36, desc[UR10][R26.64] ;  /* 0x0000000a1a248981 */ /* 0x0000e2000c1e1900 */
[----:B------:R-:W-:-:S06]  /*40840*/  @!P0 IMAD R22, R2, 0x2, R14 ;  /* 0x0000000202168824 */ /* 0x000fcc00078e020e */
[----:B------:R-:W1:Y:S01]  /*40850*/  @!P0 LDS.U16 R22, [R22] ;  /* 0x0000000016168984 */ /* 0x000e620000000400 */
[----:B------:R-:W-:Y:S01]  /*40860*/  ISETP.GE.AND P1, PT, R8, UR5, PT ;  /* 0x0000000508007c0c */ /* 0x000fe2000bf26270 */
[----:B0-----:R-:W0:Y:S03]  /*40870*/  @!P0 LDC.64 R26, c[0x0][0x398] ;  /* 0x0000e600ff1a8b82 */ /* 0x001e260000000a00 */
[----:B------:R-:W-:-:S13]  /*40880*/  ISETP.GE.OR P1, PT, R12, UR4, P1 ;  /* 0x000000040c007c0c */ /* 0x000fda0008f26670 */
[----:B------:R-:W5:Y:S01]  /*40890*/  @!P1 LDC.64 R28, c[0x0][0x3a0] ;  /* 0x0000e800ff1c9b82 */ /* 0x000f620000000a00 */
[----:B-1----:R-:W-:Y:S02]  /*408a0*/  @!P0 HADD2.F32 R33, -RZ, R22.H0_H0 ;  /* 0x20000016ff218230 */ /* 0x002fe40000004100 */
[----:B0-----:R-:W-:-:S04]  /*408b0*/  @!P0 IMAD.WIDE R26, R5, 0x4, R26 ;  /* 0x00000004051a8825 */ /* 0x001fc800078e021a */
[----:B-----5:R-:W-:-:S04]  /*408c0*/  @!P1 IMAD.WIDE R28, R23, 0x4, R28 ;  /* 0x00000004171c9825 */ /* 0x020fc800078e021c */
[----:B--2---:R-:W-:-:S04]  /*408d0*/  @!P0 FADD R18, R18, R33 ;  /* 0x0000002112128221 */ /* 0x004fc80000000000 */
[----:B---3--:R-:W-:-:S05]  /*408e0*/  @!P0 FADD R18, R18, R36 ;  /* 0x0000002412128221 */ /* 0x008fca0000000000 */
        /* <DEDUP_REMOVED lines=8> */
[----:B------:R-:W-:-:S06]  /*40970*/  @!P1 LEA R22, R0, R14, 0x1 ;  /* 0x0000000e00169211 */ /* 0x000fcc00078e08ff */
        /* <DEDUP_REMOVED lines=8> */
[----:B------:R-:W-:-:S04]  /*40a00*/  @!P0 IMAD.WIDE.U32 R24, R19, 0x4, R30 ;  /* 0x0000000413188825 */ /* 0x000fc800078e001e */
[----:B--2---:R-:W-:Y:S01]  /*40a10*/  @!P1 FADD R20, R20, R27 ;  /* 0x0000001b14149221 */ /* 0x004fe20000000000 */
[----:B------:R-:W-:Y:S01]  /*40a20*/  @!P0 LEA R22, R6, R14, 0x1 ;  /* 0x0000000e06168211 */ /* 0x000fe200078e08ff */
[----:B------:R-:W0:Y:S02]  /*40a30*/  @!P0 LDC.64 R26, c[0x0][0x398] ;  /* 0x0000e600ff1a8b82 */ /* 0x000e240000000a00 */
[----:B---3--:R-:W-:-:S03]  /*40a40*/  @!P1 FADD R20, R20, R36 ;  /* 0x0000002414149221 */ /* 0x008fc60000000000 */
[----:B------:R-:W1:Y:S02]  /*40a50*/  @!P0 LDS.U16 R22, [R22] ;  /* 0x0000000016168984 */ /* 0x000e640000000400 */
[C---:B------:R-:W-:Y:S02]  /*40a60*/  @!P1 FSETP.GE.AND P2, PT, R20.reuse, 1, PT ;  /* 0x3f8000001400980b */ /* 0x040fe40003f46000 */
[C---:B------:R-:W-:Y:S02]  /*40a70*/  @!P1 FSET.BF.GE.AND R16, R20.reuse, 1, PT ;  /* 0x3f8000001410980a */ /* 0x040fe40003806000 */
[----:B------:R-:W-:-:S03]  /*40a80*/  @!P1 FSEL R20, R20, RZ, !P2 ;  /* 0x000000ff14149208 */ /* 0x000fc60005000000 */
[----:B------:R-:W-:Y:S04]  /*40a90*/  @!P1 STG.E desc[UR10][R32.64], R16 ;  /* 0x0000001020009986 */ /* 0x000fe8000c10190a */
[----:B------:R2:W-:Y:S04]  /*40aa0*/  @!P1 STG.E desc[UR10][R28.64], R20 ;  /* 0x000000141c009986 */ /* 0x0005e8000c10190a */
[----:B------:R-:W3:Y:S04]  /*40ab0*/  @!P0 LDG.E R18, desc[UR10][R34.64] ;  /* 0x0000000a22128981 */ /* 0x000ee8000c1e1900 */
[----:B------:R-:W5:Y:S01]  /*40ac0*/  @!P0 LDG.E R25, desc[UR10][R24.64] ;  /* 0x0000000a18198981 */ /* 0x000f62000c1e1900 */
[----:B------:R-:W-:Y:S01]  /*40ad0*/  IADD3 R3, PT, PT, R4, R3, R4 ;  /* 0x0000000304037210 */ /* 0x000fe20007ffe004 */
[----:B0-----:R-:W-:-:S04]  /*40ae0*/  @!P0 IMAD.WIDE R26, R37, 0x4, R26 ;  /* 0x00000004251a8825 */ /* 0x001fc800078e021a */
[----:B-1----:R-:W-:Y:S01]  /*40af0*/  @!P0 HADD2.F32 R36, -RZ, R22.H0_H0 ;  /* 0x20000016ff248230 */ /* 0x002fe20000004100 */
[C---:B------:R-:W-:Y:S01]  /*40b00*/  IADD3 R3, PT, PT, R4.reuse, R3, R4 ;  /* 0x0000000304037210 */ /* 0x040fe20007ffe004 */
[C---:B------:R-:W-:Y:S01]  /*40b10*/  IMAD R15, R4.reuse, 0x4, R15 ;  /* 0x00000004040f7824 */ /* 0x040fe200078e020f */
[C---:B------:R-:W-:Y:S01]  /*40b20*/  LEA R21, R4.reuse, R21, 0x2 ;  /* 0x0000001504157211 */ /* 0x040fe200078e10ff */
[C---:B------:R-:W-:Y:S01]  /*40b30*/  IMAD R10, R4.reuse, 0x4, R10 ;  /* 0x00000004040a7824 */ /* 0x040fe200078e020a */
[C---:B------:R-:W-:Y:S01]  /*40b40*/  LEA R8, R4.reuse, R8, 0x2 ;  /* 0x0000000804087211 */ /* 0x040fe200078e10ff */
[C---:B------:R-:W-:Y:S01]  /*40b50*/  IMAD.WIDE.U32 R30, R4.reuse, 0x10, R30 ;  /* 0x00000010041e7825 */ /* 0x040fe200078e001e */
[C---:B------:R-:W-:Y:S02]  /*40b60*/  LEA R14, R4.reuse, R14, 0x3 ;  /* 0x0000000e040e7211 */ /* 0x040fe400078e18ff */
[C---:B------:R-:W-:Y:S01]  /*40b70*/  LEA R13, R4.reuse, R13, 0x2 ;  /* 0x0000000d040d7211 */ /* 0x040fe200078e10ff */
[C---:B------:R-:W-:Y:S01]  /*40b80*/  IMAD R5, R4.reuse, 0x4, R5 ;  /* 0x0000000404057824 */ /* 0x040fe200078e0205 */
[----:B------:R-:W-:-:S02]  /*40b90*/  LEA R23, R4, R23, 0x2 ;  /* 0x0000001704177211 */ /* 0x000fc400078e10ff */
[----:B------:R-:W-:Y:S01]  /*40ba0*/  LEA R37, R4, R37, 0x2 ;  /* 0x0000002504257211 */ /* 0x000fe200078e10ff */
[----:B---3--:R-:W-:-:S04]  /*40bb0*/  @!P0 FADD R18, R18, R36 ;  /* 0x0000002412128221 */ /* 0x008fc80000000000 */
[----:B-----5:R-:W-:-:S05]  /*40bc0*/  @!P0 FADD R18, R18, R25 ;  /* 0x0000001912128221 */ /* 0x020fca0000000000 */
[C---:B------:R-:W-:Y:S02]  /*40bd0*/  @!P0 FSETP.GE.AND P1, PT, R18.reuse, 1, PT ;  /* 0x3f8000001200880b */ /* 0x040fe40003f26000 */
[C---:B--2---:R-:W-:Y:S02]  /*40be0*/  @!P0 FSET.BF.GE.AND R29, R18.reuse, 1, PT ;  /* 0x3f800000121d880a */ /* 0x044fe40003806000 */
[----:B------:R-:W-:-:S03]  /*40bf0*/  @!P0 FSEL R33, R18, RZ, !P1 ;  /* 0x000000ff12218208 */ /* 0x000fc60004800000 */
[----:B------:R0:W-:Y:S04]  /*40c00*/  @!P0 STG.E desc[UR10][R26.64], R29 ;  /* 0x0000001d1a008986 */ /* 0x0001e8000c10190a */
[----:B------:R0:W-:Y:S01]  /*40c10*/  @!P0 STG.E desc[UR10][R34.64], R33 ;  /* 0x0000002122008986 */ /* 0x0001e2000c10190a */
[----:B------:R-:W-:-:S13]  /*40c20*/  ISETP.GE.U32.AND P0, PT, R3, 0x20, PT ;  /* 0x000000200300780c */ /* 0x000fda0003f06070 */
[----:B0-----:R-:W-:Y:S05]  /*40c30*/  @!P0 BRA `(.L_x_1855) ;  /* 0xfffffff800948947 */ /* 0x001fea000383ffff */
[----:B------:R-:W-:Y:S05]  /*40c40*/  EXIT ;  /* 0x000000000000794d */ /* 0x000fea0003800000 */
.L_x_1856:
        /* <DEDUP_REMOVED lines=11> */
.L_x_1874:


//--------------------- .text._Z25maxpool2x2_s2_nchw_kernelPKfPfiiii --------------------------
	.section	.text._Z25maxpool2x2_s2_nchw_kernelPKfPfiiii,"ax",@progbits
	.align	128
        .global         _Z25maxpool2x2_s2_nchw_kernelPKfPfiiii
        .type           _Z25maxpool2x2_s2_nchw_kernelPKfPfiiii,@function
        .size           _Z25maxpool2x2_s2_nchw_kernelPKfPfiiii,(.L_x_1875 - _Z25maxpool2x2_s2_nchw_kernelPKfPfiiii)
        .other          _Z25maxpool2x2_s2_nchw_kernelPKfPfiiii,@"STO_CUDA_ENTRY STV_DEFAULT"
_Z25maxpool2x2_s2_nchw_kernelPKfPfiiii:
.text._Z25maxpool2x2_s2_nchw_kernelPKfPfiiii:
[----:B------:R-:W-:Y:S08]  /*0000*/  LDC R1, c[0x0][0x37c] ;  /* 0x0000df00ff017b82 */ /* 0x000ff00000000800 */
[----:B------:R-:W0:Y:S01]  /*0010*/  LDC R4, c[0x0][0x394] ;  /* 0x0000e500ff047b82 */ /* 0x000e220000000800 */
[----:B------:R-:W1:Y:S01]  /*0020*/  S2R R7, SR_CTAID.Z ;  /* 0x0000000000077919 */ /* 0x000e620000002700 */
[----:B------:R-:W2:Y:S01]  /*0030*/  LDCU UR6, c[0x0][0x390] ;  /* 0x00007200ff0677ac */ /* 0x000ea20008000800 */
[----:B------:R-:W3:Y:S05]  /*0040*/  S2R R8, SR_TID.X ;  /* 0x0000000000087919 */ /* 0x000eea0000002100 */
[----:B------:R-:W3:Y:S08]  /*0050*/  LDC R15, c[0x0][0x360] ;  /* 0x0000d800ff0f7b82 */ /* 0x000ef00000000800 */
[----:B------:R-:W-:Y:S01]  /*0060*/  S2UR UR5, SR_CTAID.Y ;  /* 0x00000000000579c3 */ /* 0x000fe20000002600 */
[----:B0-----:R-:W-:-:S07]  /*0070*/  IABS R5, R4 ;  /* 0x0000000400057213 */ /* 0x001fce0000000000 */
[----:B------:R-:W3:Y:S01]  /*0080*/  S2UR UR4, SR_CTAID.X ;  /* 0x00000000000479c3 */ /* 0x000ee20000002500 */
[-C--:B------:R-:W-:Y:S01]  /*0090*/  LOP3.LUT R13, RZ, R4.reuse, RZ, 0x33, !PT ;  /* 0x00000004ff0d7212 */ /* 0x080fe200078e33ff */
[----:B------:R-:W0:Y:S01]  /*00a0*/  I2F.RP R0, R5 ;  /* 0x0000000500007306 */ /* 0x000e220000209400 */
[----:B-1----:R-:W-:Y:S02]  /*00b0*/  IABS R10, R7 ;  /* 0x00000007000a7213 */ /* 0x002fe40000000000 */
[----:B------:R-:W-:-:S04]  /*00c0*/  LOP3.LUT R11, R7, R4, RZ, 0x3c, !PT ;  /* 0x00000004070b7212 */ /* 0x000fc800078e3cff */
[----:B------:R-:W-:Y:S01]  /*00d0*/  ISETP.GE.AND P0, PT, R11, RZ, PT ;  /* 0x000000ff0b00720c */ /* 0x000fe20003f06270 */
[----:B0-----:R-:W0:Y:S01]  /*00e0*/  MUFU.RCP R0, R0 ;  /* 0x0000000000007308 */ /* 0x001e220000001000 */
[----:B---3--:R-:W-:Y:S02]  /*00f0*/  IMAD R8, R15, UR4, R8 ;  /* 0x000000040f087c24 */ /* 0x008fe4000f8e0208 */
[----:B0-----:R-:W-:-:S05]  /*0100*/  VIADD R2, R0, 0xffffffe ;  /* 0x0ffffffe00027836 */ /* 0x001fca0000000000 */
[----:B------:R0:W1:Y:S02]  /*0110*/  F2I.FTZ.U32.TRUNC.NTZ R3, R2 ;  /* 0x0000000200037305 */ /* 0x000064000021f000 */
[----:B0-----:R-:W-:Y:S02]  /*0120*/  IMAD.MOV.U32 R2, RZ, RZ, RZ ;  /* 0x000000ffff027224 */ /* 0x001fe400078e00ff */
[----:B-1----:R-:W-:-:S04]  /*0130*/  IMAD.MOV R6, RZ, RZ, -R3 ;  /* 0x000000ffff067224 */ /* 0x002fc800078e0a03 */
[----:B------:R-:W-:-:S04]  /*0140*/  IMAD R9, R6, R5, RZ ;  /* 0x0000000506097224 */ /* 0x000fc800078e02ff */
[----:B------:R-:W-:Y:S02]  /*0150*/  IMAD.HI.U32 R3, R3, R9, R2 ;  /* 0x0000000903037227 */ /* 0x000fe400078e0002 */
[----:B------:R-:W0:Y:S04]  /*0160*/  LDC R9, c[0x0][0x364] ;  /* 0x0000d900ff097b82 */ /* 0x000e280000000800 */
[----:B------:R-:W-:-:S04]  /*0170*/  IMAD.HI.U32 R6, R3, R10, RZ ;  /* 0x0000000a03067227 */ /* 0x000fc800078e00ff */
[----:B------:R-:W-:Y:S01]  /*0180*/  IMAD.MOV R0, RZ, RZ, -R6 ;  /* 0x000000ffff007224 */ /* 0x000fe200078e0a06 */
[----:B------:R-:W1:Y:S03]  /*0190*/  LDC.64 R2, c[0x0][0x398] ;  /* 0x0000e600ff027b82 */ /* 0x000e660000000a00 */
[C---:B------:R-:W-:Y:S02]  /*01a0*/  IMAD R10, R5.reuse, R0, R10 ;  /* 0x00000000050a7224 */ /* 0x040fe400078e020a */
[----:B------:R-:W0:Y:S03]  /*01b0*/  S2R R0, SR_TID.Y ;  /* 0x0000000000007919 */ /* 0x000e260000002200 */
[----:B------:R-:W-:-:S13]  /*01c0*/  ISETP.GT.U32.AND P2, PT, R5, R10, PT ;  /* 0x0000000a0500720c */ /* 0x000fda0003f44070 */
[----:B------:R-:W-:Y:S01]  /*01d0*/  @!P2 IADD3 R10, PT, PT, R10, -R5, RZ ;  /* 0x800000050a0aa210 */ /* 0x000fe20007ffe0ff */
[----:B------:R-:W-:Y:S01]  /*01e0*/  @!P2 VIADD R6, R6, 0x1 ;  /* 0x000000010606a836 */ /* 0x000fe20000000000 */
[----:B-1----:R-:W-:Y:S02]  /*01f0*/  LEA.HI R11, R3, R3, RZ, 0x1 ;  /* 0x00000003030b7211 */ /* 0x002fe400078f08ff */
[----:B------:R-:W-:Y:S02]  /*0200*/  ISETP.GE.U32.AND P1, PT, R10, R5, PT ;  /* 0x000000050a00720c */ /* 0x000fe40003f26070 */
[----:B------:R-:W-:Y:S01]  /*0210*/  SHF.R.S32.HI R11, RZ, 0x1, R11 ;  /* 0x00000001ff0b7819 */ /* 0x000fe2000001140b */
[----:B0-----:R-:W-:Y:S01]  /*0220*/  IMAD R0, R9, UR5, R0 ;  /* 0x0000000509007c24 */ /* 0x001fe2000f8e0200 */
[----:B------:R-:W-:-:S09]  /*0230*/  LEA.HI R9, R2, R2, RZ, 0x1 ;  /* 0x0000000202097211 */ /* 0x000fd200078f08ff */
[----:B------:R-:W-:Y:S01]  /*0240*/  @P1 VIADD R6, R6, 0x1 ;  /* 0x0000000106061836 */ /* 0x000fe20000000000 */
[----:B------:R-:W-:Y:S02]  /*0250*/  ISETP.NE.AND P1, PT, R4, RZ, PT ;  /* 0x000000ff0400720c */ /* 0x000fe40003f25270 */
[----:B------:R-:W-:Y:S01]  /*0260*/  SHF.R.S32.HI R9, RZ, 0x1, R9 ;  /* 0x00000001ff097819 */ /* 0x000fe20000011409 */
[----:B------:R-:W-:-:S03]  /*0270*/  @!P0 IMAD.MOV R6, RZ, RZ, -R6 ;  /* 0x000000ffff068224 */ /* 0x000fc600078e0a06 */
[----:B------:R-:W-:Y:S02]  /*0280*/  ISETP.GE.AND P0, PT, R0, R9, PT ;  /* 0x000000090000720c */ /* 0x000fe40003f06270 */
[----:B------:R-:W-:-:S04]  /*0290*/  SEL R12, R13, R6, !P1 ;  /* 0x000000060d0c7207 */ /* 0x000fc80004800000 */
[----:B--2---:R-:W-:-:S04]  /*02a0*/  ISETP.GE.OR P0, PT, R12, UR6, P0 ;  /* 0x000000060c007c0c */ /* 0x004fc80008706670 */
[----:B------:R-:W-:-:S04]  /*02b0*/  ISETP.LT.OR P0, PT, R4, RZ, P0 ;  /* 0x000000ff0400720c */ /* 0x000fc80000701670 */
[----:B------:R-:W-:-:S13]  /*02c0*/  ISETP.GE.OR P0, PT, R8, R11, P0 ;  /* 0x0000000b0800720c */ /* 0x000fda0000706670 */
[----:B------:R-:W-:Y:S05]  /*02d0*/  @P0 EXIT ;  /* 0x000000000000094d */ /* 0x000fea0003800000 */
[----:B------:R-:W-:Y:S01]  /*02e0*/  ISETP.GE.AND P2, PT, R7, RZ, PT ;  /* 0x000000ff0700720c */ /* 0x000fe20003f46270 */
[----:B------:R-:W0:Y:S01]  /*02f0*/  LDCU.64 UR4, c[0x0][0x358] ;  /* 0x00006b00ff0477ac */ /* 0x000e220008000a00 */
[----:B------:R-:W-:Y:S01]  /*0300*/  ISETP.GT.U32.AND P0, PT, R5, R10, PT ;  /* 0x0000000a0500720c */ /* 0x000fe20003f04070 */
[----:B------:R-:W1:Y:S01]  /*0310*/  LDC.64 R6, c[0x0][0x380] ;  /* 0x0000e000ff067b82 */ /* 0x000e620000000a00 */
[----:B------:R-:W-:-:S04]  /*0320*/  IADD3 R5, PT, PT, R10, -R5, RZ ;  /* 0x800000050a057210 */ /* 0x000fc80007ffe0ff */
[----:B------:R-:W-:-:S05]  /*0330*/  SEL R10, R5, R10, !P0 ;  /* 0x0000000a050a7207 */ /* 0x000fca0004000000 */
[----:B------:R-:W-:-:S05]  /*0340*/  @!P2 IMAD.MOV R10, RZ, RZ, -R10 ;  /* 0x000000ffff0aa224 */ /* 0x000fca00078e0a0a */
[----:B------:R-:W-:Y:S01]  /*0350*/  SEL R5, R13, R10, !P1 ;  /* 0x0000000a0d057207 */ /* 0x000fe20004800000 */
[----:B------:R-:W-:Y:S02]  /*0360*/  IMAD.SHL.U32 R13, R0, 0x2, RZ ;  /* 0x00000002000d7824 */ /* 0x000fe400078e00ff */
[----:B------:R-:W-:Y:S02]  /*0370*/  IMAD.SHL.U32 R10, R8, 0x2, RZ ;  /* 0x00000002080a7824 */ /* 0x000fe400078e00ff */
[----:B------:R-:W-:-:S04]  /*0380*/  IMAD R12, R12, R4, R5 ;  /* 0x000000040c0c7224 */ /* 0x000fc800078e0205 */
[----:B------:R-:W-:-:S04]  /*0390*/  IMAD R4, R12, R2, R13 ;  /* 0x000000020c047224 */ /* 0x000fc800078e020d */
[----:B------:R-:W-:-:S04]  /*03a0*/  IMAD R5, R4, R3, R10 ;  /* 0x0000000304057224 */ /* 0x000fc800078e020a */
[----:B-1----:R-:W-:Y:S01]  /*03b0*/  IMAD.WIDE R4, R5, 0x4, R6 ;  /* 0x0000000405047825 */ /* 0x002fe200078e0206 */
[----:B------:R-:W-:Y:S01]  /*03c0*/  IADD3 R10, PT, PT, R10, 0x1, RZ ;  /* 0x000000010a0a7810 */ /* 0x000fe20007ffe0ff */
[----:B------:R-:W1:Y:S03]  /*03d0*/  LDC.64 R6, c[0x0][0x388] ;  /* 0x0000e200ff067b82 */ /* 0x000e660000000a00 */
[----:B0-----:R-:W2:Y:S01]  /*03e0*/  LDG.E.CONSTANT R14, desc[UR4][R4.64] ;  /* 0x00000004040e7981 */ /* 0x001ea2000c1e9900 */
[----:B------:R-:W-:Y:S01]  /*03f0*/  ISETP.GE.AND P0, PT, R10, R3, PT ;  /* 0x000000030a00720c */ /* 0x000fe20003f06270 */
[----:B------:R-:W-:-:S05]  /*0400*/  VIADD R13, R13, 0x1 ;  /* 0x000000010d0d7836 */ /* 0x000fca0000000000 */
[----:B------:R-:W-:Y:S01]  /*0410*/  ISETP.GE.AND P1, PT, R13, R2, PT ;  /* 0x000000020d00720c */ /* 0x000fe20003f26270 */
[----:B--2---:R-:W-:-:S06]  /*0420*/  IMAD.MOV.U32 R10, RZ, RZ, R14 ;  /* 0x000000ffff0a7224 */ /* 0x004fcc00078e000e */
[----:B------:R0:W5:Y:S01]  /*0430*/  @!P0 LDG.E.CONSTANT R10, desc[UR4][R4.64+0x4] ;  /* 0x00000404040a8981 */ /* 0x000162000c1e9900 */
[----:B------:R-:W-:Y:S01]  /*0440*/  IMAD R0, R9, R12, R0 ;  /* 0x0000000c09007224 */ /* 0x000fe200078e0200 */
[----:B------:R-:W-:Y:S01]  /*0450*/  BSSY.RECONVERGENT B0, `(.L_x_1857) ;  /* 0x0000008000007945 */ /* 0x000fe20003800200 */
[----:B------:R-:W-:Y:S02]  /*0460*/  IMAD.MOV.U32 R9, RZ, RZ, R14 ;  /* 0x000000ffff097224 */ /* 0x000fe400078e000e */
[----:B------:R-:W-:Y:S01]  /*0470*/  IMAD R11, R11, R0, R8 ;  /* 0x000000000b0b7224 */ /* 0x000fe200078e0208 */
[----:B------:R-:W-:Y:S01]  /*0480*/  MOV R0, R14 ;  /* 0x0000000e00007202 */ /* 0x000fe20000000f00 */
[----:B-1----:R-:W-:Y:S06]  /*0490*/  @P1 BRA `(.L_x_1858) ;  /* 0x00000000000c1947 */ /* 0x002fec0003800000 */
[----:B0-----:R-:W-:-:S05]  /*04a0*/  IMAD.WIDE R4, R3, 0x4, R4 ;  /* 0x0000000403047825 */ /* 0x001fca00078e0204 */
[----:B------:R1:W5:Y:S04]  /*04b0*/  @!P0 LDG.E.CONSTANT R9, desc[UR4][R4.64+0x4] ;  /* 0x0000040404098981 */ /* 0x000368000c1e9900 */
[----:B------:R1:W5:Y:S02]  /*04c0*/  LDG.E.CONSTANT R0, desc[UR4][R4.64] ;  /* 0x0000000404007981 */ /* 0x000364000c1e9900 */
.L_x_1858:
[----:B------:R-:W-:Y:S05]  /*04d0*/  BSYNC.RECONVERGENT B0 ;  /* 0x0000000000007941 */ /* 0x000fea0003800200 */
.L_x_1857:
[----:B-----5:R-:W-:Y:S01]  /*04e0*/  FMNMX R3, R9, R0, !PT ;  /* 0x0000000009037209 */ /* 0x020fe20007800000 */
[----:B------:R-:W-:-:S03]  /*04f0*/  IMAD.WIDE R6, R11, 0x4, R6 ;  /* 0x000000040b067825 */ /* 0x000fc600078e0206 */
[----:B------:R-:W-:-:S05]  /*0500*/  FMNMX3 R3, R14, R10, R3, !PT ;  /* 0x0000000a0e037276 */ /* 0x000fca0007800003 */
[----:B------:R-:W-:Y:S01]  /*0510*/  STG.E desc[UR4][R6.64], R3 ;  /* 0x0000000306007986 */ /* 0x000fe2000c101904 */
[----:B------:R-:W-:Y:S05]  /*0520*/  EXIT ;  /* 0x000000000000794d */ /* 0x000fea0003800000 */
.L_x_1859:
        /* <DEDUP_REMOVED lines=13> */
.L_x_1875:


//--------------------- .text._Z28ifnode_integrate_fire_kernelPKfPfS1_fi --------------------------
	.section	.text._Z28ifnode_integrate_fire_kernelPKfPfS1_fi,"ax",@progbits
	.align	128
        .global         _Z28ifnode_integrate_fire_kernelPKfPfS1_fi
        .type           _Z28ifnode_integrate_fire_kernelPKfPfS1_fi,@function
        .size           _Z28ifnode_integrate_fire_kernelPKfPfS1_fi,(.L_x_1876 - _Z28ifnode_integrate_fire_kernelPKfPfS1_fi)
        .other          _Z28ifnode_integrate_fire_kernelPKfPfS1_fi,@"STO_CUDA_ENTRY STV_DEFAULT"
_Z28ifnode_integrate_fire_kernelPKfPfS1_fi:
.text._Z28ifnode_integrate_fire_kernelPKfPfS1_fi:
        /* <DEDUP_REMOVED lines=10> */
[----:B------:R-:W2:Y:S06]  /*00a0*/  LDCU UR6, c[0x0][0x398] ;  /* 0x00007300ff0677ac */ /* 0x000eac0008000800 */
[----:B------:R-:W3:Y:S08]  /*00b0*/  LDC.64 R2, c[0x0][0x388] ;  /* 0x0000e200ff027b82 */ /* 0x000ef00000000a00 */
[----:B------:R-:W4:Y:S01]  /*00c0*/  LDC.64 R6, c[0x0][0x390] ;  /* 0x0000e400ff067b82 */ /* 0x000f220000000a00 */
[----:B0-----:R-:W-:-:S06]  /*00d0*/  IMAD.WIDE R4, R9, 0x4, R4 ;  /* 0x0000000409047825 */ /* 0x001fcc00078e0204 */
[----:B-1----:R-:W5:Y:S01]  /*00e0*/  LDG.E.CONSTANT R5, desc[UR4][R4.64] ;  /* 0x0000000404057981 */ /* 0x002f62000c1e9900 */
[----:B---3--:R-:W-:-:S05]  /*00f0*/  IMAD.WIDE R2, R9, 0x4, R2 ;  /* 0x0000000409027825 */ /* 0x008fca00078e0202 */
[----:B------:R-:W5:Y:S01]  /*0100*/  LDG.E R0, desc[UR4][R2.64] ;  /* 0x0000000402007981 */ /* 0x000f62000c1e1900 */
[----:B----4-:R-:W-:-:S04]  /*0110*/  IMAD.WIDE R6, R9, 0x4, R6 ;  /* 0x0000000409067825 */ /* 0x010fc800078e0206 */
[----:B-----5:R-:W-:-:S05]  /*0120*/  FADD R0, R0, R5 ;  /* 0x0000000500007221 */ /* 0x020fca0000000000 */
[C---:B--2---:R-:W-:Y:S02]  /*0130*/  FSETP.GE.AND P0, PT, R0.reuse, UR6, PT ;  /* 0x0000000600007c0b */ /* 0x044fe4000bf06000 */
[C---:B------:R-:W-:Y:S02]  /*0140*/  FSET.BF.GE.AND R9, R0.reuse, UR6, PT ;  /* 0x0000000600097c0a */ /* 0x040fe4000b806000 */
[----:B------:R-:W-:-:S03]  /*0150*/  FSEL R11, R0, RZ, !P0 ;  /* 0x000000ff000b7208 */ /* 0x000fc60004000000 */
[----:B------:R-:W-:Y:S04]  /*0160*/  STG.E desc[UR4][R6.64], R9 ;  /* 0x0000000906007986 */ /* 0x000fe8000c101904 */
[----:B------:R-:W-:Y:S01]  /*0170*/  STG.E desc[UR4][R2.64], R11 ;  /* 0x0000000b02007986 */ /* 0x000fe2000c101904 */
[----:B------:R-:W-:Y:S05]  /*0180*/  EXIT ;  /* 0x000000000000794d */ /* 0x000fea0003800000 */
.L_x_1860:
        /* <DEDUP_REMOVED lines=15> */
.L_x_1876:


//--------------------- .text._Z19conv2d_c1_k5_kernelPKfS0_S0_Pfii --------------------------
	.section	.text._Z19conv2d_c1_k5_kernelPKfS0_S0_Pfii,"ax",@progbits
	.align	128
        .global         _Z19conv2d_c1_k5_kernelPKfS0_S0_Pfii
        .type           _Z19conv2d_c1_k5_kernelPKfS0_S0_Pfii,@function
        .size           _Z19conv2d_c1_k5_kernelPKfS0_S0_Pfii,(.L_x_1877 - _Z19conv2d_c1_k5_kernelPKfS0_S0_Pfii)
        .other          _Z19conv2d_c1_k5_kernelPKfS0_S0_Pfii,@"STO_CUDA_ENTRY STV_DEFAULT"
_Z19conv2d_c1_k5_kernelPKfS0_S0_Pfii:
.text._Z19conv2d_c1_k5_kernelPKfS0_S0_Pfii:
[----:B------:R-:W-:Y:S08]  /*0000*/  LDC R1, c[0x0][0x37c] ;  /* 0x0000df00ff017b82 */ /* 0x000ff00000000800 */
[----:B------:R-:W0:Y:S01]  /*0010*/  LDC R5, c[0x0][0x3a4] ;  /* 0x0000e900ff057b82 */ /* 0x000e220000000800 */
[----:B------:R-:W1:Y:S01]  /*0020*/  S2R R0, SR_CTAID.Z ;  /* 0x0000000000007919 */ /* 0x000e620000002700 */
[----:B------:R-:W2:Y:S01]  /*0030*/  LDCU UR4, c[0x0][0x3a0] ;  /* 0x00007400ff0477ac */ /* 0x000ea20008000800 */
[----:B0-----:R-:W-:-:S04]  /*0040*/  IABS R6, R5 ;  /* 0x0000000500067213 */ /* 0x001fc80000000000 */
[----:B------:R-:W0:Y:S01]  /*0050*/  I2F.RP R4, R6 ;  /* 0x0000000600047306 */ /* 0x000e220000209400 */
[----:B-1----:R-:W-:-:S07]  /*0060*/  IABS R8, R0 ;  /* 0x0000000000087213 */ /* 0x002fce0000000000 */
[----:B0-----:R-:W0:Y:S02]  /*0070*/  MUFU.RCP R4, R4 ;  /* 0x0000000400047308 */ /* 0x001e240000001000 */
[----:B0-----:R-:W-:-:S06]  /*0080*/  IADD3 R2, PT, PT, R4, 0xffffffe, RZ ;  /* 0x0ffffffe04027810 */ /* 0x001fcc0007ffe0ff */
[----:B------:R0:W1:Y:S02]  /*0090*/  F2I.FTZ.U32.TRUNC.NTZ R3, R2 ;  /* 0x0000000200037305 */ /* 0x000064000021f000 */
[----:B0-----:R-:W-:Y:S01]  /*00a0*/  HFMA2 R2, -RZ, RZ, 0, 0 ;  /* 0x00000000ff027431 */ /* 0x001fe200000001ff */
[----:B-1----:R-:W-:-:S05]  /*00b0*/  IADD3 R7, PT, PT, RZ, -R3, RZ ;  /* 0x80000003ff077210 */ /* 0x002fca0007ffe0ff */
[----:B------:R-:W-:-:S04]  /*00c0*/  IMAD R7, R7, R6, RZ ;  /* 0x0000000607077224 */ /* 0x000fc800078e02ff */
[----:B------:R-:W-:Y:S01]  /*00d0*/  IMAD.HI.U32 R3, R3, R7, R2 ;  /* 0x0000000703037227 */ /* 0x000fe200078e0002 */
[----:B------:R-:W-:-:S03]  /*00e0*/  LOP3.LUT R2, R0, R5, RZ, 0x3c, !PT ;  /* 0x0000000500027212 */ /* 0x000fc600078e3cff */
[----:B------:R-:W-:Y:S01]  /*00f0*/  IMAD.MOV.U32 R7, RZ, RZ, R8 ;  /* 0x000000ffff077224 */ /* 0x000fe200078e0008 */
[----:B------:R-:W-:-:S03]  /*0100*/  ISETP.GE.AND P1, PT, R2, RZ, PT ;  /* 0x000000ff0200720c */ /* 0x000fc60003f26270 */
[----:B------:R-:W-:-:S05]  /*0110*/  IMAD.HI.U32 R11, R3, R7, RZ ;  /* 0x00000007030b7227 */ /* 0x000fca00078e00ff */
[----:B------:R-:W-:-:S05]  /*0120*/  IADD3 R3, PT, PT, -R11, RZ, RZ ;  /* 0x000000ff0b037210 */ /* 0x000fca0007ffe1ff */
[----:B------:R-:W-:-:S05]  /*0130*/  IMAD R3, R6, R3, R7 ;  /* 0x0000000306037224 */ /* 0x000fca00078e0207 */
[----:B------:R-:W-:-:S13]  /*0140*/  ISETP.GT.U32.AND P2, PT, R6, R3, PT ;  /* 0x000000030600720c */ /* 0x000fda0003f44070 */
[-C--:B------:R-:W-:Y:S01]  /*0150*/  @!P2 IADD3 R3, PT, PT, R3, -R6.reuse, RZ ;  /* 0x800000060303a210 */ /* 0x080fe20007ffe0ff */
[----:B------:R-:W-:Y:S01]  /*0160*/  @!P2 VIADD R11, R11, 0x1 ;  /* 0x000000010b0ba836 */ /* 0x000fe20000000000 */
[----:B------:R-:W-:Y:S02]  /*0170*/  ISETP.NE.AND P2, PT, R5, RZ, PT ;  /* 0x000000ff0500720c */ /* 0x000fe40003f45270 */
[----:B------:R-:W-:-:S13]  /*0180*/  ISETP.GE.U32.AND P0, PT, R3, R6, PT ;  /* 0x000000060300720c */ /* 0x000fda0003f06070 */
[----:B------:R-:W-:-:S04]  /*0190*/  @P0 IADD3 R11, PT, PT, R11, 0x1, RZ ;  /* 0x000000010b0b0810 */ /* 0x000fc80007ffe0ff */
[----:B------:R-:W-:Y:S02]  /*01a0*/  @!P1 IADD3 R11, PT, PT, -R11, RZ, RZ ;  /* 0x000000ff0b0b9210 */ /* 0x000fe40007ffe1ff */
[----:B------:R-:W-:-:S04]  /*01b0*/  @!P2 LOP3.LUT R11, RZ, R5, RZ, 0x33, !PT ;  /* 0x00000005ff0ba212 */ /* 0x000fc800078e33ff */
[----:B--2---:R-:W-:-:S13]  /*01c0*/  ISETP.GE.AND P0, PT, R11, UR4, PT ;  /* 0x000000040b007c0c */ /* 0x004fda000bf06270 */
[----:B------:R-:W-:Y:S05]  /*01d0*/  @P0 EXIT ;  /* 0x000000000000094d */ /* 0x000fea0003800000 */
[----:B------:R-:W0:Y:S01]  /*01e0*/  S2R R4, SR_TID.Y ;  /* 0x0000000000047919 */ /* 0x000e220000002200 */
[----:B------:R-:W1:Y:S01]  /*01f0*/  LDC R12, c[0x0][0x360] ;  /* 0x0000d800ff0c7b82 */ /* 0x000e620000000800 */
[----:B------:R-:W2:Y:S01]  /*0200*/  LDCU UR7, c[0x0][0x364] ;  /* 0x00006c80ff0777ac */ /* 0x000ea20008000800 */
[----:B------:R-:W-:Y:S01]  /*0210*/  BSSY.RECONVERGENT B0, `(.L_x_1861) ;  /* 0x000002e000007945 */ /* 0x000fe20003800200 */
[----:B------:R-:W3:Y:S01]  /*0220*/  S2R R13, SR_TID.X ;  /* 0x00000000000d7919 */ /* 0x000ee20000002100 */
[----:B------:R-:W4:Y:S04]  /*0230*/  LDCU.64 UR8, c[0x0][0x358] ;  /* 0x00006b00ff0877ac */ /* 0x000f280008000a00 */
[----:B------:R-:W5:Y:S08]  /*0240*/  S2UR UR4, SR_CTAID.Y ;  /* 0x00000000000479c3 */ /* 0x000f700000002600 */
[----:B------:R-:W3:Y:S01]  /*0250*/  S2UR UR6, SR_CTAID.X ;  /* 0x00000000000679c3 */ /* 0x000ee20000002500 */
[----:B--2---:R-:W-:Y:S01]  /*0260*/  UIADD3 UR5, UPT, UPT, UR7, 0x4, URZ ;  /* 0x0000000407057890 */ /* 0x004fe2000fffe0ff */
[----:B-1----:R-:W-:-:S05]  /*0270*/  VIADD R7, R12, 0x4 ;  /* 0x000000040c077836 */ /* 0x002fca0000000000 */
[----:B0-----:R-:W-:Y:S01]  /*0280*/  ISETP.GE.U32.AND P0, PT, R4, UR5, PT ;  /* 0x0000000504007c0c */ /* 0x001fe2000bf06070 */
[----:B-----5:R-:W-:-:S06]  /*0290*/  UIMAD UR4, UR7, UR4, URZ ;  /* 0x00000004070472a4 */ /* 0x020fcc000f8e02ff */
[----:B------:R-:W-:Y:S01]  /*02a0*/  IADD3 R6, PT, PT, R4, UR4, RZ ;  /* 0x0000000404067c10 */ /* 0x000fe2000fffe0ff */
[----:B---3--:R-:W-:-:S05]  /*02b0*/  IMAD R5, R12, UR6, R13 ;  /* 0x000000060c057c24 */ /* 0x008fca000f8e020d */
[----:B----4-:R-:W-:Y:S05]  /*02c0*/  @P0 BRA `(.L_x_1862) ;  /* 0x0000000000880947 */ /* 0x010fea0003800000 */
[----:B------:R-:W0:Y:S01]  /*02d0*/  S2UR UR6, SR_CgaCtaId ;  /* 0x00000000000679c3 */ /* 0x000e220000008800 */
[----:B------:R-:W-:Y:S01]  /*02e0*/  UMOV UR5, 0x400 ;  /* 0x0000040000057882 */ /* 0x000fe20000000000 */
[----:B------:R-:W-:Y:S01]  /*02f0*/  IADD3 R10, PT, PT, -R12, R13, RZ ;  /* 0x0000000d0c0a7210 */ /* 0x000fe20007ffe1ff */
[----:B------:R-:W-:Y:S01]  /*0300*/  IMAD.MOV.U32 R8, RZ, RZ, R4 ;  /* 0x000000ffff087224 */ /* 0x000fe200078e0004 */
[----:B0-----:R-:W-:-:S06]  /*0310*/  ULEA UR5, UR6, UR5, 0x18 ;  /* 0x0000000506057291 */ /* 0x001fcc000f8ec0ff */
[----:B------:R-:W-:-:S07]  /*0320*/  LEA R14, R13, UR5, 0x2 ;  /* 0x000000050d0e7c11 */ /* 0x000fce000f8e10ff */
.L_x_1866:
[----:B------:R-:W-:Y:S01]  /*0330*/  ISETP.GE.U32.AND P1, PT, R13, R7, PT ;  /* 0x000000070d00720c */ /* 0x000fe20003f26070 */
[----:B------:R-:W-:Y:S01]  /*0340*/  BSSY.RECONVERGENT B1, `(.L_x_1863) ;  /* 0x0000018000017945 */ /* 0x000fe20003800200 */
[C---:B------:R-:W-:Y:S02]  /*0350*/  ISETP.GE.U32.AND P0, PT, R8.reuse, 0x4, PT ;  /* 0x000000040800780c */ /* 0x040fe40003f06070 */
[----:B------:R-:W-:-:S09]  /*0360*/  IADD3 R18, PT, PT, R8, UR7, RZ ;  /* 0x0000000708127c10 */ /* 0x000fd2000fffe0ff */
[----:B------:R-:W-:Y:S05]  /*0370*/  @P1 BRA `(.L_x_1864) ;  /* 0x0000000000501947 */ /* 0x000fea0003800000 */
[----:B------:R-:W0:Y:S01]  /*0380*/  LDC.64 R2, c[0x0][0x380] ;  /* 0x0000e000ff027b82 */ /* 0x000e220000000a00 */
[C---:B------:R-:W-:Y:S01]  /*0390*/  IADD3 R20, PT, PT, R8.reuse, UR4, RZ ;  /* 0x0000000408147c10 */ /* 0x040fe2000fffe0ff */
[----:B------:R-:W-:Y:S01]  /*03a0*/  IMAD R9, R8, R7, RZ ;  /* 0x0000000708097224 */ /* 0x000fe200078e02ff */
[----:B------:R-:W-:Y:S01]  /*03b0*/  MOV R19, R5 ;  /* 0x0000000500137202 */ /* 0x000fe20000000f00 */
[----:B------:R-:W-:Y:S02]  /*03c0*/  IMAD.MOV.U32 R21, RZ, RZ, R10 ;  /* 0x000000ffff157224 */ /* 0x000fe400078e000a */
[----:B------:R-:W-:Y:S01]  /*03d0*/  IMAD R8, R11, 0x1c, R20 ;  /* 0x0000001c0b087824 */ /* 0x000fe200078e0214 */
[----:B------:R-:W-:-:S03]  /*03e0*/  LEA R15, R9, R14, 0x2 ;  /* 0x0000000e090f7211 */ /* 0x000fc600078e10ff */
[----:B------:R-:W-:-:S07]  /*03f0*/  IMAD R17, R8, 0x1c, R5 ;  /* 0x0000001c08117824 */ /* 0x000fce00078e0205 */
.L_x_1865:
[----:B------:R-:W-:Y:S01]  /*0400*/  VIMNMX.U32 R8, PT, PT, R20, R19, !PT ;  /* 0x0000001314087248 */ /* 0x000fe20007fe0000 */
[----:B------:R-:W-:-:S03]  /*0410*/  HFMA2 R16, -RZ, RZ, 0, 0 ;  /* 0x00000000ff107431 */ /* 0x000fc600000001ff */
[----:B------:R-:W-:Y:S01]  /*0420*/  ISETP.GT.U32.AND P1, PT, R8, 0x1b, PT ;  /* 0x0000001b0800780c */ /* 0x000fe20003f24070 */
[----:B0-----:R-:W-:-:S12]  /*0430*/  IMAD.WIDE R8, R17, 0x4, R2 ;  /* 0x0000000411087825 */ /* 0x001fd800078e0202 */
[----:B------:R-:W2:Y:S01]  /*0440*/  @!P1 LDG.E.CONSTANT R16, desc[UR8][R8.64] ;  /* 0x0000000808109981 */ /* 0x000ea2000c1e9900 */
[C---:B------:R-:W-:Y:S01]  /*0450*/  IADD3 R21, PT, PT, R12.reuse, R21, RZ ;  /* 0x000000150c157210 */ /* 0x040fe20007ffe0ff */
[C---:B------:R-:W-:Y:S01]  /*0460*/  IMAD.IADD R17, R12.reuse, 0x1, R17 ;  /* 0x000000010c117824 */ /* 0x040fe200078e0211 */
[C---:B------:R-:W-:Y:S02]  /*0470*/  IADD3 R19, PT, PT, R12.reuse, R19, RZ ;  /* 0x000000130c137210 */ /* 0x040fe40007ffe0ff */
[----:B------:R-:W-:Y:S01]  /*0480*/  ISETP.GE.U32.AND P1, PT, R21, 0x4, PT ;  /* 0x000000041500780c */ /* 0x000fe20003f26070 */
[----:B--2---:R0:W-:Y:S02]  /*0490*/  STS [R15], R16 ;  /* 0x000000100f007388 */ /* 0x0041e40000000800 */
[----:B0-----:R-:W-:-:S10]  /*04a0*/  LEA R15, R12, R15, 0x2 ;  /* 0x0000000f0c0f7211 */ /* 0x001fd400078e10ff */
[----:B------:R-:W-:Y:S05]  /*04b0*/  @!P1 BRA `(.L_x_1865) ;  /* 0xfffffffc00d09947 */ /* 0x000fea000383ffff */
.L_x_1864:
[----:B------:R-:W-:Y:S05]  /*04c0*/  BSYNC.RECONVERGENT B1 ;  /* 0x0000000000017941 */ /* 0x000fea0003800200 */
.L_x_1863:
[----:B------:R-:W-:Y:S01]  /*04d0*/  MOV R8, R18 ;  /* 0x0000001200087202 */ /* 0x000fe20000000f00 */
[----:B------:R-:W-:Y:S06]  /*04e0*/  @!P0 BRA `(.L_x_1866) ;  /* 0xfffffffc00908947 */ /* 0x000fec000383ffff */
.L_x_1862:
[----:B------:R-:W-:Y:S05]  /*04f0*/  BSYNC.RECONVERGENT B0 ;  /* 0x0000000000007941 */ /* 0x000fea0003800200 */
.L_x_1861:
[----:B------:R-:W-:Y:S01]  /*0500*/  BAR.SYNC.DEFER_BLOCKING 0x0 ;  /* 0x0000000000007b1d */ /* 0x000fe20000010000 */
[----:B------:R-:W-:-:S04]  /*0510*/  ISETP.GT.AND P0, PT, R5, 0x17, PT ;  /* 0x000000170500780c */ /* 0x000fc80003f04270 */
[----:B------:R-:W-:-:S13]  /*0520*/  ISETP.GT.U32.OR P0, PT, R6, 0x17, P0 ;  /* 0x000000170600780c */ /* 0x000fda0000704470 */
[----:B------:R-:W-:Y:S05]  /*0530*/  @P0 EXIT ;  /* 0x000000000000094d */ /* 0x000fea0003800000 */
[----:B------:R-:W0:Y:S01]  /*0540*/  LDC R10, c[0x0][0x3a4] ;  /* 0x0000e900ff0a7b82 */ /* 0x000e220000000800 */
[----:B------:R-:W-:Y:S02]  /*0550*/  IABS R14, R0 ;  /* 0x00000000000e7213 */ /* 0x000fe40000000000 */
[----:B------:R-:W-:-:S05]  /*0560*/  ISETP.GE.AND P1, PT, R0, RZ, PT ;  /* 0x000000ff0000720c */ /* 0x000fca0003f26270 */
[----:B------:R-:W1:Y:S01]  /*0570*/  LDC.64 R24, c[0x0][0x390] ;  /* 0x0000e400ff187b82 */ /* 0x000e620000000a00 */
[----:B0-----:R-:W-:Y:S02]  /*0580*/  IABS R8, R10 ;  /* 0x0000000a00087213 */ /* 0x001fe40000000000 */
[----:B------:R-:W-:Y:S02]  /*0590*/  ISETP.NE.AND P2, PT, R10, RZ, PT ;  /* 0x000000ff0a00720c */ /* 0x000fe40003f45270 */
[----:B------:R-:W0:Y:S08]  /*05a0*/  I2F.RP R9, R8 ;  /* 0x0000000800097306 */ /* 0x000e300000209400 */
[----:B0-----:R-:W0:Y:S02]  /*05b0*/  MUFU.RCP R9, R9 ;  /* 0x0000000900097308 */ /* 0x001e240000001000 */
[----:B0-----:R-:W-:-:S06]  /*05c0*/  VIADD R2, R9, 0xffffffe ;  /* 0x0ffffffe09027836 */ /* 0x001fcc0000000000 */
[----:B------:R0:W2:Y:S02]  /*05d0*/  F2I.FTZ.U32.TRUNC.NTZ R3, R2 ;  /* 0x0000000200037305 */ /* 0x0000a4000021f000 */
[----:B0-----:R-:W-:Y:S01]  /*05e0*/  HFMA2 R2, -RZ, RZ, 0, 0 ;  /* 0x00000000ff027431 */ /* 0x001fe200000001ff */
[----:B--2---:R-:W-:-:S05]  /*05f0*/  IADD3 R15, PT, PT, RZ, -R3, RZ ;  /* 0x80000003ff0f7210 */ /* 0x004fca0007ffe0ff */
[----:B------:R-:W-:-:S04]  /*0600*/  IMAD R15, R15, R8, RZ ;  /* 0x000000080f0f7224 */ /* 0x000fc800078e02ff */
[----:B------:R-:W-:Y:S01]  /*0610*/  IMAD.HI.U32 R15, R3, R15, R2 ;  /* 0x0000000f030f7227 */ /* 0x000fe200078e0002 */
[----:B------:R-:W-:-:S05]  /*0620*/  MOV R3, R14 ;  /* 0x0000000e00037202 */ /* 0x000fca0000000f00 */
[----:B------:R-:W-:-:S04]  /*0630*/  IMAD.HI.U32 R15, R15, R3, RZ ;  /* 0x000000030f0f7227 */ /* 0x000fc800078e00ff */
[----:B------:R-:W-:-:S04]  /*0640*/  IMAD.MOV R15, RZ, RZ, -R15 ;  /* 0x000000ffff0f7224 */ /* 0x000fc800078e0a0f */
[C---:B------:R-:W-:Y:S02]  /*0650*/  IMAD R15, R8.reuse, R15, R3 ;  /* 0x0000000f080f7224 */ /* 0x040fe400078e0203 */
[----:B------:R-:W0:Y:S03]  /*0660*/  LDC.64 R2, c[0x0][0x388] ;  /* 0x0000e200ff027b82 */ /* 0x000e260000000a00 */
[----:B------:R-:W-:-:S13]  /*0670*/  ISETP.GT.U32.AND P0, PT, R8, R15, PT ;  /* 0x0000000f0800720c */ /* 0x000fda0003f04070 */
[----:B------:R-:W-:-:S04]  /*0680*/  @!P0 IADD3 R15, PT, PT, R15, -R8, RZ ;  /* 0x800000080f0f8210 */ /* 0x000fc80007ffe0ff */
[----:B------:R-:W-:-:S13]  /*0690*/  ISETP.GT.U32.AND P0, PT, R8, R15, PT ;  /* 0x0000000f0800720c */ /* 0x000fda0003f04070 */
[----:B------:R-:W-:-:S04]  /*06a0*/  @!P0 IADD3 R15, PT, PT, R15, -R8, RZ ;  /* 0x800000080f0f8210 */ /* 0x000fc80007ffe0ff */
[----:B------:R-:W-:-:S05]  /*06b0*/  MOV R8, R15 ;  /* 0x0000000f00087202 */ /* 0x000fca0000000f00 */
[----:B------:R-:W-:Y:S01]  /*06c0*/  @!P1 IMAD.MOV R8, RZ, RZ, -R8 ;  /* 0x000000ffff089224 */ /* 0x000fe200078e0a08 */
[----:B------:R-:W-:-:S05]  /*06d0*/  @!P2 LOP3.LUT R8, RZ, R10, RZ, 0x33, !PT ;  /* 0x0000000aff08a212 */ /* 0x000fca00078e33ff */
[C---:B------:R-:W-:Y:S02]  /*06e0*/  IMAD R9, R8.reuse, 0x19, RZ ;  /* 0x0000001908097824 */ /* 0x040fe400078e02ff */
[----:B-1----:R-:W-:-:S04]  /*06f0*/  IMAD.WIDE.U32 R24, R8, 0x4, R24 ;  /* 0x0000000408187825 */ /* 0x002fc800078e0018 */
[----:B0-----:R-:W-:Y:S02]  /*0700*/  IMAD.WIDE.U32 R2, R9, 0x4, R2 ;  /* 0x0000000409027825 */ /* 0x001fe400078e0002 */
[----:B------:R0:W2:Y:S04]  /*0710*/  LDG.E.CONSTANT R24, desc[UR8][R24.64] ;  /* 0x0000000818187981 */ /* 0x0000a8000c1e9900 */
        /* <DEDUP_REMOVED lines=8> */
[----:B------:R-:W5:Y:S04]  /*07a0*/  LDG.E.CONSTANT R23, desc[UR8][R2.64+0x20] ;  /* 0x0000200802177981 */ /* 0x000f68000c1e9900 */
[----:B------:R-:W5:Y:S04]  /*07b0*/  LDG.E.CONSTANT R0, desc[UR8][R2.64+0x24] ;  /* 0x0000240802007981 */ /* 0x000f68000c1e9900 */
[----:B------:R-:W5:Y:S01]  /*07c0*/  LDG.E.CONSTANT R9, desc[UR8][R2.64+0x28] ;  /* 0x0000280802097981 */ /* 0x000f62000c1e9900 */
[----:B------:R-:W1:Y:S01]  /*07d0*/  S2UR UR5, SR_CgaCtaId ;  /* 0x00000000000579c3 */ /* 0x000e620000008800 */
[----:B------:R-:W-:Y:S01]  /*07e0*/  UMOV UR4, 0x400 ;  /* 0x0000040000047882 */ /* 0x000fe20000000000 */
[----:B------:R-:W-:-:S02]  /*07f0*/  IMAD R17, R4, R7, R13 ;  /* 0x0000000704117224 */ /* 0x000fc400078e020d */
[----:B------:R-:W5:Y:S01]  /*0800*/  LDG.E.CONSTANT R4, desc[UR8][R2.64+0x2c] ;  /* 0x00002c0802047981 */ /* 0x000f62000c1e9900 */
[----:B-1----:R-:W-:-:S06]  /*0810*/  ULEA UR4, UR5, UR4, 0x18 ;  /* 0x0000000405047291 */ /* 0x002fcc000f8ec0ff */
[----:B------:R-:W-:-:S05]  /*0820*/  LEA R17, R17, UR4, 0x2 ;  /* 0x0000000411117c11 */ /* 0x000fca000f8e10ff */
[----:B0-----:R-:W2:Y:S04]  /*0830*/  LDS R25, [R17] ;  /* 0x0000000011197984 */ /* 0x001ea80000000800 */
[----:B------:R-:W3:Y:S04]  /*0840*/  LDS R26, [R17+0x4] ;  /* 0x00000400111a7984 */ /* 0x000ee80000000800 */
[----:B------:R-:W4:Y:S01]  /*0850*/  LDS R13, [R17+0x8] ;  /* 0x00000800110d7984 */ /* 0x000f220000000800 */
[----:B------:R-:W-:-:S03]  /*0860*/  LEA R27, R12, R17, 0x2 ;  /* 0x000000110c1b7211 */ /* 0x000fc600078e10ff */
[----:B------:R-:W5:Y:S01]  /*0870*/  LDS R29, [R17+0xc] ;  /* 0x00000c00111d7984 */ /* 0x000f620000000800 */
[----:B--2---:R-:W-:-:S03]  /*0880*/  FFMA R25, R25, R18, R24 ;  /* 0x0000001219197223 */ /* 0x004fc60000000018 */
[----:B------:R-:W0:Y:S01]  /*0890*/  LDS R18, [R17+0x10] ;  /* 0x0000100011127984 */ /* 0x000e220000000800 */
[----:B---3--:R-:W-:-:S03]  /*08a0*/  FFMA R22, R26, R22, R25 ;  /* 0x000000161a167223 */ /* 0x008fc60000000019 */
[----:B------:R-:W1:Y:S01]  /*08b0*/  LDS R25, [R27+0x10] ;  /* 0x000010001b197984 */ /* 0x000e620000000800 */
[----:B----4-:R-:W-:-:S03]  /*08c0*/  FFMA R20, R13, R20, R22 ;  /* 0x000000140d147223 */ /* 0x010fc60000000016 */
[----:B------:R-:W2:Y:S04]  /*08d0*/  LDG.E.CONSTANT R13, desc[UR8][R2.64+0x30] ;  /* 0x00003008020d7981 */ /* 0x000ea8000c1e9900 */
[----:B------:R-:W3:Y:S04]  /*08e0*/  LDS R26, [R27+0x14] ;  /* 0x000014001b1a7984 */ /* 0x000ee80000000800 */
[----:B------:R-:W4:Y:S01]  /*08f0*/  LDS R22, [R27+0x18] ;  /* 0x000018001b167984 */ /* 0x000f220000000800 */
[----:B-----5:R-:W-:-:S03]  /*0900*/  FFMA R29, R29, R14, R20 ;  /* 0x0000000e1d1d7223 */ /* 0x020fc60000000014 */
[----:B------:R-:W5:Y:S04]  /*0910*/  LDS R24, [R27+0x1c] ;  /* 0x00001c001b187984 */ /* 0x000f680000000800 */
[----:B------:R-:W2:Y:S01]  /*0920*/  LDG.E.CONSTANT R14, desc[UR8][R2.64+0x34] ;  /* 0x00003408020e7981 */ /* 0x000ea2000c1e9900 */
[----:B0-----:R-:W-:-:S03]  /*0930*/  FFMA R18, R18, R15, R29 ;  /* 0x0000000f12127223 */ /* 0x001fc6000000001d */
[----:B------:R-:W0:Y:S01]  /*0940*/  LDS R15, [R27+0x20] ;  /* 0x000020001b0f7984 */ /* 0x000e220000000800 */
[----:B-1----:R-:W-:Y:S01]  /*0950*/  FFMA R25, R25, R16, R18 ;  /* 0x0000001019197223 */ /* 0x002fe20000000012 */
[----:B------:R-:W-:Y:S02]  /*0960*/  LEA R16, R7, R17, 0x2 ;  /* 0x0000001107107211 */ /* 0x000fe400078e10ff */
[----:B------:R-:W2:Y:S02]  /*0970*/  LDG.E.CONSTANT R17, desc[UR8][R2.64+0x38] ;  /* 0x0000380802117981 */ /* 0x000ea4000c1e9900 */
[----:B------:R-:W-:-:S05]  /*0980*/  LEA R18, R12, R16, 0x2 ;  /* 0x000000100c127211 */ /* 0x000fca00078e10ff */
[----:B------:R-:W1:Y:S01]  /*0990*/  LDS R20, [R18+0x10] ;  /* 0x0000100012147984 */ /* 0x000e620000000800 */
[----:B---3--:R-:W-:-:S03]  /*09a0*/  FFMA R25, R26, R19, R25 ;  /* 0x000000131a197223 */ /* 0x008fc60000000019 */
[----:B------:R-:W3:Y:S01]  /*09b0*/  LDG.E.CONSTANT R19, desc[UR8][R2.64+0x3c] ;  /* 0x00003c0802137981 */ /* 0x000ee2000c1e9900 */
[----:B----4-:R-:W-:-:S03]  /*09c0*/  FFMA R25, R22, R21, R25 ;  /* 0x0000001516197223 */ /* 0x010fc60000000019 */
[----:B------:R-:W4:Y:S01]  /*09d0*/  LDG.E.CONSTANT R21, desc[UR8][R2.64+0x40] ;  /* 0x0000400802157981 */ /* 0x000f22000c1e9900 */
[----:B-----5:R-:W-:-:S03]  /*09e0*/  FFMA R26, R24, R23, R25 ;  /* 0x00000017181a7223 */ /* 0x020fc60000000019 */
[----:B------:R-:W5:Y:S04]  /*09f0*/  LDG.E.CONSTANT R22, desc[UR8][R2.64+0x44] ;  /* 0x0000440802167981 */ /* 0x000f68000c1e9900 */
[----:B------:R-:W5:Y:S04]  /*0a00*/  LDG.E.CONSTANT R24, desc[UR8][R2.64+0x48] ;  /* 0x0000480802187981 */ /* 0x000f68000c1e9900 */
[----:B------:R-:W5:Y:S04]  /*0a10*/  LDG.E.CONSTANT R23, desc[UR8][R2.64+0x4c] ;  /* 0x00004c0802177981 */ /* 0x000f68000c1e9900 */
[----:B------:R-:W5:Y:S01]  /*0a20*/  LDG.E.CONSTANT R25, desc[UR8][R2.64+0x50] ;  /* 0x0000500802197981 */ /* 0x000f62000c1e9900 */
[----:B0-----:R-:W-:-:S03]  /*0a30*/  FFMA R27, R15, R0, R26 ;  /* 0x000000000f1b7223 */ /* 0x001fc6000000001a */
[----:B------:R-:W-:Y:S04]  /*0a40*/  LDS R29, [R18+0x18] ;  /* 0x00001800121d7984 */ /* 0x000fe80000000800 */
[----:B------:R-:W5:Y:S04]  /*0a50*/  LDG.E.CONSTANT R15, desc[UR8][R2.64+0x54] ;  /* 0x00005408020f7981 */ /* 0x000f68000c1e9900 */
[----:B------:R-:W5:Y:S01]  /*0a60*/  LDG.E.CONSTANT R0, desc[UR8][R2.64+0x58] ;  /* 0x0000580802007981 */ /* 0x000f62000c1e9900 */
[----:B-1----:R-:W-:-:S03]  /*0a70*/  FFMA R27, R20, R9, R27 ;  /* 0x00000009141b7223 */ /* 0x002fc6000000001b */
[----:B------:R-:W0:Y:S04]  /*0a80*/  LDS R26, [R18+0x14] ;  /* 0x00001400121a7984 */ /* 0x000e280000000800 */
[----:B------:R-:W5:Y:S04]  /*0a90*/  LDG.E.CONSTANT R9, desc[UR8][R2.64+0x5c] ;  /* 0x00005c0802097981 */ /* 0x000f68000c1e9900 */
[----:B------:R1:W5:Y:S01]  /*0aa0*/  LDG.E.CONSTANT R20, desc[UR8][R2.64+0x60] ;  /* 0x0000600802147981 */ /* 0x000362000c1e9900 */
[----:B0-----:R-:W-:-:S03]  /*0ab0*/  FFMA R28, R26, R4, R27 ;  /* 0x000000041a1c7223 */ /* 0x001fc6000000001b */
[----:B------:R-:W0:Y:S01]  /*0ac0*/  LDS R27, [R18+0x1c] ;  /* 0x00001c00121b7984 */ /* 0x000e220000000800 */
[----:B------:R-:W-:-:S03]  /*0ad0*/  IMAD R26, R7, 0x4, R16 ;  /* 0x00000004071a7824 */ /* 0x000fc600078e0210 */
[----:B------:R-:W0:Y:S01]  /*0ae0*/  LDS R4, [R18+0x20] ;  /* 0x0000200012047984 */ /* 0x000e220000000800 */
[----:B------:R-:W-:-:S04]  /*0af0*/  IMAD R11, R11, R10, R8 ;  /* 0x0000000a0b0b7224 */ /* 0x000fc800078e0208 */
[----:B------:R-:W-:-:S04]  /*0b00*/  IMAD R6, R11, 0x18, R6 ;  /* 0x000000180b067824 */ /* 0x000fc800078e0206 */
[----:B------:R-:W-:Y:S02]  /*0b10*/  IMAD R5, R6, 0x18, R5 ;  /* 0x0000001806057824 */ /* 0x000fe400078e0205 */
[----:B--2---:R-:W-:Y:S01]  /*0b20*/  FFMA R28, R29, R13, R28 ;  /* 0x0000000d1d1c7223 */ /* 0x004fe2000000001c */
[----:B------:R-:W-:-:S05]  /*0b30*/  LEA R13, R12, R26, 0x2 ;  /* 0x0000001a0c0d7211 */ /* 0x000fca00078e10ff */
[----:B------:R-:W3:Y:S04]  /*0b40*/  LDS R16, [R13+0x10] ;  /* 0x000010000d107984 */ /* 0x000ee80000000800 */
[----:B-1----:R-:W4:Y:S01]  /*0b50*/  LDS R2, [R13+0x14] ;  /* 0x000014000d027984 */ /* 0x002f220000000800 */
[----:B------:R-:W-:-:S03]  /*0b60*/  LEA R29, R7, R26, 0x2 ;  /* 0x0000001a071d7211 */ /* 0x000fc600078e10ff */
[----:B------:R-:W5:Y:S01]  /*0b70*/  LDS R3, [R13+0x18] ;  /* 0x000018000d037984 */ /* 0x000f620000000800 */
[----:B------:R-:W-:-:S03]  /*0b80*/  LEA R26, R12, R29, 0x2 ;  /* 0x0000001d0c1a7211 */ /* 0x000fc600078e10ff */
[----:B------:R-:W1:Y:S01]  /*0b90*/  LDS R7, [R13+0x1c] ;  /* 0x00001c000d077984 */ /* 0x000e620000000800 */
[----:B0-----:R-:W-:-:S03]  /*0ba0*/  FFMA R27, R27, R14, R28 ;  /* 0x0000000e1b1b7223 */ /* 0x001fc6000000001c */
[----:B------:R-:W0:Y:S04]  /*0bb0*/  LDS R14, [R13+0x20] ;  /* 0x000020000d0e7984 */ /* 0x000e280000000800 */
[----:B------:R-:W2:Y:S04]  /*0bc0*/  LDS R12, [R26+0x10] ;  /* 0x000010001a0c7984 */ /* 0x000ea80000000800 */
[----:B------:R-:W2:Y:S01]  /*0bd0*/  LDS R18, [R26+0x14] ;  /* 0x000014001a127984 */ /* 0x000ea20000000800 */
[----:B------:R-:W-:-:S03]  /*0be0*/  FFMA R29, R4, R17, R27 ;  /* 0x00000011041d7223 */ /* 0x000fc6000000001b */
[----:B------:R-:W2:Y:S04]  /*0bf0*/  LDS R27, [R26+0x18] ;  /* 0x000018001a1b7984 */ /* 0x000ea80000000800 */
[----:B------:R-:W2:Y:S04]  /*0c00*/  LDS R4, [R26+0x1c] ;  /* 0x00001c001a047984 */ /* 0x000ea80000000800 */
[----:B------:R-:W2:Y:S01]  /*0c10*/  LDS R17, [R26+0x20] ;  /* 0x000020001a117984 */ /* 0x000ea20000000800 */
[----:B---3--:R-:W-:-:S04]  /*0c20*/  FFMA R19, R16, R19, R29 ;  /* 0x0000001310137223 */ /* 0x008fc8000000001d */
[----:B----4-:R-:W-:-:S04]  /*0c30*/  FFMA R2, R2, R21, R19 ;  /* 0x0000001502027223 */ /* 0x010fc80000000013 */
[----:B-----5:R-:W-:Y:S02]  /*0c40*/  FFMA R22, R3, R22, R2 ;  /* 0x0000001603167223 */ /* 0x020fe40000000002 */
[----:B------:R-:W3:Y:S02]  /*0c50*/  LDC.64 R2, c[0x0][0x398] ;  /* 0x0000e600ff027b82 */ /* 0x000ee40000000a00 */
[----:B-1----:R-:W-:-:S04]  /*0c60*/  FFMA R7, R7, R24, R22 ;  /* 0x0000001807077223 */ /* 0x002fc80000000016 */
[----:B0-----:R-:W-:-:S04]  /*0c70*/  FFMA R7, R14, R23, R7 ;  /* 0x000000170e077223 */ /* 0x001fc80000000007 */
[----:B--2---:R-:W-:-:S04]  /*0c80*/  FFMA R7, R12, R25, R7 ;  /* 0x000000190c077223 */ /* 0x004fc80000000007 */
[----:B------:R-:W-:-:S04]  /*0c90*/  FFMA R18, R18, R15, R7 ;  /* 0x0000000f12127223 */ /* 0x000fc80000000007 */
[----:B------:R-:W-:Y:S01]  /*0ca0*/  FFMA R27, R27, R0, R18 ;  /* 0x000000001b1b7223 */ /* 0x000fe20000000012 */
[----:B---3--:R-:W-:-:S04]  /*0cb0*/  IMAD.WIDE R2, R5, 0x4, R2 ;  /* 0x0000000405027825 */ /* 0x008fc800078e0202 */
[----:B------:R-:W-:-:S04]  /*0cc0*/  FFMA R4, R4, R9, R27 ;  /* 0x0000000904047223 */ /* 0x000fc8000000001b */
[----:B------:R-:W-:-:S05]  /*0cd0*/  FFMA R17, R17, R20, R4 ;  /* 0x0000001411117223 */ /* 0x000fca0000000004 */
[----:B------:R-:W-:Y:S01]  /*0ce0*/  STG.E desc[UR8][R2.64], R17 ;  /* 0x0000001102007986 */ /* 0x000fe2000c101908 */
[----:B------:R-:W-:Y:S05]  /*0cf0*/  EXIT ;  /* 0x000000000000794d */ /* 0x000fea0003800000 */
.L_x_1867:
        /* <DEDUP_REMOVED lines=16> */
.L_x_1877:


//--------------------- .text._Z23ifnode_threshold_kernelPKfPfi --------------------------
	.section	.text._Z23ifnode_threshold_kernelPKfPfi,"ax",@progbits
	.align	128
        .global         _Z23ifnode_threshold_kernelPKfPfi
        .type           _Z23ifnode_threshold_kernelPKfPfi,@function
        .size           _Z23ifnode_threshold_kernelPKfPfi,(.L_x_1878 - _Z23ifnode_threshold_kernelPKfPfi)
        .other          _Z23ifnode_threshold_kernelPKfPfi,@"STO_CUDA_ENTRY STV_DEFAULT"
_Z23ifnode_threshold_kernelPKfPfi:
.text._Z23ifnode_threshold_kernelPKfPfi:
        /* <DEDUP_REMOVED lines=13> */
[----:B--2---:R-:W-:Y:S01]  /*00d0*/  IMAD.WIDE R4, R7, 0x4, R4 ;  /* 0x0000000407047825 */ /* 0x004fe200078e0204 */
[----:B---3--:R-:W-:-:S05]  /*00e0*/  FSET.BF.GE.AND R7, R2, 1, PT ;  /* 0x3f8000000207780a */ /* 0x008fca0003806000 */
[----:B------:R-:W-:Y:S01]  /*00f0*/  STG.E desc[UR4][R4.64], R7 ;  /* 0x0000000704007986 */ /* 0x000fe2000c101904 */
[----:B------:R-:W-:Y:S05]  /*0100*/  EXIT ;  /* 0x000000000000794d */ /* 0x000fea0003800000 */
.L_x_1868:
        /* <DEDUP_REMOVED lines=15> */
.L_x_1878:


//--------------------- .nv.shared._Z25conv2d_nchw_kernel_n_onlyILi5EEvPKfS1_S1_Pfiiiii --------------------------
	.section	.nv.shared._Z25conv2d_nchw_kernel_n_onlyILi5EEvPKfS1_S1_Pfiiiii,"aw",@nobits
	.sectionflags	@""
	.align	16
	.zero		1024


//--------------------- .nv.shared.reserved.0     --------------------------
	.section	.nv.shared.reserved.0,"aw",@nobits
	.weak		__nv_reservedSMEM_offset_0_alias
	.size		__nv_reservedSMEM_offset_0_alias, 0, 64
	.other		__nv_reservedSMEM_offset_0_alias,@"STO_CUDA_RESERVED_SHARED STV_DEFAULT"
__nv_reservedSMEM_offset_0_alias:
	.zero		0
	.zero		64


//--------------------- .nv.shared._Z15argmax10_kernelPKfPii --------------------------
	.section	.nv.shared._Z15argmax10_kernelPKfPii,"aw",@nobits
	.sectionflags	@""
	.align	16
	.zero		1024


//--------------------- .nv.shared._Z20scale_inplace_kernelPffi --------------------------
	.section	.nv.shared._Z20scale_inplace_kernelPffi,"aw",@nobits
	.sectionflags	@""
	.align	16
	.zero		1024


//--------------------- .nv.shared._Z18add_inplace_kernelPfPKfi --------------------------
	.section	.nv.shared._Z18add_inplace_kernelPfPKfi,"aw",@nobits
	.sectionflags	@""
	.align	16
	.zero		1024


//--------------------- .nv.shared._Z14linear_forwardPfS_S_S_iii --------------------------
	.section	.nv.shared._Z14linear_forwardPfS_S_S_iii,"aw",@nobits
	.sectionflags	@""
	.align	16
.nv.shared._Z14linear_forwardPfS_S_S_iii:
	.zero		11264


//--------------------- .nv.shared._Z14linear_fuse_ifPfS_S_S_S_iii --------------------------
	.section	.nv.shared._Z14linear_fuse_ifPfS_S_S_S_iii,"aw",@nobits
	.sectionflags	@""
	.align	16
.nv.shared._Z14linear_fuse_ifPfS_S_S_S_iii:
	.zero		11264


//--------------------- .nv.shared._Z25maxpool2x2_s2_nchw_kernelPKfPfiiii --------------------------
	.section	.nv.shared._Z25maxpool2x2_s2_nchw_kernelPKfPfiiii,"aw",@nobits
	.sectionflags	@""
	.align	16
	.zero		1024


//--------------------- .nv.shared._Z28ifnode_integrate_fire_kernelPKfPfS1_fi --------------------------
	.section	.nv.shared._Z28ifnode_integrate_fire_kernelPKfPfS1_fi,"aw",@nobits
	.sectionflags	@""
	.align	16
	.zero		1024


//--------------------- .nv.shared._Z19conv2d_c1_k5_kernelPKfS0_S0_Pfii --------------------------
	.section	.nv.shared._Z19conv2d_c1_k5_kernelPKfS0_S0_Pfii,"aw",@nobits
	.sectionflags	@""
	.align	16
	.zero		1024


//--------------------- .nv.shared._Z23ifnode_threshold_kernelPKfPfi --------------------------
	.section	.nv.shared._Z23ifnode_threshold_kernelPKfPfi,"aw",@nobits
	.sectionflags	@""
	.align	16
	.zero		1024


//--------------------- .nv.constant0._Z25conv2d_nchw_kernel_n_onlyILi5EEvPKfS1_S1_Pfiiiii --------------------------
	.section	.nv.constant0._Z25conv2d_nchw_kernel_n_onlyILi5EEvPKfS1_S1_Pfiiiii,"a",@progbits
	.sectionflags	@""
	.align	4
.nv.constant0._Z25conv2d_nchw_kernel_n_onlyILi5EEvPKfS1_S1_Pfiiiii:
	.zero		948


//--------------------- .nv.constant0._Z15argmax10_kernelPKfPii --------------------------
	.section	.nv.constant0._Z15argmax10_kernelPKfPii,"a",@progbits
	.sectionflags	@""
	.align	4
.nv.constant0._Z15argmax10_kernelPKfPii:
	.zero		916


//--------------------- .nv.constant0._Z20scale_inplace_kernelPffi --------------------------
	.section	.nv.constant0._Z20scale_inplace_kernelPffi,"a",@progbits
	.sectionflags	@""
	.align	4
.nv.constant0._Z20scale_inplace_kernelPffi:
	.zero		912


//--------------------- .nv.constant0._Z18add_inplace_kernelPfPKfi --------------------------
	.section	.nv.constant0._Z18add_inplace_kernelPfPKfi,"a",@progbits
	.sectionflags	@""
	.align	4
.nv.constant0._Z18add_inplace_kernelPfPKfi:
	.zero		916


//--------------------- .nv.constant0._Z14linear_forwardPfS_S_S_iii --------------------------
	.section	.nv.constant0._Z14linear_forwardPfS_S_S_iii,"a",@progbits
	.sectionflags	@""
	.align	4
.nv.constant0._Z14linear_forwardPfS_S_S_iii:
	.zero		940


//--------------------- .nv.constant0._Z14linear_fuse_ifPfS_S_S_S_iii --------------------------
	.section	.nv.constant0._Z14linear_fuse_ifPfS_S_S_S_iii,"a",@progbits
	.sectionflags	@""
	.align	4
.nv.constant0._Z14linear_fuse_ifPfS_S_S_S_iii:
	.zero		948


//--------------------- .nv.constant0._Z25maxpool2x2_s2_nchw_kernelPKfPfiiii --------------------------
	.section	.nv.constant0._Z25maxpool2x2_s2_nchw_kernelPKfPfiiii,"a",@progbits
	.sectionflags	@""
	.align	4
.nv.constant0._Z25maxpool2x2_s2_nchw_kernelPKfPfiiii:
	.zero		928


//--------------------- .nv.constant0._Z28ifnode_integrate_fire_kernelPKfPfS1_fi --------------------------
	.section	.nv.constant0._Z28ifnode_integrate_fire_kernelPKfPfS1_fi,"a",@progbits
	.sectionflags	@""
	.align	4
.nv.constant0._Z28ifnode_integrate_fire_kernelPKfPfS1_fi:
	.zero		928


//--------------------- .nv.constant0._Z19conv2d_c1_k5_kernelPKfS0_S0_Pfii --------------------------
	.section	.nv.constant0._Z19conv2d_c1_k5_kernelPKfS0_S0_Pfii,"a",@progbits
	.sectionflags	@""
	.align	4
.nv.constant0._Z19conv2d_c1_k5_kernelPKfS0_S0_Pfii:
	.zero		936


//--------------------- .nv.constant0._Z23ifnode_threshold_kernelPKfPfi --------------------------
	.section	.nv.constant0._Z23ifnode_threshold_kernelPKfPfi,"a",@progbits
	.sectionflags	@""
	.align	4
.nv.constant0._Z23ifnode_threshold_kernelPKfPfi:
	.zero		916


//--------------------- SYMBOLS --------------------------

	.type		.nv.reservedSmem.offset0,@object
	.size		.nv.reservedSmem.offset0,0x4
	.type		.nv.reservedSmem.cap,@object
	.size		.nv.reservedSmem.cap,0x4
